//
// Generated by NVIDIA NVVM Compiler
//
// Compiler Build ID: CL-36424714
// Cuda compilation tools, release 13.0, V13.0.88
// Based on NVVM 20.0.0
//

.version 9.0
.target sm_100
.address_size 64

	// .globl	_Z6Init_1P9attribute
.const .align 8 .b8 dev_w[72] = {28, 199, 113, 28, 199, 113, 220, 63, 28, 199, 113, 28, 199, 113, 188, 63, 28, 199, 113, 28, 199, 113, 188, 63, 28, 199, 113, 28, 199, 113, 188, 63, 28, 199, 113, 28, 199, 113, 188, 63, 28, 199, 113, 28, 199, 113, 156, 63, 28, 199, 113, 28, 199, 113, 156, 63, 28, 199, 113, 28, 199, 113, 156, 63, 28, 199, 113, 28, 199, 113, 156, 63};
.const .align 4 .b8 M_p[324] = {1, 0, 0, 0, 1, 0, 0, 0, 1, 0, 0, 0, 1, 0, 0, 0, 1, 0, 0, 0, 1, 0, 0, 0, 1, 0, 0, 0, 1, 0, 0, 0, 1, 0, 0, 0, 252, 255, 255, 255, 255, 255, 255, 255, 255, 255, 255, 255, 255, 255, 255, 255, 255, 255, 255, 255, 2, 0, 0, 0, 2, 0, 0, 0, 2, 0, 0, 0, 2, 0, 0, 0, 4, 0, 0, 0, 254, 255, 255, 255, 254, 255, 255, 255, 254, 255, 255, 255, 254, 255, 255, 255, 1, 0, 0, 0, 1, 0, 0, 0, 1, 0, 0, 0, 1, 0, 0, 0, 0, 0, 0, 0, 1, 0, 0, 0, 0, 0, 0, 0, 255, 255, 255, 255, 0, 0, 0, 0, 1, 0, 0, 0, 255, 255, 255, 255, 255, 255, 255, 255, 1, 0, 0, 0, 0, 0, 0, 0, 254, 255, 255, 255, 0, 0, 0, 0, 2, 0, 0, 0, 0, 0, 0, 0, 1, 0, 0, 0, 255, 255, 255, 255, 255, 255, 255, 255, 1, 0, 0, 0, 0, 0, 0, 0, 0, 0, 0, 0, 1, 0, 0, 0, 0, 0, 0, 0, 255, 255, 255, 255, 1, 0, 0, 0, 1, 0, 0, 0, 255, 255, 255, 255, 255, 255, 255, 255, 0, 0, 0, 0, 0, 0, 0, 0, 254, 255, 255, 255, 0, 0, 0, 0, 2, 0, 0, 0, 1, 0, 0, 0, 1, 0, 0, 0, 255, 255, 255, 255, 255, 255, 255, 255, 0, 0, 0, 0, 1, 0, 0, 0, 255, 255, 255, 255, 1, 0, 0, 0, 255, 255, 255, 255, 0, 0, 0, 0, 0, 0, 0, 0, 0, 0, 0, 0, 0, 0, 0, 0, 0, 0, 0, 0, 0, 0, 0, 0, 0, 0, 0, 0, 0, 0, 0, 0, 0, 0, 0, 0, 1, 0, 0, 0, 255, 255, 255, 255, 1, 0, 0, 0, 255, 255, 255, 255};
.const .align 4 .b8 M_nega[324] = {4, 0, 0, 0, 252, 255, 255, 255, 4, 0, 0, 0, 0, 0, 0, 0, 0, 0, 0, 0, 0, 0, 0, 0, 0, 0, 0, 0, 0, 0, 0, 0, 0, 0, 0, 0, 4, 0, 0, 0, 255, 255, 255, 255, 254, 255, 255, 255, 6, 0, 0, 0, 250, 255, 255, 255, 0, 0, 0, 0, 0, 0, 0, 0, 9, 0, 0, 0, 0, 0, 0, 0, 4, 0, 0, 0, 255, 255, 255, 255, 254, 255, 255, 255, 0, 0, 0, 0, 0, 0, 0, 0, 6, 0, 0, 0, 250, 255, 255, 255, 247, 255, 255, 255, 0, 0, 0, 0, 4, 0, 0, 0, 255, 255, 255, 255, 254, 255, 255, 255, 250, 255, 255, 255, 6, 0, 0, 0, 0, 0, 0, 0, 0, 0, 0, 0, 9, 0, 0, 0, 0, 0, 0, 0, 4, 0, 0, 0, 255, 255, 255, 255, 254, 255, 255, 255, 0, 0, 0, 0, 0, 0, 0, 0, 250, 255, 255, 255, 6, 0, 0, 0, 247, 255, 255, 255, 0, 0, 0, 0, 4, 0, 0, 0, 2, 0, 0, 0, 1, 0, 0, 0, 6, 0, 0, 0, 3, 0, 0, 0, 6, 0, 0, 0, 3, 0, 0, 0, 0, 0, 0, 0, 9, 0, 0, 0, 4, 0, 0, 0, 2, 0, 0, 0, 1, 0, 0, 0, 250, 255, 255, 255, 253, 255, 255, 255, 6, 0, 0, 0, 3, 0, 0, 0, 0, 0, 0, 0, 247, 255, 255, 255, 4, 0, 0, 0, 2, 0, 0, 0, 1, 0, 0, 0, 250, 255, 255, 255, 253, 255, 255, 255, 250, 255, 255, 255, 253, 255, 255, 255, 0, 0, 0, 0, 9, 0, 0, 0, 4, 0, 0, 0, 2, 0, 0, 0, 1, 0, 0, 0, 6, 0, 0, 0, 3, 0, 0, 0, 250, 255, 255, 255, 253, 255, 255, 255, 0, 0, 0, 0, 247, 255, 255, 255};
.const .align 4 .b8 dev_e[72] = {0, 0, 0, 0, 0, 0, 0, 0, 1, 0, 0, 0, 0, 0, 0, 0, 0, 0, 0, 0, 1, 0, 0, 0, 255, 255, 255, 255, 0, 0, 0, 0, 0, 0, 0, 0, 255, 255, 255, 255, 1, 0, 0, 0, 1, 0, 0, 0, 255, 255, 255, 255, 1, 0, 0, 0, 255, 255, 255, 255, 255, 255, 255, 255, 1, 0, 0, 0, 255, 255, 255, 255};
// _ZZ5ErrorP9attributePdE5cache has been demoted
// _ZZ5WatchP9attributePdE6cachen has been demoted
// _ZZ5WatchP9attributePdE5cache has been demoted

.visible .entry _Z6Init_1P9attribute(
	.param .u64 .ptr .align 1 _Z6Init_1P9attribute_param_0
)
{
	.reg .pred 	%p<4>;
	.reg .b32 	%r<28>;
	.reg .b64 	%rd<10>;
	.reg .b64 	%fd<109>;

	ld.param.u64 	%rd3, [_Z6Init_1P9attribute_param_0];
	mov.u32 	%r6, %tid.x;
	mov.u32 	%r7, %ctaid.x;
	mov.u32 	%r1, %ntid.x;
	mad.lo.s32 	%r27, %r7, %r1, %r6;
	setp.gt.s32 	%p1, %r27, 171874;
	@%p1 bra 	$L__BB0_5;
	mov.u32 	%r8, %nctaid.x;
	mul.lo.s32 	%r3, %r1, %r8;
	ld.const.u32 	%r9, [dev_e];
	cvt.rn.f64.s32 	%fd1, %r9;
	ld.const.u32 	%r10, [dev_e+4];
	cvt.rn.f64.s32 	%fd25, %r10;
	mov.f64 	%fd26, 0d0000000000000000;
	copysign.f64 	%fd2, %fd25, %fd26;
	ld.const.u32 	%r11, [dev_e+8];
	cvt.rn.f64.s32 	%fd3, %r11;
	ld.const.u32 	%r12, [dev_e+12];
	cvt.rn.f64.s32 	%fd27, %r12;
	copysign.f64 	%fd4, %fd27, %fd26;
	ld.const.u32 	%r13, [dev_e+16];
	cvt.rn.f64.s32 	%fd5, %r13;
	ld.const.u32 	%r14, [dev_e+20];
	cvt.rn.f64.s32 	%fd28, %r14;
	copysign.f64 	%fd6, %fd28, %fd26;
	ld.const.f64 	%fd7, [dev_w+16];
	ld.const.u32 	%r15, [dev_e+24];
	cvt.rn.f64.s32 	%fd8, %r15;
	ld.const.u32 	%r16, [dev_e+28];
	cvt.rn.f64.s32 	%fd29, %r16;
	copysign.f64 	%fd9, %fd29, %fd26;
	ld.const.f64 	%fd10, [dev_w+24];
	ld.const.u32 	%r17, [dev_e+32];
	cvt.rn.f64.s32 	%fd11, %r17;
	ld.const.u32 	%r18, [dev_e+36];
	cvt.rn.f64.s32 	%fd30, %r18;
	copysign.f64 	%fd12, %fd30, %fd26;
	ld.const.u32 	%r19, [dev_e+40];
	cvt.rn.f64.s32 	%fd13, %r19;
	ld.const.u32 	%r20, [dev_e+44];
	cvt.rn.f64.s32 	%fd31, %r20;
	copysign.f64 	%fd14, %fd31, %fd26;
	ld.const.u32 	%r21, [dev_e+48];
	cvt.rn.f64.s32 	%fd15, %r21;
	ld.const.u32 	%r22, [dev_e+52];
	cvt.rn.f64.s32 	%fd32, %r22;
	copysign.f64 	%fd16, %fd32, %fd26;
	ld.const.f64 	%fd17, [dev_w+48];
	ld.const.u32 	%r23, [dev_e+56];
	cvt.rn.f64.s32 	%fd18, %r23;
	ld.const.u32 	%r24, [dev_e+60];
	cvt.rn.f64.s32 	%fd33, %r24;
	copysign.f64 	%fd19, %fd33, %fd26;
	ld.const.f64 	%fd20, [dev_w+56];
	ld.const.u32 	%r25, [dev_e+64];
	cvt.rn.f64.s32 	%fd21, %r25;
	ld.const.u32 	%r26, [dev_e+68];
	cvt.rn.f64.s32 	%fd34, %r26;
	copysign.f64 	%fd22, %fd34, %fd26;
	ld.const.f64 	%fd23, [dev_w+64];
	cvta.to.global.u64 	%rd1, %rd3;
	ld.const.f64 	%fd47, [dev_w];
	ld.const.f64 	%fd55, [dev_w+8];
	ld.const.f64 	%fd77, [dev_w+32];
	ld.const.f64 	%fd85, [dev_w+40];
$L__BB0_2:
	mul.wide.s32 	%rd4, %r27, 488;
	add.s64 	%rd5, %rd1, %rd4;
	add.s64 	%rd2, %rd5, 416;
	mov.b64 	%rd6, 4576918229304087675;
	st.global.u64 	[%rd5+416], %rd6;
	mov.b64 	%rd7, 0;
	st.global.u64 	[%rd5+424], %rd7;
	ld.global.f64 	%fd36, [%rd5+480];
	setp.neu.f64 	%p2, %fd36, 0d3FF0000000000000;
	mov.f64 	%fd108, 0d3F847AE147AE147B;
	@%p2 bra 	$L__BB0_4;
	mov.b64 	%rd8, 0;
	st.global.u64 	[%rd2], %rd8;
	st.global.u64 	[%rd2+8], %rd8;
	mov.f64 	%fd108, 0d0000000000000000;
$L__BB0_4:
	mov.b64 	%rd9, 4607182418800017408;
	st.global.u64 	[%rd2+48], %rd9;
	fma.rn.f64 	%fd38, %fd108, %fd1, %fd2;
	mul.f64 	%fd39, %fd38, 0d4008000000000000;
	mul.f64 	%fd40, %fd108, %fd108;
	add.f64 	%fd41, %fd39, 0d3FF0000000000000;
	mul.f64 	%fd42, %fd39, %fd39;
	fma.rn.f64 	%fd43, %fd42, 0d3FE0000000000000, %fd41;
	mul.f64 	%fd44, %fd40, 0d4008000000000000;
	mul.f64 	%fd45, %fd44, 0d3FE0000000000000;
	sub.f64 	%fd46, %fd43, %fd45;
	mul.f64 	%fd48, %fd47, %fd46;
	st.global.f64 	[%rd2+-416], %fd48;
	fma.rn.f64 	%fd49, %fd108, %fd3, %fd4;
	mul.f64 	%fd50, %fd49, 0d4008000000000000;
	add.f64 	%fd51, %fd50, 0d3FF0000000000000;
	mul.f64 	%fd52, %fd50, %fd50;
	fma.rn.f64 	%fd53, %fd52, 0d3FE0000000000000, %fd51;
	sub.f64 	%fd54, %fd53, %fd45;
	mul.f64 	%fd56, %fd55, %fd54;
	st.global.f64 	[%rd2+-408], %fd56;
	fma.rn.f64 	%fd57, %fd108, %fd5, %fd6;
	mul.f64 	%fd58, %fd57, 0d4008000000000000;
	add.f64 	%fd59, %fd58, 0d3FF0000000000000;
	mul.f64 	%fd60, %fd58, %fd58;
	fma.rn.f64 	%fd61, %fd60, 0d3FE0000000000000, %fd59;
	sub.f64 	%fd62, %fd61, %fd45;
	mul.f64 	%fd63, %fd7, %fd62;
	st.global.f64 	[%rd2+-400], %fd63;
	fma.rn.f64 	%fd64, %fd108, %fd8, %fd9;
	mul.f64 	%fd65, %fd64, 0d4008000000000000;
	add.f64 	%fd66, %fd65, 0d3FF0000000000000;
	mul.f64 	%fd67, %fd65, %fd65;
	fma.rn.f64 	%fd68, %fd67, 0d3FE0000000000000, %fd66;
	sub.f64 	%fd69, %fd68, %fd45;
	mul.f64 	%fd70, %fd10, %fd69;
	st.global.f64 	[%rd2+-392], %fd70;
	fma.rn.f64 	%fd71, %fd108, %fd11, %fd12;
	mul.f64 	%fd72, %fd71, 0d4008000000000000;
	add.f64 	%fd73, %fd72, 0d3FF0000000000000;
	mul.f64 	%fd74, %fd72, %fd72;
	fma.rn.f64 	%fd75, %fd74, 0d3FE0000000000000, %fd73;
	sub.f64 	%fd76, %fd75, %fd45;
	mul.f64 	%fd78, %fd77, %fd76;
	st.global.f64 	[%rd2+-384], %fd78;
	fma.rn.f64 	%fd79, %fd108, %fd13, %fd14;
	mul.f64 	%fd80, %fd79, 0d4008000000000000;
	add.f64 	%fd81, %fd80, 0d3FF0000000000000;
	mul.f64 	%fd82, %fd80, %fd80;
	fma.rn.f64 	%fd83, %fd82, 0d3FE0000000000000, %fd81;
	sub.f64 	%fd84, %fd83, %fd45;
	mul.f64 	%fd86, %fd85, %fd84;
	st.global.f64 	[%rd2+-376], %fd86;
	fma.rn.f64 	%fd87, %fd108, %fd15, %fd16;
	mul.f64 	%fd88, %fd87, 0d4008000000000000;
	add.f64 	%fd89, %fd88, 0d3FF0000000000000;
	mul.f64 	%fd90, %fd88, %fd88;
	fma.rn.f64 	%fd91, %fd90, 0d3FE0000000000000, %fd89;
	sub.f64 	%fd92, %fd91, %fd45;
	mul.f64 	%fd93, %fd17, %fd92;
	st.global.f64 	[%rd2+-368], %fd93;
	fma.rn.f64 	%fd94, %fd108, %fd18, %fd19;
	mul.f64 	%fd95, %fd94, 0d4008000000000000;
	add.f64 	%fd96, %fd95, 0d3FF0000000000000;
	mul.f64 	%fd97, %fd95, %fd95;
	fma.rn.f64 	%fd98, %fd97, 0d3FE0000000000000, %fd96;
	sub.f64 	%fd99, %fd98, %fd45;
	mul.f64 	%fd100, %fd20, %fd99;
	st.global.f64 	[%rd2+-360], %fd100;
	fma.rn.f64 	%fd101, %fd108, %fd21, %fd22;
	mul.f64 	%fd102, %fd101, 0d4008000000000000;
	add.f64 	%fd103, %fd102, 0d3FF0000000000000;
	mul.f64 	%fd104, %fd102, %fd102;
	fma.rn.f64 	%fd105, %fd104, 0d3FE0000000000000, %fd103;
	sub.f64 	%fd106, %fd105, %fd45;
	mul.f64 	%fd107, %fd23, %fd106;
	st.global.f64 	[%rd2+-352], %fd107;
	add.s32 	%r27, %r27, %r3;
	setp.lt.s32 	%p3, %r27, 171875;
	@%p3 bra 	$L__BB0_2;
$L__BB0_5:
	ret;

}
	// .globl	_Z9Init_loadP9attribute
.visible .entry _Z9Init_loadP9attribute(
	.param .u64 .ptr .align 1 _Z9Init_loadP9attribute_param_0
)
{
	.reg .pred 	%p<3>;
	.reg .b32 	%r<28>;
	.reg .b64 	%rd<6>;
	.reg .b64 	%fd<124>;

	mov.u32 	%r6, %tid.x;
	mov.u32 	%r7, %ctaid.x;
	mov.u32 	%r1, %ntid.x;
	mad.lo.s32 	%r27, %r7, %r1, %r6;
	setp.gt.s32 	%p1, %r27, 171874;
	@%p1 bra 	$L__BB1_3;
	mov.u32 	%r8, %nctaid.x;
	mul.lo.s32 	%r3, %r1, %r8;
	ld.const.u32 	%r9, [dev_e];
	ld.const.u32 	%r10, [dev_e+4];
	ld.const.u32 	%r11, [dev_e+8];
	ld.const.u32 	%r12, [dev_e+12];
	ld.const.u32 	%r13, [dev_e+16];
	ld.const.u32 	%r14, [dev_e+20];
	ld.const.u32 	%r15, [dev_e+24];
	ld.const.u32 	%r16, [dev_e+28];
	ld.const.u32 	%r17, [dev_e+32];
	ld.const.u32 	%r18, [dev_e+36];
	ld.const.f64 	%fd1, [dev_w+32];
	ld.const.u32 	%r19, [dev_e+40];
	ld.const.u32 	%r20, [dev_e+44];
	ld.const.f64 	%fd2, [dev_w+40];
	ld.const.u32 	%r21, [dev_e+48];
	ld.const.u32 	%r22, [dev_e+52];
	ld.const.f64 	%fd3, [dev_w+48];
	ld.const.u32 	%r23, [dev_e+56];
	ld.const.u32 	%r24, [dev_e+60];
	ld.const.u32 	%r25, [dev_e+64];
	ld.const.u32 	%r26, [dev_e+68];
	cvt.rn.f64.s32 	%fd4, %r9;
	cvt.rn.f64.s32 	%fd5, %r10;
	cvt.rn.f64.s32 	%fd6, %r11;
	cvt.rn.f64.s32 	%fd7, %r12;
	cvt.rn.f64.s32 	%fd8, %r13;
	cvt.rn.f64.s32 	%fd9, %r14;
	cvt.rn.f64.s32 	%fd10, %r15;
	cvt.rn.f64.s32 	%fd11, %r16;
	cvt.rn.f64.s32 	%fd12, %r17;
	cvt.rn.f64.s32 	%fd13, %r18;
	cvt.rn.f64.s32 	%fd14, %r19;
	cvt.rn.f64.s32 	%fd15, %r20;
	cvt.rn.f64.s32 	%fd16, %r21;
	cvt.rn.f64.s32 	%fd17, %r22;
	cvt.rn.f64.s32 	%fd18, %r23;
	cvt.rn.f64.s32 	%fd19, %r24;
	cvt.rn.f64.s32 	%fd20, %r25;
	cvt.rn.f64.s32 	%fd21, %r26;
	ld.const.f64 	%fd38, [dev_w];
	ld.const.f64 	%fd50, [dev_w+8];
	ld.const.f64 	%fd60, [dev_w+16];
	ld.const.f64 	%fd70, [dev_w+24];
	ld.const.f64 	%fd107, [dev_w+56];
	ld.const.f64 	%fd117, [dev_w+64];
$L__BB1_2:
	ld.param.u64 	%rd5, [_Z9Init_loadP9attribute_param_0];
	cvta.to.global.u64 	%rd2, %rd5;
	mul.wide.s32 	%rd3, %r27, 488;
	add.s64 	%rd4, %rd2, %rd3;
	ld.global.f64 	%fd22, [%rd4+448];
	mul.f64 	%fd23, %fd22, 0d3FB78D4FDF3B645A;
	mul.f64 	%fd24, %fd23, 0d3F5745209E9DB9C6;
	div.rn.f64 	%fd25, %fd24, 0d407F400000000000;
	div.rn.f64 	%fd26, %fd25, 0d3EF07111652D2B5C;
	st.global.f64 	[%rd4+416], %fd26;
	ld.global.f64 	%fd27, [%rd4+456];
	mul.f64 	%fd28, %fd27, 0d3FB78D4FDF3B645A;
	mul.f64 	%fd29, %fd28, 0d3F5745209E9DB9C6;
	div.rn.f64 	%fd30, %fd29, 0d407F400000000000;
	div.rn.f64 	%fd31, %fd30, 0d3EF07111652D2B5C;
	st.global.f64 	[%rd4+424], %fd31;
	ld.global.f64 	%fd32, [%rd4+464];
	mul.f64 	%fd33, %fd31, %fd5;
	fma.rn.f64 	%fd34, %fd26, %fd4, %fd33;
	mul.f64 	%fd35, %fd34, 0d4008000000000000;
	mul.f64 	%fd36, %fd26, %fd26;
	fma.rn.f64 	%fd37, %fd31, %fd31, %fd36;
	mul.f64 	%fd39, %fd32, %fd38;
	add.f64 	%fd40, %fd35, 0d3FF0000000000000;
	mul.f64 	%fd41, %fd35, %fd35;
	fma.rn.f64 	%fd42, %fd41, 0d3FE0000000000000, %fd40;
	mul.f64 	%fd43, %fd37, 0d4008000000000000;
	mul.f64 	%fd44, %fd43, 0d3FE0000000000000;
	sub.f64 	%fd45, %fd42, %fd44;
	mul.f64 	%fd46, %fd39, %fd45;
	st.global.f64 	[%rd4], %fd46;
	mul.f64 	%fd47, %fd31, %fd7;
	fma.rn.f64 	%fd48, %fd26, %fd6, %fd47;
	mul.f64 	%fd49, %fd48, 0d4008000000000000;
	mul.f64 	%fd51, %fd32, %fd50;
	add.f64 	%fd52, %fd49, 0d3FF0000000000000;
	mul.f64 	%fd53, %fd49, %fd49;
	fma.rn.f64 	%fd54, %fd53, 0d3FE0000000000000, %fd52;
	sub.f64 	%fd55, %fd54, %fd44;
	mul.f64 	%fd56, %fd51, %fd55;
	st.global.f64 	[%rd4+8], %fd56;
	mul.f64 	%fd57, %fd31, %fd9;
	fma.rn.f64 	%fd58, %fd26, %fd8, %fd57;
	mul.f64 	%fd59, %fd58, 0d4008000000000000;
	mul.f64 	%fd61, %fd32, %fd60;
	add.f64 	%fd62, %fd59, 0d3FF0000000000000;
	mul.f64 	%fd63, %fd59, %fd59;
	fma.rn.f64 	%fd64, %fd63, 0d3FE0000000000000, %fd62;
	sub.f64 	%fd65, %fd64, %fd44;
	mul.f64 	%fd66, %fd61, %fd65;
	st.global.f64 	[%rd4+16], %fd66;
	mul.f64 	%fd67, %fd31, %fd11;
	fma.rn.f64 	%fd68, %fd26, %fd10, %fd67;
	mul.f64 	%fd69, %fd68, 0d4008000000000000;
	mul.f64 	%fd71, %fd32, %fd70;
	add.f64 	%fd72, %fd69, 0d3FF0000000000000;
	mul.f64 	%fd73, %fd69, %fd69;
	fma.rn.f64 	%fd74, %fd73, 0d3FE0000000000000, %fd72;
	sub.f64 	%fd75, %fd74, %fd44;
	mul.f64 	%fd76, %fd71, %fd75;
	st.global.f64 	[%rd4+24], %fd76;
	mul.f64 	%fd77, %fd31, %fd13;
	fma.rn.f64 	%fd78, %fd26, %fd12, %fd77;
	mul.f64 	%fd79, %fd78, 0d4008000000000000;
	mul.f64 	%fd80, %fd32, %fd1;
	add.f64 	%fd81, %fd79, 0d3FF0000000000000;
	mul.f64 	%fd82, %fd79, %fd79;
	fma.rn.f64 	%fd83, %fd82, 0d3FE0000000000000, %fd81;
	sub.f64 	%fd84, %fd83, %fd44;
	mul.f64 	%fd85, %fd80, %fd84;
	st.global.f64 	[%rd4+32], %fd85;
	mul.f64 	%fd86, %fd31, %fd15;
	fma.rn.f64 	%fd87, %fd26, %fd14, %fd86;
	mul.f64 	%fd88, %fd87, 0d4008000000000000;
	mul.f64 	%fd89, %fd32, %fd2;
	add.f64 	%fd90, %fd88, 0d3FF0000000000000;
	mul.f64 	%fd91, %fd88, %fd88;
	fma.rn.f64 	%fd92, %fd91, 0d3FE0000000000000, %fd90;
	sub.f64 	%fd93, %fd92, %fd44;
	mul.f64 	%fd94, %fd89, %fd93;
	st.global.f64 	[%rd4+40], %fd94;
	mul.f64 	%fd95, %fd31, %fd17;
	fma.rn.f64 	%fd96, %fd26, %fd16, %fd95;
	mul.f64 	%fd97, %fd96, 0d4008000000000000;
	mul.f64 	%fd98, %fd32, %fd3;
	add.f64 	%fd99, %fd97, 0d3FF0000000000000;
	mul.f64 	%fd100, %fd97, %fd97;
	fma.rn.f64 	%fd101, %fd100, 0d3FE0000000000000, %fd99;
	sub.f64 	%fd102, %fd101, %fd44;
	mul.f64 	%fd103, %fd98, %fd102;
	st.global.f64 	[%rd4+48], %fd103;
	mul.f64 	%fd104, %fd31, %fd19;
	fma.rn.f64 	%fd105, %fd26, %fd18, %fd104;
	mul.f64 	%fd106, %fd105, 0d4008000000000000;
	mul.f64 	%fd108, %fd32, %fd107;
	add.f64 	%fd109, %fd106, 0d3FF0000000000000;
	mul.f64 	%fd110, %fd106, %fd106;
	fma.rn.f64 	%fd111, %fd110, 0d3FE0000000000000, %fd109;
	sub.f64 	%fd112, %fd111, %fd44;
	mul.f64 	%fd113, %fd108, %fd112;
	st.global.f64 	[%rd4+56], %fd113;
	mul.f64 	%fd114, %fd31, %fd21;
	fma.rn.f64 	%fd115, %fd26, %fd20, %fd114;
	mul.f64 	%fd116, %fd115, 0d4008000000000000;
	mul.f64 	%fd118, %fd32, %fd117;
	add.f64 	%fd119, %fd116, 0d3FF0000000000000;
	mul.f64 	%fd120, %fd116, %fd116;
	fma.rn.f64 	%fd121, %fd120, 0d3FE0000000000000, %fd119;
	sub.f64 	%fd122, %fd121, %fd44;
	mul.f64 	%fd123, %fd118, %fd122;
	st.global.f64 	[%rd4+64], %fd123;
	add.s32 	%r27, %r27, %r3;
	setp.lt.s32 	%p2, %r27, 171875;
	@%p2 bra 	$L__BB1_2;
$L__BB1_3:
	ret;

}
	// .globl	_Z9Fluid_LESP9attribute
.visible .entry _Z9Fluid_LESP9attribute(
	.param .u64 .ptr .align 1 _Z9Fluid_LESP9attribute_param_0
)
{
	.reg .pred 	%p<4>;
	.reg .b32 	%r<19>;
	.reg .b64 	%rd<24>;
	.reg .b64 	%fd<53>;

	mov.u32 	%r6, %tid.x;
	mov.u32 	%r7, %ctaid.x;
	mov.u32 	%r8, %ntid.x;
	mad.lo.s32 	%r17, %r7, %r8, %r6;
	setp.gt.s32 	%p1, %r17, 171874;
	@%p1 bra 	$L__BB2_5;
	mov.u64 	%rd15, dev_e;
	add.s64 	%rd10, %rd15, 4;
	mov.u64 	%rd11, dev_w;
$L__BB2_2:
	ld.param.u64 	%rd19, [_Z9Fluid_LESP9attribute_param_0];
	cvta.to.global.u64 	%rd12, %rd19;
	mul.wide.s32 	%rd13, %r17, 488;
	add.s64 	%rd22, %rd12, %rd13;
	mov.b64 	%rd14, 0;
	st.global.u64 	[%rd22+72], %rd14;
	st.global.u64 	[%rd22+80], %rd14;
	st.global.u64 	[%rd22+88], %rd14;
	ld.global.f64 	%fd1, [%rd22+464];
	ld.global.f64 	%fd2, [%rd22+416];
	ld.global.f64 	%fd3, [%rd22+424];
	mov.b32 	%r18, 0;
	mov.f64 	%fd50, 0d0000000000000000;
	mov.u64 	%rd21, %rd10;
	mov.u64 	%rd23, %rd11;
	mov.f64 	%fd51, %fd50;
	mov.f64 	%fd52, %fd50;
$L__BB2_3:
	ld.param.u64 	%rd20, [_Z9Fluid_LESP9attribute_param_0];
	ld.const.u32 	%r10, [%rd21+-4];
	ld.const.u32 	%r11, [%rd21];
	mul.lo.s32 	%r12, %r11, %r10;
	cvt.rn.f64.s32 	%fd11, %r12;
	ld.global.f64 	%fd12, [%rd22];
	cvt.rn.f64.s32 	%fd13, %r10;
	cvt.rn.f64.s32 	%fd14, %r11;
	mul.f64 	%fd15, %fd3, %fd14;
	fma.rn.f64 	%fd16, %fd2, %fd13, %fd15;
	mul.f64 	%fd17, %fd16, 0d4008000000000000;
	ld.const.f64 	%fd18, [%rd23];
	mul.f64 	%fd19, %fd1, %fd18;
	add.f64 	%fd20, %fd17, 0d3FF0000000000000;
	mul.f64 	%fd21, %fd17, %fd17;
	fma.rn.f64 	%fd22, %fd21, 0d3FE0000000000000, %fd20;
	mul.f64 	%fd23, %fd2, %fd2;
	fma.rn.f64 	%fd24, %fd3, %fd3, %fd23;
	mul.f64 	%fd25, %fd24, 0d4008000000000000;
	mul.f64 	%fd26, %fd25, 0d3FE0000000000000;
	sub.f64 	%fd27, %fd22, %fd26;
	mul.f64 	%fd28, %fd19, %fd27;
	sub.f64 	%fd29, %fd12, %fd28;
	fma.rn.f64 	%fd52, %fd29, %fd11, %fd52;
	cvta.to.global.u64 	%rd16, %rd20;
	add.s64 	%rd18, %rd16, %rd13;
	add.s64 	%rd5, %rd18, 72;
	st.global.f64 	[%rd18+72], %fd52;
	mul.lo.s32 	%r13, %r10, %r10;
	cvt.rn.f64.u32 	%fd30, %r13;
	ld.global.f64 	%fd31, [%rd22];
	sub.f64 	%fd32, %fd31, %fd28;
	fma.rn.f64 	%fd51, %fd32, %fd30, %fd51;
	st.global.f64 	[%rd18+80], %fd51;
	mul.lo.s32 	%r14, %r11, %r11;
	cvt.rn.f64.u32 	%fd33, %r14;
	ld.global.f64 	%fd34, [%rd22];
	sub.f64 	%fd35, %fd34, %fd28;
	fma.rn.f64 	%fd50, %fd35, %fd33, %fd50;
	st.global.f64 	[%rd18+88], %fd50;
	add.s32 	%r18, %r18, 1;
	add.s64 	%rd23, %rd23, 8;
	add.s64 	%rd22, %rd22, 8;
	add.s64 	%rd21, %rd21, 8;
	setp.ne.s32 	%p2, %r18, 9;
	@%p2 bra 	$L__BB2_3;
	add.f64 	%fd36, %fd52, %fd52;
	mul.f64 	%fd37, %fd51, %fd51;
	fma.rn.f64 	%fd38, %fd52, %fd36, %fd37;
	fma.rn.f64 	%fd39, %fd50, %fd50, %fd38;
	sqrt.rn.f64 	%fd40, %fd39;
	st.global.f64 	[%rd5+24], %fd40;
	mul.f64 	%fd41, %fd40, 0d4032000000000000;
	mul.f64 	%fd42, %fd41, 0d3FF6A09E6665983E;
	div.rn.f64 	%fd43, %fd42, %fd1;
	mul.f64 	%fd44, %fd43, 0d3FD3333333333333;
	fma.rn.f64 	%fd45, %fd44, 0d3FD3333333333333, 0d3FD0461B87A6D8D6;
	sqrt.rn.f64 	%fd46, %fd45;
	add.f64 	%fd47, %fd46, 0dBFE022E7B0EDEC97;
	mul.f64 	%fd48, %fd47, 0d3FE0000000000000;
	st.global.f64 	[%rd5+32], %fd48;
	add.f64 	%fd49, %fd48, 0d3FE022E7B0EDEC97;
	st.global.f64 	[%rd5+40], %fd49;
	mov.u32 	%r15, %ntid.x;
	mov.u32 	%r16, %nctaid.x;
	mad.lo.s32 	%r17, %r15, %r16, %r17;
	setp.lt.s32 	%p3, %r17, 171875;
	@%p3 bra 	$L__BB2_2;
$L__BB2_5:
	ret;

}
	// .globl	_Z10Fluid_MRT1P9attribute
.visible .entry _Z10Fluid_MRT1P9attribute(
	.param .u64 .ptr .align 1 _Z10Fluid_MRT1P9attribute_param_0
)
{
	.reg .pred 	%p<3>;
	.reg .b32 	%r<10>;
	.reg .b64 	%rd<6>;
	.reg .b64 	%fd<20>;

	ld.param.u64 	%rd2, [_Z10Fluid_MRT1P9attribute_param_0];
	mov.u32 	%r6, %tid.x;
	mov.u32 	%r7, %ctaid.x;
	mov.u32 	%r1, %ntid.x;
	mad.lo.s32 	%r9, %r7, %r1, %r6;
	setp.gt.s32 	%p1, %r9, 171874;
	@%p1 bra 	$L__BB3_3;
	mov.u32 	%r8, %nctaid.x;
	mul.lo.s32 	%r3, %r1, %r8;
	cvta.to.global.u64 	%rd1, %rd2;
$L__BB3_2:
	mul.wide.s32 	%rd3, %r9, 488;
	add.s64 	%rd4, %rd1, %rd3;
	mov.b64 	%rd5, 0;
	st.global.u64 	[%rd4+120], %rd5;
	ld.global.f64 	%fd1, [%rd4+464];
	ld.global.f64 	%fd2, [%rd4+416];
	mul.f64 	%fd3, %fd2, %fd2;
	ld.global.f64 	%fd4, [%rd4+424];
	mul.f64 	%fd5, %fd4, %fd4;
	add.f64 	%fd6, %fd3, %fd5;
	mul.f64 	%fd7, %fd6, 0d4008000000000000;
	add.f64 	%fd8, %fd7, 0dC000000000000000;
	mul.f64 	%fd9, %fd1, %fd8;
	st.global.f64 	[%rd4+128], %fd9;
	mov.f64 	%fd10, 0d3FF0000000000000;
	sub.f64 	%fd11, %fd10, %fd7;
	mul.f64 	%fd12, %fd1, %fd11;
	st.global.f64 	[%rd4+136], %fd12;
	st.global.u64 	[%rd4+144], %rd5;
	neg.f64 	%fd13, %fd1;
	mul.f64 	%fd14, %fd2, %fd13;
	st.global.f64 	[%rd4+152], %fd14;
	st.global.u64 	[%rd4+160], %rd5;
	mul.f64 	%fd15, %fd4, %fd13;
	st.global.f64 	[%rd4+168], %fd15;
	sub.f64 	%fd16, %fd3, %fd5;
	mul.f64 	%fd17, %fd1, %fd16;
	st.global.f64 	[%rd4+176], %fd17;
	mul.f64 	%fd18, %fd1, %fd2;
	mul.f64 	%fd19, %fd18, %fd4;
	st.global.f64 	[%rd4+184], %fd19;
	add.s32 	%r9, %r9, %r3;
	setp.lt.s32 	%p2, %r9, 171875;
	@%p2 bra 	$L__BB3_2;
$L__BB3_3:
	ret;

}
	// .globl	_Z10Fluid_MRT2P9attribute
.visible .entry _Z10Fluid_MRT2P9attribute(
	.param .u64 .ptr .align 1 _Z10Fluid_MRT2P9attribute_param_0
)
{
	.reg .pred 	%p<4>;
	.reg .b32 	%r<32>;
	.reg .b64 	%rd<16>;
	.reg .b64 	%fd<51>;

	mov.u32 	%r6, %tid.x;
	mov.u32 	%r7, %ctaid.x;
	mov.u32 	%r8, %ntid.x;
	mad.lo.s32 	%r30, %r7, %r8, %r6;
	setp.gt.s32 	%p1, %r30, 171874;
	@%p1 bra 	$L__BB4_6;
	mov.u64 	%rd12, M_p;
	add.s64 	%rd7, %rd12, 36;
	mov.u32 	%r29, %nctaid.x;
$L__BB4_2:
	ld.param.u64 	%rd13, [_Z10Fluid_MRT2P9attribute_param_0];
	cvta.to.global.u64 	%rd8, %rd13;
	mul.wide.s32 	%rd9, %r30, 488;
	add.s64 	%rd10, %rd8, %rd9;
	add.s64 	%rd15, %rd10, 192;
	mov.b64 	%rd11, 0;
	st.global.u64 	[%rd10+192], %rd11;
	st.global.u64 	[%rd10+200], %rd11;
	st.global.u64 	[%rd10+208], %rd11;
	st.global.u64 	[%rd10+216], %rd11;
	st.global.u64 	[%rd10+224], %rd11;
	st.global.u64 	[%rd10+232], %rd11;
	st.global.u64 	[%rd10+240], %rd11;
	st.global.u64 	[%rd10+248], %rd11;
	st.global.u64 	[%rd10+256], %rd11;
	ld.global.f64 	%fd1, [%rd10];
	ld.global.f64 	%fd2, [%rd10+8];
	ld.global.f64 	%fd3, [%rd10+16];
	ld.global.f64 	%fd4, [%rd10+24];
	ld.global.f64 	%fd5, [%rd10+32];
	ld.global.f64 	%fd6, [%rd10+40];
	ld.global.f64 	%fd7, [%rd10+48];
	ld.global.f64 	%fd8, [%rd10+56];
	ld.global.f64 	%fd9, [%rd10+64];
	mov.b32 	%r31, 0;
	mov.f64 	%fd50, 0d0000000000000000;
	mov.u64 	%rd14, %rd7;
$L__BB4_3:
	ld.const.u32 	%r10, [%rd14+-36];
	cvt.rn.f64.s32 	%fd13, %r10;
	fma.rn.f64 	%fd14, %fd1, %fd13, %fd50;
	ld.const.u32 	%r11, [%rd14+-32];
	cvt.rn.f64.s32 	%fd15, %r11;
	fma.rn.f64 	%fd16, %fd2, %fd15, %fd14;
	ld.const.u32 	%r12, [%rd14+-28];
	cvt.rn.f64.s32 	%fd17, %r12;
	fma.rn.f64 	%fd18, %fd3, %fd17, %fd16;
	ld.const.u32 	%r13, [%rd14+-24];
	cvt.rn.f64.s32 	%fd19, %r13;
	fma.rn.f64 	%fd20, %fd4, %fd19, %fd18;
	ld.const.u32 	%r14, [%rd14+-20];
	cvt.rn.f64.s32 	%fd21, %r14;
	fma.rn.f64 	%fd22, %fd5, %fd21, %fd20;
	ld.const.u32 	%r15, [%rd14+-16];
	cvt.rn.f64.s32 	%fd23, %r15;
	fma.rn.f64 	%fd24, %fd6, %fd23, %fd22;
	ld.const.u32 	%r16, [%rd14+-12];
	cvt.rn.f64.s32 	%fd25, %r16;
	fma.rn.f64 	%fd26, %fd7, %fd25, %fd24;
	ld.const.u32 	%r17, [%rd14+-8];
	cvt.rn.f64.s32 	%fd27, %r17;
	fma.rn.f64 	%fd28, %fd8, %fd27, %fd26;
	ld.const.u32 	%r18, [%rd14+-4];
	cvt.rn.f64.s32 	%fd29, %r18;
	fma.rn.f64 	%fd30, %fd9, %fd29, %fd28;
	st.global.f64 	[%rd15], %fd30;
	st.global.f64 	[%rd15+72], %fd30;
	setp.eq.s32 	%p2, %r31, 8;
	@%p2 bra 	$L__BB4_5;
	ld.global.f64 	%fd31, [%rd15+8];
	ld.const.u32 	%r19, [%rd14];
	cvt.rn.f64.s32 	%fd32, %r19;
	fma.rn.f64 	%fd33, %fd1, %fd32, %fd31;
	ld.const.u32 	%r20, [%rd14+4];
	cvt.rn.f64.s32 	%fd34, %r20;
	fma.rn.f64 	%fd35, %fd2, %fd34, %fd33;
	ld.const.u32 	%r21, [%rd14+8];
	cvt.rn.f64.s32 	%fd36, %r21;
	fma.rn.f64 	%fd37, %fd3, %fd36, %fd35;
	ld.const.u32 	%r22, [%rd14+12];
	cvt.rn.f64.s32 	%fd38, %r22;
	fma.rn.f64 	%fd39, %fd4, %fd38, %fd37;
	ld.const.u32 	%r23, [%rd14+16];
	cvt.rn.f64.s32 	%fd40, %r23;
	fma.rn.f64 	%fd41, %fd5, %fd40, %fd39;
	ld.const.u32 	%r24, [%rd14+20];
	cvt.rn.f64.s32 	%fd42, %r24;
	fma.rn.f64 	%fd43, %fd6, %fd42, %fd41;
	ld.const.u32 	%r25, [%rd14+24];
	cvt.rn.f64.s32 	%fd44, %r25;
	fma.rn.f64 	%fd45, %fd7, %fd44, %fd43;
	ld.const.u32 	%r26, [%rd14+28];
	cvt.rn.f64.s32 	%fd46, %r26;
	fma.rn.f64 	%fd47, %fd8, %fd46, %fd45;
	ld.const.u32 	%r27, [%rd14+32];
	cvt.rn.f64.s32 	%fd48, %r27;
	fma.rn.f64 	%fd49, %fd9, %fd48, %fd47;
	st.global.f64 	[%rd15+8], %fd49;
	st.global.f64 	[%rd15+80], %fd49;
	add.s32 	%r31, %r31, 2;
	add.s64 	%rd4, %rd15, 16;
	ld.global.f64 	%fd50, [%rd15+16];
	add.s64 	%rd14, %rd14, 72;
	mov.u64 	%rd15, %rd4;
	bra.uni 	$L__BB4_3;
$L__BB4_5:
	mad.lo.s32 	%r30, %r8, %r29, %r30;
	setp.lt.s32 	%p3, %r30, 171875;
	@%p3 bra 	$L__BB4_2;
$L__BB4_6:
	ret;

}
	// .globl	_Z10Fluid_MRT3P9attribute
.visible .entry _Z10Fluid_MRT3P9attribute(
	.param .u64 .ptr .align 1 _Z10Fluid_MRT3P9attribute_param_0
)
{
	.reg .pred 	%p<3>;
	.reg .b32 	%r<95>;
	.reg .b64 	%rd<6>;
	.reg .b64 	%fd<373>;

	mov.u32 	%r4, %tid.x;
	mov.u32 	%r5, %ctaid.x;
	mov.u32 	%r6, %ntid.x;
	mad.lo.s32 	%r7, %r5, %r6, %r4;
	setp.gt.s32 	%p1, %r7, 171874;
	@%p1 bra 	$L__BB5_3;
	mov.u32 	%r8, %ctaid.x;
	mov.u32 	%r9, %ntid.x;
	mov.u32 	%r10, %tid.x;
	mad.lo.s32 	%r94, %r8, %r9, %r10;
	ld.const.u32 	%r11, [M_nega];
	ld.const.u32 	%r12, [M_nega+4];
	ld.const.u32 	%r13, [M_nega+8];
	ld.const.u32 	%r14, [M_nega+12];
	ld.const.u32 	%r15, [M_nega+16];
	ld.const.u32 	%r16, [M_nega+20];
	ld.const.u32 	%r17, [M_nega+24];
	ld.const.u32 	%r18, [M_nega+36];
	ld.const.u32 	%r19, [M_nega+40];
	ld.const.u32 	%r20, [M_nega+44];
	ld.const.u32 	%r21, [M_nega+48];
	ld.const.u32 	%r22, [M_nega+52];
	ld.const.u32 	%r23, [M_nega+56];
	ld.const.u32 	%r24, [M_nega+60];
	ld.const.u32 	%r25, [M_nega+72];
	ld.const.u32 	%r26, [M_nega+76];
	ld.const.u32 	%r27, [M_nega+80];
	ld.const.u32 	%r28, [M_nega+84];
	ld.const.u32 	%r29, [M_nega+88];
	ld.const.u32 	%r30, [M_nega+92];
	ld.const.u32 	%r31, [M_nega+96];
	ld.const.u32 	%r32, [M_nega+108];
	ld.const.u32 	%r33, [M_nega+112];
	ld.const.u32 	%r34, [M_nega+116];
	ld.const.u32 	%r35, [M_nega+120];
	ld.const.u32 	%r36, [M_nega+124];
	ld.const.u32 	%r37, [M_nega+128];
	ld.const.u32 	%r38, [M_nega+132];
	ld.const.u32 	%r39, [M_nega+144];
	ld.const.u32 	%r40, [M_nega+148];
	ld.const.u32 	%r41, [M_nega+152];
	ld.const.u32 	%r42, [M_nega+156];
	ld.const.u32 	%r43, [M_nega+160];
	ld.const.u32 	%r44, [M_nega+164];
	ld.const.u32 	%r45, [M_nega+168];
	ld.const.u32 	%r46, [M_nega+180];
	ld.const.u32 	%r47, [M_nega+184];
	ld.const.u32 	%r48, [M_nega+188];
	ld.const.u32 	%r49, [M_nega+192];
	ld.const.u32 	%r50, [M_nega+196];
	ld.const.u32 	%r51, [M_nega+200];
	ld.const.u32 	%r52, [M_nega+204];
	ld.const.u32 	%r53, [M_nega+216];
	ld.const.u32 	%r54, [M_nega+220];
	ld.const.u32 	%r55, [M_nega+224];
	ld.const.u32 	%r56, [M_nega+228];
	ld.const.u32 	%r57, [M_nega+232];
	ld.const.u32 	%r58, [M_nega+236];
	ld.const.u32 	%r59, [M_nega+240];
	ld.const.u32 	%r60, [M_nega+252];
	ld.const.u32 	%r61, [M_nega+256];
	ld.const.u32 	%r62, [M_nega+260];
	ld.const.u32 	%r63, [M_nega+264];
	ld.const.u32 	%r64, [M_nega+268];
	ld.const.u32 	%r65, [M_nega+272];
	ld.const.u32 	%r66, [M_nega+276];
	ld.const.u32 	%r67, [M_nega+288];
	ld.const.u32 	%r68, [M_nega+292];
	ld.const.u32 	%r69, [M_nega+296];
	ld.const.u32 	%r70, [M_nega+300];
	ld.const.u32 	%r71, [M_nega+304];
	ld.const.u32 	%r72, [M_nega+308];
	ld.const.u32 	%r73, [M_nega+312];
	cvt.rn.f64.s32 	%fd64, %r11;
	mov.f64 	%fd65, 0d0000000000000000;
	copysign.f64 	%fd66, %fd64, %fd65;
	div.rn.f64 	%fd1, %fd66, 0d4042000000000000;
	cvt.rn.f64.s32 	%fd67, %r12;
	mul.f64 	%fd68, %fd67, 0d3FF6666666666666;
	div.rn.f64 	%fd2, %fd68, 0d4042000000000000;
	cvt.rn.f64.s32 	%fd69, %r13;
	mul.f64 	%fd70, %fd69, 0d3FF6666666666666;
	div.rn.f64 	%fd3, %fd70, 0d4042000000000000;
	cvt.rn.f64.s32 	%fd71, %r14;
	copysign.f64 	%fd72, %fd71, %fd65;
	div.rn.f64 	%fd4, %fd72, 0d4042000000000000;
	cvt.rn.f64.s32 	%fd73, %r15;
	mul.f64 	%fd74, %fd73, 0d3FF3333333333333;
	div.rn.f64 	%fd5, %fd74, 0d4042000000000000;
	cvt.rn.f64.s32 	%fd75, %r16;
	copysign.f64 	%fd76, %fd75, %fd65;
	div.rn.f64 	%fd6, %fd76, 0d4042000000000000;
	cvt.rn.f64.s32 	%fd77, %r17;
	mul.f64 	%fd78, %fd77, 0d3FF3333333333333;
	div.rn.f64 	%fd7, %fd78, 0d4042000000000000;
	cvt.rn.f64.s32 	%fd79, %r18;
	copysign.f64 	%fd80, %fd79, %fd65;
	div.rn.f64 	%fd8, %fd80, 0d4042000000000000;
	cvt.rn.f64.s32 	%fd81, %r19;
	mul.f64 	%fd82, %fd81, 0d3FF6666666666666;
	div.rn.f64 	%fd9, %fd82, 0d4042000000000000;
	cvt.rn.f64.s32 	%fd83, %r20;
	mul.f64 	%fd84, %fd83, 0d3FF6666666666666;
	div.rn.f64 	%fd10, %fd84, 0d4042000000000000;
	cvt.rn.f64.s32 	%fd85, %r21;
	copysign.f64 	%fd86, %fd85, %fd65;
	div.rn.f64 	%fd11, %fd86, 0d4042000000000000;
	cvt.rn.f64.s32 	%fd87, %r22;
	mul.f64 	%fd88, %fd87, 0d3FF3333333333333;
	div.rn.f64 	%fd12, %fd88, 0d4042000000000000;
	cvt.rn.f64.s32 	%fd89, %r23;
	copysign.f64 	%fd90, %fd89, %fd65;
	div.rn.f64 	%fd13, %fd90, 0d4042000000000000;
	cvt.rn.f64.s32 	%fd91, %r24;
	mul.f64 	%fd92, %fd91, 0d3FF3333333333333;
	div.rn.f64 	%fd14, %fd92, 0d4042000000000000;
	cvt.rn.f64.s32 	%fd93, %r25;
	copysign.f64 	%fd94, %fd93, %fd65;
	div.rn.f64 	%fd15, %fd94, 0d4042000000000000;
	cvt.rn.f64.s32 	%fd95, %r26;
	mul.f64 	%fd96, %fd95, 0d3FF6666666666666;
	div.rn.f64 	%fd16, %fd96, 0d4042000000000000;
	cvt.rn.f64.s32 	%fd97, %r27;
	mul.f64 	%fd98, %fd97, 0d3FF6666666666666;
	div.rn.f64 	%fd17, %fd98, 0d4042000000000000;
	cvt.rn.f64.s32 	%fd99, %r28;
	copysign.f64 	%fd100, %fd99, %fd65;
	div.rn.f64 	%fd18, %fd100, 0d4042000000000000;
	cvt.rn.f64.s32 	%fd101, %r29;
	mul.f64 	%fd102, %fd101, 0d3FF3333333333333;
	div.rn.f64 	%fd19, %fd102, 0d4042000000000000;
	cvt.rn.f64.s32 	%fd103, %r30;
	copysign.f64 	%fd104, %fd103, %fd65;
	div.rn.f64 	%fd20, %fd104, 0d4042000000000000;
	cvt.rn.f64.s32 	%fd105, %r31;
	mul.f64 	%fd106, %fd105, 0d3FF3333333333333;
	div.rn.f64 	%fd21, %fd106, 0d4042000000000000;
	cvt.rn.f64.s32 	%fd107, %r32;
	copysign.f64 	%fd108, %fd107, %fd65;
	div.rn.f64 	%fd22, %fd108, 0d4042000000000000;
	cvt.rn.f64.s32 	%fd109, %r33;
	mul.f64 	%fd110, %fd109, 0d3FF6666666666666;
	div.rn.f64 	%fd23, %fd110, 0d4042000000000000;
	cvt.rn.f64.s32 	%fd111, %r34;
	mul.f64 	%fd112, %fd111, 0d3FF6666666666666;
	div.rn.f64 	%fd24, %fd112, 0d4042000000000000;
	cvt.rn.f64.s32 	%fd113, %r35;
	copysign.f64 	%fd114, %fd113, %fd65;
	div.rn.f64 	%fd25, %fd114, 0d4042000000000000;
	cvt.rn.f64.s32 	%fd115, %r36;
	mul.f64 	%fd116, %fd115, 0d3FF3333333333333;
	div.rn.f64 	%fd26, %fd116, 0d4042000000000000;
	cvt.rn.f64.s32 	%fd117, %r37;
	copysign.f64 	%fd118, %fd117, %fd65;
	div.rn.f64 	%fd27, %fd118, 0d4042000000000000;
	cvt.rn.f64.s32 	%fd119, %r38;
	mul.f64 	%fd120, %fd119, 0d3FF3333333333333;
	div.rn.f64 	%fd28, %fd120, 0d4042000000000000;
	cvt.rn.f64.s32 	%fd121, %r39;
	copysign.f64 	%fd122, %fd121, %fd65;
	div.rn.f64 	%fd29, %fd122, 0d4042000000000000;
	cvt.rn.f64.s32 	%fd123, %r40;
	mul.f64 	%fd124, %fd123, 0d3FF6666666666666;
	div.rn.f64 	%fd30, %fd124, 0d4042000000000000;
	cvt.rn.f64.s32 	%fd125, %r41;
	mul.f64 	%fd126, %fd125, 0d3FF6666666666666;
	div.rn.f64 	%fd31, %fd126, 0d4042000000000000;
	cvt.rn.f64.s32 	%fd127, %r42;
	copysign.f64 	%fd128, %fd127, %fd65;
	div.rn.f64 	%fd32, %fd128, 0d4042000000000000;
	cvt.rn.f64.s32 	%fd129, %r43;
	mul.f64 	%fd130, %fd129, 0d3FF3333333333333;
	div.rn.f64 	%fd33, %fd130, 0d4042000000000000;
	cvt.rn.f64.s32 	%fd131, %r44;
	copysign.f64 	%fd132, %fd131, %fd65;
	div.rn.f64 	%fd34, %fd132, 0d4042000000000000;
	cvt.rn.f64.s32 	%fd133, %r45;
	mul.f64 	%fd134, %fd133, 0d3FF3333333333333;
	div.rn.f64 	%fd35, %fd134, 0d4042000000000000;
	cvt.rn.f64.s32 	%fd135, %r46;
	copysign.f64 	%fd136, %fd135, %fd65;
	div.rn.f64 	%fd36, %fd136, 0d4042000000000000;
	cvt.rn.f64.s32 	%fd137, %r47;
	mul.f64 	%fd138, %fd137, 0d3FF6666666666666;
	div.rn.f64 	%fd37, %fd138, 0d4042000000000000;
	cvt.rn.f64.s32 	%fd139, %r48;
	mul.f64 	%fd140, %fd139, 0d3FF6666666666666;
	div.rn.f64 	%fd38, %fd140, 0d4042000000000000;
	cvt.rn.f64.s32 	%fd141, %r49;
	copysign.f64 	%fd142, %fd141, %fd65;
	div.rn.f64 	%fd39, %fd142, 0d4042000000000000;
	cvt.rn.f64.s32 	%fd143, %r50;
	mul.f64 	%fd144, %fd143, 0d3FF3333333333333;
	div.rn.f64 	%fd40, %fd144, 0d4042000000000000;
	cvt.rn.f64.s32 	%fd145, %r51;
	copysign.f64 	%fd146, %fd145, %fd65;
	div.rn.f64 	%fd41, %fd146, 0d4042000000000000;
	cvt.rn.f64.s32 	%fd147, %r52;
	mul.f64 	%fd148, %fd147, 0d3FF3333333333333;
	div.rn.f64 	%fd42, %fd148, 0d4042000000000000;
	cvt.rn.f64.s32 	%fd149, %r53;
	copysign.f64 	%fd150, %fd149, %fd65;
	div.rn.f64 	%fd43, %fd150, 0d4042000000000000;
	cvt.rn.f64.s32 	%fd151, %r54;
	mul.f64 	%fd152, %fd151, 0d3FF6666666666666;
	div.rn.f64 	%fd44, %fd152, 0d4042000000000000;
	cvt.rn.f64.s32 	%fd153, %r55;
	mul.f64 	%fd154, %fd153, 0d3FF6666666666666;
	div.rn.f64 	%fd45, %fd154, 0d4042000000000000;
	cvt.rn.f64.s32 	%fd155, %r56;
	copysign.f64 	%fd156, %fd155, %fd65;
	div.rn.f64 	%fd46, %fd156, 0d4042000000000000;
	cvt.rn.f64.s32 	%fd157, %r57;
	mul.f64 	%fd158, %fd157, 0d3FF3333333333333;
	div.rn.f64 	%fd47, %fd158, 0d4042000000000000;
	cvt.rn.f64.s32 	%fd159, %r58;
	copysign.f64 	%fd160, %fd159, %fd65;
	div.rn.f64 	%fd48, %fd160, 0d4042000000000000;
	cvt.rn.f64.s32 	%fd161, %r59;
	mul.f64 	%fd162, %fd161, 0d3FF3333333333333;
	div.rn.f64 	%fd49, %fd162, 0d4042000000000000;
	cvt.rn.f64.s32 	%fd163, %r60;
	copysign.f64 	%fd164, %fd163, %fd65;
	div.rn.f64 	%fd50, %fd164, 0d4042000000000000;
	cvt.rn.f64.s32 	%fd165, %r61;
	mul.f64 	%fd166, %fd165, 0d3FF6666666666666;
	div.rn.f64 	%fd51, %fd166, 0d4042000000000000;
	cvt.rn.f64.s32 	%fd167, %r62;
	mul.f64 	%fd168, %fd167, 0d3FF6666666666666;
	div.rn.f64 	%fd52, %fd168, 0d4042000000000000;
	cvt.rn.f64.s32 	%fd169, %r63;
	copysign.f64 	%fd170, %fd169, %fd65;
	div.rn.f64 	%fd53, %fd170, 0d4042000000000000;
	cvt.rn.f64.s32 	%fd171, %r64;
	mul.f64 	%fd172, %fd171, 0d3FF3333333333333;
	div.rn.f64 	%fd54, %fd172, 0d4042000000000000;
	cvt.rn.f64.s32 	%fd173, %r65;
	copysign.f64 	%fd174, %fd173, %fd65;
	div.rn.f64 	%fd55, %fd174, 0d4042000000000000;
	cvt.rn.f64.s32 	%fd175, %r66;
	mul.f64 	%fd176, %fd175, 0d3FF3333333333333;
	div.rn.f64 	%fd56, %fd176, 0d4042000000000000;
	cvt.rn.f64.s32 	%fd177, %r67;
	copysign.f64 	%fd178, %fd177, %fd65;
	div.rn.f64 	%fd57, %fd178, 0d4042000000000000;
	cvt.rn.f64.s32 	%fd179, %r68;
	mul.f64 	%fd180, %fd179, 0d3FF6666666666666;
	div.rn.f64 	%fd58, %fd180, 0d4042000000000000;
	cvt.rn.f64.s32 	%fd181, %r69;
	mul.f64 	%fd182, %fd181, 0d3FF6666666666666;
	div.rn.f64 	%fd59, %fd182, 0d4042000000000000;
	cvt.rn.f64.s32 	%fd183, %r70;
	copysign.f64 	%fd184, %fd183, %fd65;
	div.rn.f64 	%fd60, %fd184, 0d4042000000000000;
	cvt.rn.f64.s32 	%fd185, %r71;
	mul.f64 	%fd186, %fd185, 0d3FF3333333333333;
	div.rn.f64 	%fd61, %fd186, 0d4042000000000000;
	cvt.rn.f64.s32 	%fd187, %r72;
	copysign.f64 	%fd188, %fd187, %fd65;
	div.rn.f64 	%fd62, %fd188, 0d4042000000000000;
	cvt.rn.f64.s32 	%fd189, %r73;
	mul.f64 	%fd190, %fd189, 0d3FF3333333333333;
	div.rn.f64 	%fd63, %fd190, 0d4042000000000000;
	ld.const.u32 	%r74, [M_nega+28];
	ld.const.u32 	%r75, [M_nega+32];
	ld.const.u32 	%r76, [M_nega+64];
	ld.const.u32 	%r77, [M_nega+68];
	ld.const.u32 	%r78, [M_nega+100];
	ld.const.u32 	%r79, [M_nega+104];
	ld.const.u32 	%r80, [M_nega+136];
	ld.const.u32 	%r81, [M_nega+140];
	ld.const.u32 	%r82, [M_nega+172];
	ld.const.u32 	%r83, [M_nega+176];
	ld.const.u32 	%r84, [M_nega+208];
	ld.const.u32 	%r85, [M_nega+212];
	ld.const.u32 	%r86, [M_nega+244];
	ld.const.u32 	%r87, [M_nega+248];
	ld.const.u32 	%r88, [M_nega+280];
	ld.const.u32 	%r89, [M_nega+284];
	ld.const.u32 	%r90, [M_nega+316];
	ld.const.u32 	%r91, [M_nega+320];
$L__BB5_2:
	ld.param.u64 	%rd5, [_Z10Fluid_MRT3P9attribute_param_0];
	cvta.to.global.u64 	%rd2, %rd5;
	mul.wide.s32 	%rd3, %r94, 488;
	add.s64 	%rd4, %rd2, %rd3;
	ld.global.f64 	%fd191, [%rd4+112];
	rcp.rn.f64 	%fd192, %fd191;
	cvt.rn.f64.s32 	%fd193, %r74;
	mul.f64 	%fd194, %fd192, %fd193;
	div.rn.f64 	%fd195, %fd194, 0d4042000000000000;
	cvt.rn.f64.s32 	%fd196, %r75;
	mul.f64 	%fd197, %fd192, %fd196;
	div.rn.f64 	%fd198, %fd197, 0d4042000000000000;
	cvt.rn.f64.s32 	%fd199, %r76;
	mul.f64 	%fd200, %fd192, %fd199;
	div.rn.f64 	%fd201, %fd200, 0d4042000000000000;
	cvt.rn.f64.s32 	%fd202, %r77;
	mul.f64 	%fd203, %fd192, %fd202;
	div.rn.f64 	%fd204, %fd203, 0d4042000000000000;
	cvt.rn.f64.s32 	%fd205, %r78;
	mul.f64 	%fd206, %fd192, %fd205;
	div.rn.f64 	%fd207, %fd206, 0d4042000000000000;
	cvt.rn.f64.s32 	%fd208, %r79;
	mul.f64 	%fd209, %fd192, %fd208;
	div.rn.f64 	%fd210, %fd209, 0d4042000000000000;
	cvt.rn.f64.s32 	%fd211, %r80;
	mul.f64 	%fd212, %fd192, %fd211;
	div.rn.f64 	%fd213, %fd212, 0d4042000000000000;
	cvt.rn.f64.s32 	%fd214, %r81;
	mul.f64 	%fd215, %fd192, %fd214;
	div.rn.f64 	%fd216, %fd215, 0d4042000000000000;
	cvt.rn.f64.s32 	%fd217, %r82;
	mul.f64 	%fd218, %fd192, %fd217;
	div.rn.f64 	%fd219, %fd218, 0d4042000000000000;
	cvt.rn.f64.s32 	%fd220, %r83;
	mul.f64 	%fd221, %fd192, %fd220;
	div.rn.f64 	%fd222, %fd221, 0d4042000000000000;
	cvt.rn.f64.s32 	%fd223, %r84;
	mul.f64 	%fd224, %fd192, %fd223;
	div.rn.f64 	%fd225, %fd224, 0d4042000000000000;
	cvt.rn.f64.s32 	%fd226, %r85;
	mul.f64 	%fd227, %fd192, %fd226;
	div.rn.f64 	%fd228, %fd227, 0d4042000000000000;
	cvt.rn.f64.s32 	%fd229, %r86;
	mul.f64 	%fd230, %fd192, %fd229;
	div.rn.f64 	%fd231, %fd230, 0d4042000000000000;
	cvt.rn.f64.s32 	%fd232, %r87;
	mul.f64 	%fd233, %fd192, %fd232;
	div.rn.f64 	%fd234, %fd233, 0d4042000000000000;
	cvt.rn.f64.s32 	%fd235, %r88;
	mul.f64 	%fd236, %fd192, %fd235;
	div.rn.f64 	%fd237, %fd236, 0d4042000000000000;
	cvt.rn.f64.s32 	%fd238, %r89;
	mul.f64 	%fd239, %fd192, %fd238;
	div.rn.f64 	%fd240, %fd239, 0d4042000000000000;
	cvt.rn.f64.s32 	%fd241, %r90;
	mul.f64 	%fd242, %fd192, %fd241;
	div.rn.f64 	%fd243, %fd242, 0d4042000000000000;
	cvt.rn.f64.s32 	%fd244, %r91;
	mul.f64 	%fd245, %fd192, %fd244;
	div.rn.f64 	%fd246, %fd245, 0d4042000000000000;
	ld.global.f64 	%fd247, [%rd4+264];
	ld.global.f64 	%fd248, [%rd4+120];
	sub.f64 	%fd249, %fd247, %fd248;
	fma.rn.f64 	%fd250, %fd1, %fd249, 0d0000000000000000;
	ld.global.f64 	%fd251, [%rd4+272];
	ld.global.f64 	%fd252, [%rd4+128];
	sub.f64 	%fd253, %fd251, %fd252;
	fma.rn.f64 	%fd254, %fd2, %fd253, %fd250;
	ld.global.f64 	%fd255, [%rd4+280];
	ld.global.f64 	%fd256, [%rd4+136];
	sub.f64 	%fd257, %fd255, %fd256;
	fma.rn.f64 	%fd258, %fd3, %fd257, %fd254;
	ld.global.f64 	%fd259, [%rd4+288];
	ld.global.f64 	%fd260, [%rd4+144];
	sub.f64 	%fd261, %fd259, %fd260;
	fma.rn.f64 	%fd262, %fd4, %fd261, %fd258;
	ld.global.f64 	%fd263, [%rd4+296];
	ld.global.f64 	%fd264, [%rd4+152];
	sub.f64 	%fd265, %fd263, %fd264;
	fma.rn.f64 	%fd266, %fd5, %fd265, %fd262;
	ld.global.f64 	%fd267, [%rd4+304];
	ld.global.f64 	%fd268, [%rd4+160];
	sub.f64 	%fd269, %fd267, %fd268;
	fma.rn.f64 	%fd270, %fd6, %fd269, %fd266;
	ld.global.f64 	%fd271, [%rd4+312];
	ld.global.f64 	%fd272, [%rd4+168];
	sub.f64 	%fd273, %fd271, %fd272;
	fma.rn.f64 	%fd274, %fd7, %fd273, %fd270;
	ld.global.f64 	%fd275, [%rd4+320];
	ld.global.f64 	%fd276, [%rd4+176];
	sub.f64 	%fd277, %fd275, %fd276;
	fma.rn.f64 	%fd278, %fd195, %fd277, %fd274;
	ld.global.f64 	%fd279, [%rd4+328];
	ld.global.f64 	%fd280, [%rd4+184];
	sub.f64 	%fd281, %fd279, %fd280;
	fma.rn.f64 	%fd282, %fd198, %fd281, %fd278;
	ld.global.f64 	%fd283, [%rd4];
	sub.f64 	%fd284, %fd283, %fd282;
	st.global.f64 	[%rd4+344], %fd284;
	fma.rn.f64 	%fd285, %fd8, %fd249, 0d0000000000000000;
	fma.rn.f64 	%fd286, %fd9, %fd253, %fd285;
	fma.rn.f64 	%fd287, %fd10, %fd257, %fd286;
	fma.rn.f64 	%fd288, %fd11, %fd261, %fd287;
	fma.rn.f64 	%fd289, %fd12, %fd265, %fd288;
	fma.rn.f64 	%fd290, %fd13, %fd269, %fd289;
	fma.rn.f64 	%fd291, %fd14, %fd273, %fd290;
	fma.rn.f64 	%fd292, %fd201, %fd277, %fd291;
	fma.rn.f64 	%fd293, %fd204, %fd281, %fd292;
	ld.global.f64 	%fd294, [%rd4+8];
	sub.f64 	%fd295, %fd294, %fd293;
	st.global.f64 	[%rd4+352], %fd295;
	fma.rn.f64 	%fd296, %fd15, %fd249, 0d0000000000000000;
	fma.rn.f64 	%fd297, %fd16, %fd253, %fd296;
	fma.rn.f64 	%fd298, %fd17, %fd257, %fd297;
	fma.rn.f64 	%fd299, %fd18, %fd261, %fd298;
	fma.rn.f64 	%fd300, %fd19, %fd265, %fd299;
	fma.rn.f64 	%fd301, %fd20, %fd269, %fd300;
	fma.rn.f64 	%fd302, %fd21, %fd273, %fd301;
	fma.rn.f64 	%fd303, %fd207, %fd277, %fd302;
	fma.rn.f64 	%fd304, %fd210, %fd281, %fd303;
	ld.global.f64 	%fd305, [%rd4+16];
	sub.f64 	%fd306, %fd305, %fd304;
	st.global.f64 	[%rd4+360], %fd306;
	fma.rn.f64 	%fd307, %fd22, %fd249, 0d0000000000000000;
	fma.rn.f64 	%fd308, %fd23, %fd253, %fd307;
	fma.rn.f64 	%fd309, %fd24, %fd257, %fd308;
	fma.rn.f64 	%fd310, %fd25, %fd261, %fd309;
	fma.rn.f64 	%fd311, %fd26, %fd265, %fd310;
	fma.rn.f64 	%fd312, %fd27, %fd269, %fd311;
	fma.rn.f64 	%fd313, %fd28, %fd273, %fd312;
	fma.rn.f64 	%fd314, %fd213, %fd277, %fd313;
	fma.rn.f64 	%fd315, %fd216, %fd281, %fd314;
	ld.global.f64 	%fd316, [%rd4+24];
	sub.f64 	%fd317, %fd316, %fd315;
	st.global.f64 	[%rd4+368], %fd317;
	fma.rn.f64 	%fd318, %fd29, %fd249, 0d0000000000000000;
	fma.rn.f64 	%fd319, %fd30, %fd253, %fd318;
	fma.rn.f64 	%fd320, %fd31, %fd257, %fd319;
	fma.rn.f64 	%fd321, %fd32, %fd261, %fd320;
	fma.rn.f64 	%fd322, %fd33, %fd265, %fd321;
	fma.rn.f64 	%fd323, %fd34, %fd269, %fd322;
	fma.rn.f64 	%fd324, %fd35, %fd273, %fd323;
	fma.rn.f64 	%fd325, %fd219, %fd277, %fd324;
	fma.rn.f64 	%fd326, %fd222, %fd281, %fd325;
	ld.global.f64 	%fd327, [%rd4+32];
	sub.f64 	%fd328, %fd327, %fd326;
	st.global.f64 	[%rd4+376], %fd328;
	fma.rn.f64 	%fd329, %fd36, %fd249, 0d0000000000000000;
	fma.rn.f64 	%fd330, %fd37, %fd253, %fd329;
	fma.rn.f64 	%fd331, %fd38, %fd257, %fd330;
	fma.rn.f64 	%fd332, %fd39, %fd261, %fd331;
	fma.rn.f64 	%fd333, %fd40, %fd265, %fd332;
	fma.rn.f64 	%fd334, %fd41, %fd269, %fd333;
	fma.rn.f64 	%fd335, %fd42, %fd273, %fd334;
	fma.rn.f64 	%fd336, %fd225, %fd277, %fd335;
	fma.rn.f64 	%fd337, %fd228, %fd281, %fd336;
	ld.global.f64 	%fd338, [%rd4+40];
	sub.f64 	%fd339, %fd338, %fd337;
	st.global.f64 	[%rd4+384], %fd339;
	fma.rn.f64 	%fd340, %fd43, %fd249, 0d0000000000000000;
	fma.rn.f64 	%fd341, %fd44, %fd253, %fd340;
	fma.rn.f64 	%fd342, %fd45, %fd257, %fd341;
	fma.rn.f64 	%fd343, %fd46, %fd261, %fd342;
	fma.rn.f64 	%fd344, %fd47, %fd265, %fd343;
	fma.rn.f64 	%fd345, %fd48, %fd269, %fd344;
	fma.rn.f64 	%fd346, %fd49, %fd273, %fd345;
	fma.rn.f64 	%fd347, %fd231, %fd277, %fd346;
	fma.rn.f64 	%fd348, %fd234, %fd281, %fd347;
	ld.global.f64 	%fd349, [%rd4+48];
	sub.f64 	%fd350, %fd349, %fd348;
	st.global.f64 	[%rd4+392], %fd350;
	fma.rn.f64 	%fd351, %fd50, %fd249, 0d0000000000000000;
	fma.rn.f64 	%fd352, %fd51, %fd253, %fd351;
	fma.rn.f64 	%fd353, %fd52, %fd257, %fd352;
	fma.rn.f64 	%fd354, %fd53, %fd261, %fd353;
	fma.rn.f64 	%fd355, %fd54, %fd265, %fd354;
	fma.rn.f64 	%fd356, %fd55, %fd269, %fd355;
	fma.rn.f64 	%fd357, %fd56, %fd273, %fd356;
	fma.rn.f64 	%fd358, %fd237, %fd277, %fd357;
	fma.rn.f64 	%fd359, %fd240, %fd281, %fd358;
	ld.global.f64 	%fd360, [%rd4+56];
	sub.f64 	%fd361, %fd360, %fd359;
	st.global.f64 	[%rd4+400], %fd361;
	fma.rn.f64 	%fd362, %fd57, %fd249, 0d0000000000000000;
	fma.rn.f64 	%fd363, %fd58, %fd253, %fd362;
	fma.rn.f64 	%fd364, %fd59, %fd257, %fd363;
	fma.rn.f64 	%fd365, %fd60, %fd261, %fd364;
	fma.rn.f64 	%fd366, %fd61, %fd265, %fd365;
	fma.rn.f64 	%fd367, %fd62, %fd269, %fd366;
	fma.rn.f64 	%fd368, %fd63, %fd273, %fd367;
	fma.rn.f64 	%fd369, %fd243, %fd277, %fd368;
	fma.rn.f64 	%fd370, %fd246, %fd281, %fd369;
	st.global.f64 	[%rd4+336], %fd370;
	ld.global.f64 	%fd371, [%rd4+64];
	sub.f64 	%fd372, %fd371, %fd370;
	st.global.f64 	[%rd4+408], %fd372;
	mov.u32 	%r92, %ntid.x;
	mov.u32 	%r93, %nctaid.x;
	mad.lo.s32 	%r94, %r92, %r93, %r94;
	setp.lt.s32 	%p2, %r94, 171875;
	@%p2 bra 	$L__BB5_2;
$L__BB5_3:
	ret;

}
	// .globl	_Z10bouncebackP9attribute
.visible .entry _Z10bouncebackP9attribute(
	.param .u64 .ptr .align 1 _Z10bouncebackP9attribute_param_0
)
{
	.reg .pred 	%p<4>;
	.reg .b32 	%r<10>;
	.reg .b64 	%rd<6>;
	.reg .b64 	%fd<11>;

	ld.param.u64 	%rd3, [_Z10bouncebackP9attribute_param_0];
	mov.u32 	%r6, %tid.x;
	mov.u32 	%r7, %ctaid.x;
	mov.u32 	%r1, %ntid.x;
	mad.lo.s32 	%r9, %r7, %r1, %r6;
	setp.gt.s32 	%p1, %r9, 171874;
	@%p1 bra 	$L__BB6_5;
	mov.u32 	%r8, %nctaid.x;
	mul.lo.s32 	%r3, %r1, %r8;
	cvta.to.global.u64 	%rd1, %rd3;
$L__BB6_2:
	mul.wide.s32 	%rd4, %r9, 488;
	add.s64 	%rd5, %rd1, %rd4;
	add.s64 	%rd2, %rd5, 480;
	ld.global.f64 	%fd1, [%rd5+480];
	setp.neu.f64 	%p2, %fd1, 0d3FF0000000000000;
	@%p2 bra 	$L__BB6_4;
	ld.global.f64 	%fd2, [%rd2+-480];
	st.global.f64 	[%rd2+-136], %fd2;
	ld.global.f64 	%fd3, [%rd2+-456];
	st.global.f64 	[%rd2+-128], %fd3;
	ld.global.f64 	%fd4, [%rd2+-472];
	st.global.f64 	[%rd2+-112], %fd4;
	ld.global.f64 	%fd5, [%rd2+-448];
	st.global.f64 	[%rd2+-120], %fd5;
	ld.global.f64 	%fd6, [%rd2+-464];
	st.global.f64 	[%rd2+-104], %fd6;
	ld.global.f64 	%fd7, [%rd2+-424];
	st.global.f64 	[%rd2+-96], %fd7;
	ld.global.f64 	%fd8, [%rd2+-440];
	st.global.f64 	[%rd2+-80], %fd8;
	ld.global.f64 	%fd9, [%rd2+-416];
	st.global.f64 	[%rd2+-88], %fd9;
	ld.global.f64 	%fd10, [%rd2+-432];
	st.global.f64 	[%rd2+-72], %fd10;
$L__BB6_4:
	add.s32 	%r9, %r9, %r3;
	setp.lt.s32 	%p3, %r9, 171875;
	@%p3 bra 	$L__BB6_2;
$L__BB6_5:
	ret;

}
	// .globl	_Z9StreamingP9attribute
.visible .entry _Z9StreamingP9attribute(
	.param .u64 .ptr .align 1 _Z9StreamingP9attribute_param_0
)
{
	.reg .pred 	%p<30>;
	.reg .b32 	%r<69>;
	.reg .b64 	%rd<24>;
	.reg .b64 	%fd<10>;

	ld.param.u64 	%rd3, [_Z9StreamingP9attribute_param_0];
	cvta.to.global.u64 	%rd1, %rd3;
	mov.u32 	%r44, %tid.x;
	mov.u32 	%r45, %ctaid.x;
	mov.u32 	%r1, %ntid.x;
	mad.lo.s32 	%r68, %r45, %r1, %r44;
	setp.gt.s32 	%p1, %r68, 171874;
	@%p1 bra 	$L__BB7_21;
	mov.u32 	%r46, %nctaid.x;
	mul.lo.s32 	%r3, %r1, %r46;
	ld.const.u32 	%r4, [dev_e];
	ld.const.u32 	%r5, [dev_e+4];
	ld.const.u32 	%r6, [dev_e+8];
	ld.const.u32 	%r7, [dev_e+12];
	ld.const.u32 	%r8, [dev_e+16];
	ld.const.u32 	%r9, [dev_e+20];
	ld.const.u32 	%r10, [dev_e+24];
	ld.const.u32 	%r11, [dev_e+28];
	ld.const.u32 	%r12, [dev_e+32];
	ld.const.u32 	%r13, [dev_e+36];
	ld.const.u32 	%r14, [dev_e+40];
	ld.const.u32 	%r15, [dev_e+44];
	ld.const.u32 	%r16, [dev_e+48];
	ld.const.u32 	%r17, [dev_e+52];
	ld.const.u32 	%r18, [dev_e+56];
	ld.const.u32 	%r19, [dev_e+60];
	ld.const.u32 	%r20, [dev_e+64];
	ld.const.u32 	%r21, [dev_e+68];
$L__BB7_2:
	mul.hi.s32 	%r47, %r68, 1599289641;
	shr.u32 	%r48, %r47, 31;
	shr.s32 	%r49, %r47, 9;
	add.s32 	%r23, %r49, %r48;
	mul.lo.s32 	%r50, %r23, 1375;
	sub.s32 	%r24, %r68, %r50;
	mul.wide.s32 	%rd4, %r68, 488;
	add.s64 	%rd5, %rd1, %rd4;
	add.s64 	%rd2, %rd5, 344;
	add.s32 	%r25, %r4, %r24;
	add.s32 	%r26, %r5, %r23;
	setp.gt.u32 	%p2, %r25, 1374;
	setp.gt.u32 	%p3, %r26, 124;
	or.pred  	%p4, %p2, %p3;
	@%p4 bra 	$L__BB7_4;
	ld.global.f64 	%fd1, [%rd2];
	mad.lo.s32 	%r51, %r26, 1375, %r25;
	mul.wide.u32 	%rd6, %r51, 488;
	add.s64 	%rd7, %rd1, %rd6;
	st.global.f64 	[%rd7], %fd1;
$L__BB7_4:
	add.s32 	%r27, %r6, %r24;
	add.s32 	%r28, %r7, %r23;
	setp.gt.u32 	%p5, %r27, 1374;
	setp.gt.u32 	%p6, %r28, 124;
	or.pred  	%p7, %p5, %p6;
	@%p7 bra 	$L__BB7_6;
	ld.global.f64 	%fd2, [%rd2+8];
	mad.lo.s32 	%r53, %r28, 1375, %r27;
	mul.wide.u32 	%rd8, %r53, 488;
	add.s64 	%rd9, %rd1, %rd8;
	st.global.f64 	[%rd9+8], %fd2;
$L__BB7_6:
	add.s32 	%r29, %r8, %r24;
	add.s32 	%r30, %r9, %r23;
	setp.gt.u32 	%p8, %r29, 1374;
	setp.gt.u32 	%p9, %r30, 124;
	or.pred  	%p10, %p8, %p9;
	@%p10 bra 	$L__BB7_8;
	ld.global.f64 	%fd3, [%rd2+16];
	mad.lo.s32 	%r55, %r30, 1375, %r29;
	mul.wide.u32 	%rd10, %r55, 488;
	add.s64 	%rd11, %rd1, %rd10;
	st.global.f64 	[%rd11+16], %fd3;
$L__BB7_8:
	add.s32 	%r31, %r10, %r24;
	add.s32 	%r32, %r11, %r23;
	setp.gt.u32 	%p11, %r31, 1374;
	setp.gt.u32 	%p12, %r32, 124;
	or.pred  	%p13, %p11, %p12;
	@%p13 bra 	$L__BB7_10;
	ld.global.f64 	%fd4, [%rd2+24];
	mad.lo.s32 	%r57, %r32, 1375, %r31;
	mul.wide.u32 	%rd12, %r57, 488;
	add.s64 	%rd13, %rd1, %rd12;
	st.global.f64 	[%rd13+24], %fd4;
$L__BB7_10:
	add.s32 	%r33, %r12, %r24;
	add.s32 	%r34, %r13, %r23;
	setp.gt.u32 	%p14, %r33, 1374;
	setp.gt.u32 	%p15, %r34, 124;
	or.pred  	%p16, %p14, %p15;
	@%p16 bra 	$L__BB7_12;
	ld.global.f64 	%fd5, [%rd2+32];
	mad.lo.s32 	%r59, %r34, 1375, %r33;
	mul.wide.u32 	%rd14, %r59, 488;
	add.s64 	%rd15, %rd1, %rd14;
	st.global.f64 	[%rd15+32], %fd5;
$L__BB7_12:
	add.s32 	%r35, %r14, %r24;
	add.s32 	%r36, %r15, %r23;
	setp.gt.u32 	%p17, %r35, 1374;
	setp.gt.u32 	%p18, %r36, 124;
	or.pred  	%p19, %p17, %p18;
	@%p19 bra 	$L__BB7_14;
	ld.global.f64 	%fd6, [%rd2+40];
	mad.lo.s32 	%r61, %r36, 1375, %r35;
	mul.wide.u32 	%rd16, %r61, 488;
	add.s64 	%rd17, %rd1, %rd16;
	st.global.f64 	[%rd17+40], %fd6;
$L__BB7_14:
	add.s32 	%r37, %r16, %r24;
	add.s32 	%r38, %r17, %r23;
	setp.gt.u32 	%p20, %r37, 1374;
	setp.gt.u32 	%p21, %r38, 124;
	or.pred  	%p22, %p20, %p21;
	@%p22 bra 	$L__BB7_16;
	ld.global.f64 	%fd7, [%rd2+48];
	mad.lo.s32 	%r63, %r38, 1375, %r37;
	mul.wide.u32 	%rd18, %r63, 488;
	add.s64 	%rd19, %rd1, %rd18;
	st.global.f64 	[%rd19+48], %fd7;
$L__BB7_16:
	add.s32 	%r39, %r18, %r24;
	add.s32 	%r40, %r19, %r23;
	setp.gt.u32 	%p23, %r39, 1374;
	setp.gt.u32 	%p24, %r40, 124;
	or.pred  	%p25, %p23, %p24;
	@%p25 bra 	$L__BB7_18;
	ld.global.f64 	%fd8, [%rd2+56];
	mad.lo.s32 	%r65, %r40, 1375, %r39;
	mul.wide.u32 	%rd20, %r65, 488;
	add.s64 	%rd21, %rd1, %rd20;
	st.global.f64 	[%rd21+56], %fd8;
$L__BB7_18:
	add.s32 	%r41, %r20, %r24;
	add.s32 	%r42, %r21, %r23;
	setp.gt.u32 	%p26, %r41, 1374;
	setp.gt.u32 	%p27, %r42, 124;
	or.pred  	%p28, %p26, %p27;
	@%p28 bra 	$L__BB7_20;
	ld.global.f64 	%fd9, [%rd2+64];
	mad.lo.s32 	%r67, %r42, 1375, %r41;
	mul.wide.u32 	%rd22, %r67, 488;
	add.s64 	%rd23, %rd1, %rd22;
	st.global.f64 	[%rd23+64], %fd9;
$L__BB7_20:
	add.s32 	%r68, %r68, %r3;
	setp.lt.s32 	%p29, %r68, 171875;
	@%p29 bra 	$L__BB7_2;
$L__BB7_21:
	ret;

}
	// .globl	_Z5InletP9attribute
.visible .entry _Z5InletP9attribute(
	.param .u64 .ptr .align 1 _Z5InletP9attribute_param_0
)
{
	.reg .pred 	%p<3>;
	.reg .b32 	%r<11>;
	.reg .b64 	%rd<6>;
	.reg .b64 	%fd<19>;

	ld.param.u64 	%rd2, [_Z5InletP9attribute_param_0];
	mov.u32 	%r6, %tid.x;
	mov.u32 	%r7, %ctaid.x;
	mov.u32 	%r1, %ntid.x;
	mad.lo.s32 	%r10, %r7, %r1, %r6;
	setp.gt.s32 	%p1, %r10, 124;
	@%p1 bra 	$L__BB8_3;
	mov.u32 	%r8, %nctaid.x;
	mul.lo.s32 	%r3, %r1, %r8;
	cvta.to.global.u64 	%rd1, %rd2;
$L__BB8_2:
	mul.lo.s32 	%r9, %r10, 1375;
	mul.wide.s32 	%rd3, %r9, 488;
	add.s64 	%rd4, %rd1, %rd3;
	mov.b64 	%rd5, 4576918229304087675;
	st.global.u64 	[%rd4+416], %rd5;
	ld.global.f64 	%fd1, [%rd4];
	ld.global.f64 	%fd2, [%rd4+16];
	add.f64 	%fd3, %fd1, %fd2;
	ld.global.f64 	%fd4, [%rd4+32];
	add.f64 	%fd5, %fd3, %fd4;
	ld.global.f64 	%fd6, [%rd4+24];
	ld.global.f64 	%fd7, [%rd4+48];
	add.f64 	%fd8, %fd6, %fd7;
	ld.global.f64 	%fd9, [%rd4+56];
	add.f64 	%fd10, %fd8, %fd9;
	fma.rn.f64 	%fd11, %fd10, 0d4000000000000000, %fd5;
	div.rn.f64 	%fd12, %fd11, 0d3FEFAE147AE147AE;
	st.global.f64 	[%rd4+464], %fd12;
	mul.f64 	%fd13, %fd12, 0d3FE5555555555555;
	fma.rn.f64 	%fd14, %fd13, 0d3F847AE147AE147B, %fd6;
	st.global.f64 	[%rd4+8], %fd14;
	mul.f64 	%fd15, %fd12, 0d3F847AE147AE147B;
	div.rn.f64 	%fd16, %fd15, 0d4018000000000000;
	add.f64 	%fd17, %fd9, %fd16;
	st.global.f64 	[%rd4+40], %fd17;
	add.f64 	%fd18, %fd7, %fd16;
	st.global.f64 	[%rd4+64], %fd18;
	add.s32 	%r10, %r10, %r3;
	setp.lt.s32 	%p2, %r10, 125;
	@%p2 bra 	$L__BB8_2;
$L__BB8_3:
	ret;

}
	// .globl	_Z6PeriodP9attribute
.visible .entry _Z6PeriodP9attribute(
	.param .u64 .ptr .align 1 _Z6PeriodP9attribute_param_0
)
{
	.reg .pred 	%p<4>;
	.reg .b32 	%r<10>;
	.reg .b64 	%rd<5>;
	.reg .b64 	%fd<7>;

	ld.param.u64 	%rd3, [_Z6PeriodP9attribute_param_0];
	mov.u32 	%r6, %tid.x;
	mov.u32 	%r7, %ctaid.x;
	mov.u32 	%r1, %ntid.x;
	mad.lo.s32 	%r9, %r7, %r1, %r6;
	setp.gt.s32 	%p1, %r9, 1374;
	@%p1 bra 	$L__BB9_5;
	mov.u32 	%r8, %nctaid.x;
	mul.lo.s32 	%r3, %r1, %r8;
	cvta.to.global.u64 	%rd1, %rd3;
$L__BB9_2:
	mul.wide.s32 	%rd4, %r9, 488;
	add.s64 	%rd2, %rd1, %rd4;
	ld.global.f64 	%fd1, [%rd2+32];
	st.global.f64 	[%rd2+83204032], %fd1;
	ld.global.f64 	%fd2, [%rd2+64];
	st.global.f64 	[%rd2+83204064], %fd2;
	ld.global.f64 	%fd3, [%rd2+83204016];
	st.global.f64 	[%rd2+16], %fd3;
	ld.global.f64 	%fd4, [%rd2+83204040];
	st.global.f64 	[%rd2+40], %fd4;
	setp.eq.s32 	%p2, %r9, 1374;
	@%p2 bra 	$L__BB9_4;
	ld.global.f64 	%fd5, [%rd2+56];
	st.global.f64 	[%rd2+83204056], %fd5;
	ld.global.f64 	%fd6, [%rd2+83204048];
	st.global.f64 	[%rd2+48], %fd6;
$L__BB9_4:
	add.s32 	%r9, %r9, %r3;
	setp.lt.s32 	%p3, %r9, 1375;
	@%p3 bra 	$L__BB9_2;
$L__BB9_5:
	ret;

}
	// .globl	_Z6OutletP9attribute
.visible .entry _Z6OutletP9attribute(
	.param .u64 .ptr .align 1 _Z6OutletP9attribute_param_0
)
{
	.reg .pred 	%p<2>;
	.reg .b32 	%r<9>;
	.reg .b64 	%rd<5>;
	.reg .b64 	%fd<13>;

	ld.param.u64 	%rd2, [_Z6OutletP9attribute_param_0];
	cvta.to.global.u64 	%rd1, %rd2;
	mov.u32 	%r5, %ntid.x;
	mov.u32 	%r6, %nctaid.x;
	mad.lo.s32 	%r1, %r5, %r6, 1;
	mov.b32 	%r8, 0;
$L__BB10_1:
	mul.lo.s32 	%r7, %r8, 1375;
	mul.wide.s32 	%rd3, %r7, 488;
	add.s64 	%rd4, %rd1, %rd3;
	ld.global.f64 	%fd1, [%rd4+670048];
	add.f64 	%fd2, %fd1, %fd1;
	ld.global.f64 	%fd3, [%rd4+669560];
	sub.f64 	%fd4, %fd2, %fd3;
	st.global.f64 	[%rd4+670536], %fd4;
	ld.global.f64 	%fd5, [%rd4+670072];
	add.f64 	%fd6, %fd5, %fd5;
	ld.global.f64 	%fd7, [%rd4+669584];
	sub.f64 	%fd8, %fd6, %fd7;
	st.global.f64 	[%rd4+670560], %fd8;
	ld.global.f64 	%fd9, [%rd4+670080];
	add.f64 	%fd10, %fd9, %fd9;
	ld.global.f64 	%fd11, [%rd4+669592];
	sub.f64 	%fd12, %fd10, %fd11;
	st.global.f64 	[%rd4+670568], %fd12;
	add.s32 	%r8, %r1, %r8;
	setp.lt.s32 	%p1, %r8, 125;
	@%p1 bra 	$L__BB10_1;
	ret;

}
	// .globl	_Z10Summation1P9attribute
.visible .entry _Z10Summation1P9attribute(
	.param .u64 .ptr .align 1 _Z10Summation1P9attribute_param_0
)
{
	.reg .pred 	%p<6>;
	.reg .b32 	%r<34>;
	.reg .b64 	%rd<6>;
	.reg .b64 	%fd<57>;

	mov.u32 	%r6, %tid.x;
	mov.u32 	%r7, %ctaid.x;
	mov.u32 	%r1, %ntid.x;
	mad.lo.s32 	%r33, %r7, %r1, %r6;
	setp.gt.s32 	%p1, %r33, 171874;
	@%p1 bra 	$L__BB11_5;
	mov.u32 	%r8, %nctaid.x;
	mul.lo.s32 	%r3, %r1, %r8;
	ld.const.u32 	%r9, [dev_e+8];
	cvt.rn.f64.s32 	%fd1, %r9;
	ld.const.u32 	%r10, [dev_e+12];
	cvt.rn.f64.s32 	%fd2, %r10;
	ld.const.u32 	%r11, [dev_e+16];
	cvt.rn.f64.s32 	%fd3, %r11;
	ld.const.u32 	%r12, [dev_e+24];
	cvt.rn.f64.s32 	%fd4, %r12;
	ld.const.u32 	%r13, [dev_e+28];
	cvt.rn.f64.s32 	%fd5, %r13;
	ld.const.u32 	%r14, [dev_e+32];
	cvt.rn.f64.s32 	%fd6, %r14;
	ld.const.u32 	%r15, [dev_e+36];
	cvt.rn.f64.s32 	%fd7, %r15;
	ld.const.u32 	%r16, [dev_e+40];
	cvt.rn.f64.s32 	%fd8, %r16;
	ld.const.u32 	%r17, [dev_e+44];
	cvt.rn.f64.s32 	%fd9, %r17;
	ld.const.u32 	%r18, [dev_e+48];
	cvt.rn.f64.s32 	%fd10, %r18;
	ld.const.u32 	%r19, [dev_e+56];
	cvt.rn.f64.s32 	%fd11, %r19;
	ld.const.u32 	%r20, [dev_e+60];
	cvt.rn.f64.s32 	%fd12, %r20;
	ld.const.u32 	%r21, [dev_e+64];
	cvt.rn.f64.s32 	%fd13, %r21;
	ld.const.u32 	%r22, [dev_e+68];
	cvt.rn.f64.s32 	%fd14, %r22;
$L__BB11_2:
	mul.hi.s32 	%r23, %r33, 1599289641;
	shr.u32 	%r24, %r23, 31;
	shr.s32 	%r25, %r23, 9;
	add.s32 	%r26, %r25, %r24;
	mul.lo.s32 	%r27, %r26, 1375;
	sub.s32 	%r28, %r33, %r27;
	setp.lt.s32 	%p2, %r28, 0;
	setp.gt.u32 	%p3, %r26, 124;
	or.pred  	%p4, %p2, %p3;
	@%p4 bra 	$L__BB11_4;
	ld.param.u64 	%rd5, [_Z10Summation1P9attribute_param_0];
	cvta.to.global.u64 	%rd2, %rd5;
	mul.wide.s32 	%rd3, %r33, 488;
	add.s64 	%rd4, %rd2, %rd3;
	ld.global.f64 	%fd15, [%rd4];
	add.f64 	%fd16, %fd15, 0d0000000000000000;
	ld.const.u32 	%r29, [dev_e];
	cvt.rn.f64.s32 	%fd17, %r29;
	fma.rn.f64 	%fd18, %fd15, %fd17, 0d0000000000000000;
	ld.const.u32 	%r30, [dev_e+4];
	cvt.rn.f64.s32 	%fd19, %r30;
	fma.rn.f64 	%fd20, %fd15, %fd19, 0d0000000000000000;
	ld.global.f64 	%fd21, [%rd4+8];
	add.f64 	%fd22, %fd21, %fd16;
	fma.rn.f64 	%fd23, %fd21, %fd1, %fd18;
	fma.rn.f64 	%fd24, %fd21, %fd2, %fd20;
	ld.global.f64 	%fd25, [%rd4+16];
	add.f64 	%fd26, %fd25, %fd22;
	fma.rn.f64 	%fd27, %fd25, %fd3, %fd23;
	ld.const.u32 	%r31, [dev_e+20];
	cvt.rn.f64.s32 	%fd28, %r31;
	fma.rn.f64 	%fd29, %fd25, %fd28, %fd24;
	ld.global.f64 	%fd30, [%rd4+24];
	add.f64 	%fd31, %fd30, %fd26;
	fma.rn.f64 	%fd32, %fd30, %fd4, %fd27;
	fma.rn.f64 	%fd33, %fd30, %fd5, %fd29;
	ld.global.f64 	%fd34, [%rd4+32];
	add.f64 	%fd35, %fd34, %fd31;
	fma.rn.f64 	%fd36, %fd34, %fd6, %fd32;
	fma.rn.f64 	%fd37, %fd34, %fd7, %fd33;
	ld.global.f64 	%fd38, [%rd4+40];
	add.f64 	%fd39, %fd38, %fd35;
	fma.rn.f64 	%fd40, %fd38, %fd8, %fd36;
	fma.rn.f64 	%fd41, %fd38, %fd9, %fd37;
	ld.global.f64 	%fd42, [%rd4+48];
	add.f64 	%fd43, %fd42, %fd39;
	fma.rn.f64 	%fd44, %fd42, %fd10, %fd40;
	ld.const.u32 	%r32, [dev_e+52];
	cvt.rn.f64.s32 	%fd45, %r32;
	fma.rn.f64 	%fd46, %fd42, %fd45, %fd41;
	ld.global.f64 	%fd47, [%rd4+56];
	add.f64 	%fd48, %fd47, %fd43;
	fma.rn.f64 	%fd49, %fd47, %fd11, %fd44;
	fma.rn.f64 	%fd50, %fd47, %fd12, %fd46;
	ld.global.f64 	%fd51, [%rd4+64];
	add.f64 	%fd52, %fd51, %fd48;
	st.global.f64 	[%rd4+464], %fd52;
	fma.rn.f64 	%fd53, %fd51, %fd13, %fd49;
	fma.rn.f64 	%fd54, %fd51, %fd14, %fd50;
	div.rn.f64 	%fd55, %fd53, %fd52;
	st.global.f64 	[%rd4+416], %fd55;
	div.rn.f64 	%fd56, %fd54, %fd52;
	st.global.f64 	[%rd4+424], %fd56;
$L__BB11_4:
	add.s32 	%r33, %r33, %r3;
	setp.lt.s32 	%p5, %r33, 171875;
	@%p5 bra 	$L__BB11_2;
$L__BB11_5:
	ret;

}
	// .globl	_Z10Summation2P9attribute
.visible .entry _Z10Summation2P9attribute(
	.param .u64 .ptr .align 1 _Z10Summation2P9attribute_param_0
)
{
	.reg .pred 	%p<6>;
	.reg .b32 	%r<17>;
	.reg .b64 	%rd<6>;

	ld.param.u64 	%rd2, [_Z10Summation2P9attribute_param_0];
	mov.u32 	%r6, %tid.x;
	mov.u32 	%r7, %ctaid.x;
	mov.u32 	%r1, %ntid.x;
	mad.lo.s32 	%r16, %r7, %r1, %r6;
	setp.gt.s32 	%p1, %r16, 124;
	@%p1 bra 	$L__BB12_5;
	mov.u32 	%r8, %nctaid.x;
	mul.lo.s32 	%r3, %r1, %r8;
	cvta.to.global.u64 	%rd1, %rd2;
$L__BB12_2:
	mul.hi.s32 	%r9, %r16, 1599289641;
	shr.u32 	%r10, %r9, 31;
	shr.s32 	%r11, %r9, 9;
	add.s32 	%r12, %r11, %r10;
	mul.lo.s32 	%r13, %r12, 1375;
	sub.s32 	%r14, %r16, %r13;
	setp.lt.s32 	%p2, %r14, 0;
	setp.gt.u32 	%p3, %r12, 124;
	or.pred  	%p4, %p2, %p3;
	@%p4 bra 	$L__BB12_4;
	mul.lo.s32 	%r15, %r16, 1375;
	mul.wide.s32 	%rd3, %r15, 488;
	add.s64 	%rd4, %rd1, %rd3;
	mov.b64 	%rd5, 0;
	st.global.u64 	[%rd4+670936], %rd5;
$L__BB12_4:
	add.s32 	%r16, %r16, %r3;
	setp.lt.s32 	%p5, %r16, 125;
	@%p5 bra 	$L__BB12_2;
$L__BB12_5:
	ret;

}
	// .globl	_Z10Summation3P9attribute
.visible .entry _Z10Summation3P9attribute(
	.param .u64 .ptr .align 1 _Z10Summation3P9attribute_param_0
)
{
	.reg .pred 	%p<4>;
	.reg .b32 	%r<10>;
	.reg .b64 	%rd<7>;
	.reg .b64 	%fd<2>;

	ld.param.u64 	%rd3, [_Z10Summation3P9attribute_param_0];
	mov.u32 	%r6, %tid.x;
	mov.u32 	%r7, %ctaid.x;
	mov.u32 	%r1, %ntid.x;
	mad.lo.s32 	%r9, %r7, %r1, %r6;
	setp.gt.s32 	%p1, %r9, 171874;
	@%p1 bra 	$L__BB13_5;
	mov.u32 	%r8, %nctaid.x;
	mul.lo.s32 	%r3, %r1, %r8;
	cvta.to.global.u64 	%rd1, %rd3;
$L__BB13_2:
	mul.wide.s32 	%rd4, %r9, 488;
	add.s64 	%rd5, %rd1, %rd4;
	add.s64 	%rd2, %rd5, 480;
	ld.global.f64 	%fd1, [%rd5+480];
	setp.neu.f64 	%p2, %fd1, 0d3FF0000000000000;
	@%p2 bra 	$L__BB13_4;
	mov.b64 	%rd6, 0;
	st.global.u64 	[%rd2+-64], %rd6;
	st.global.u64 	[%rd2+-56], %rd6;
$L__BB13_4:
	add.s32 	%r9, %r9, %r3;
	setp.lt.s32 	%p3, %r9, 171875;
	@%p3 bra 	$L__BB13_2;
$L__BB13_5:
	ret;

}
	// .globl	_Z5ErrorP9attributePd
.visible .entry _Z5ErrorP9attributePd(
	.param .u64 .ptr .align 1 _Z5ErrorP9attributePd_param_0,
	.param .u64 .ptr .align 1 _Z5ErrorP9attributePd_param_1
)
{
	.reg .pred 	%p<23>;
	.reg .b32 	%r<62>;
	.reg .b64 	%rd<16>;
	.reg .b64 	%fd<106>;
	// demoted variable
	.shared .align 8 .b8 _ZZ5ErrorP9attributePdE5cache[1024];
	ld.param.u64 	%rd3, [_Z5ErrorP9attributePd_param_0];
	ld.param.u64 	%rd2, [_Z5ErrorP9attributePd_param_1];
	cvta.to.global.u64 	%rd1, %rd3;
	mov.u32 	%r1, %tid.x;
	shl.b32 	%r17, %r1, 4;
	mov.u32 	%r18, _ZZ5ErrorP9attributePdE5cache;
	add.s32 	%r2, %r18, %r17;
	mov.b64 	%rd4, 0;
	st.shared.u64 	[%r2], %rd4;
	st.shared.u64 	[%r2+8], %rd4;
	mov.u32 	%r61, %ntid.x;
	add.s32 	%r19, %r1, %r61;
	sub.s32 	%r20, 171874, %r19;
	div.u32 	%r21, %r20, %r61;
	and.b32  	%r4, %r21, 3;
	setp.eq.s32 	%p1, %r4, 2;
	mov.f64 	%fd98, 0d0000000000000000;
	mov.f64 	%fd99, %fd98;
	mov.u32 	%r59, %r1;
	@%p1 bra 	$L__BB14_5;
	mov.b32 	%r58, 0;
	mov.f64 	%fd98, 0d0000000000000000;
	mov.u32 	%r59, %r1;
$L__BB14_2:
	.pragma "nounroll";
	mul.hi.u32 	%r23, %r59, -1096388015;
	shr.u32 	%r24, %r23, 10;
	mul.lo.s32 	%r25, %r24, 1375;
	not.b32 	%r26, %r25;
	add.s32 	%r27, %r26, %r59;
	setp.gt.u32 	%p2, %r27, 1372;
	add.s32 	%r28, %r24, -1;
	setp.gt.u32 	%p3, %r28, 122;
	or.pred  	%p4, %p2, %p3;
	@%p4 bra 	$L__BB14_4;
	mul.wide.u32 	%rd5, %r59, 488;
	add.s64 	%rd6, %rd1, %rd5;
	ld.global.f64 	%fd29, [%rd6+416];
	ld.global.f64 	%fd30, [%rd6+432];
	sub.f64 	%fd31, %fd29, %fd30;
	ld.global.f64 	%fd32, [%rd6+424];
	ld.global.f64 	%fd33, [%rd6+440];
	sub.f64 	%fd34, %fd32, %fd33;
	mul.f64 	%fd35, %fd34, %fd34;
	fma.rn.f64 	%fd36, %fd31, %fd31, %fd35;
	add.f64 	%fd99, %fd99, %fd36;
	st.shared.f64 	[%r2], %fd99;
	mul.f64 	%fd37, %fd32, %fd32;
	fma.rn.f64 	%fd38, %fd29, %fd29, %fd37;
	add.f64 	%fd98, %fd98, %fd38;
	st.shared.f64 	[%r2+8], %fd98;
$L__BB14_4:
	add.s32 	%r59, %r59, %r61;
	add.s32 	%r58, %r58, 1;
	xor.b32  	%r29, %r4, %r58;
	setp.ne.s32 	%p5, %r29, 2;
	@%p5 bra 	$L__BB14_2;
$L__BB14_5:
	mul.hi.u32 	%r30, %r59, -1096388015;
	shr.u32 	%r31, %r30, 10;
	mul.lo.s32 	%r32, %r31, 1375;
	not.b32 	%r33, %r32;
	add.s32 	%r34, %r33, %r59;
	setp.gt.u32 	%p6, %r34, 1372;
	add.s32 	%r35, %r31, -1;
	setp.gt.u32 	%p7, %r35, 122;
	or.pred  	%p8, %p6, %p7;
	@%p8 bra 	$L__BB14_7;
	mul.wide.u32 	%rd7, %r59, 488;
	add.s64 	%rd8, %rd1, %rd7;
	ld.global.f64 	%fd39, [%rd8+416];
	ld.global.f64 	%fd40, [%rd8+432];
	sub.f64 	%fd41, %fd39, %fd40;
	ld.global.f64 	%fd42, [%rd8+424];
	ld.global.f64 	%fd43, [%rd8+440];
	sub.f64 	%fd44, %fd42, %fd43;
	mul.f64 	%fd45, %fd44, %fd44;
	fma.rn.f64 	%fd46, %fd41, %fd41, %fd45;
	add.f64 	%fd99, %fd99, %fd46;
	st.shared.f64 	[%r2], %fd99;
	mul.f64 	%fd47, %fd42, %fd42;
	fma.rn.f64 	%fd48, %fd39, %fd39, %fd47;
	add.f64 	%fd98, %fd98, %fd48;
	st.shared.f64 	[%r2+8], %fd98;
$L__BB14_7:
	add.s32 	%r11, %r59, %r61;
	mul.hi.u32 	%r36, %r11, -1096388015;
	shr.u32 	%r37, %r36, 10;
	mul.lo.s32 	%r39, %r37, 1375;
	not.b32 	%r40, %r39;
	add.s32 	%r41, %r40, %r11;
	setp.gt.u32 	%p9, %r41, 1372;
	add.s32 	%r42, %r37, -1;
	setp.gt.u32 	%p10, %r42, 122;
	or.pred  	%p11, %p9, %p10;
	@%p11 bra 	$L__BB14_9;
	mul.wide.u32 	%rd9, %r11, 488;
	add.s64 	%rd10, %rd1, %rd9;
	ld.global.f64 	%fd49, [%rd10+416];
	ld.global.f64 	%fd50, [%rd10+432];
	sub.f64 	%fd51, %fd49, %fd50;
	ld.global.f64 	%fd52, [%rd10+424];
	ld.global.f64 	%fd53, [%rd10+440];
	sub.f64 	%fd54, %fd52, %fd53;
	mul.f64 	%fd55, %fd54, %fd54;
	fma.rn.f64 	%fd56, %fd51, %fd51, %fd55;
	add.f64 	%fd99, %fd99, %fd56;
	st.shared.f64 	[%r2], %fd99;
	mul.f64 	%fd57, %fd52, %fd52;
	fma.rn.f64 	%fd58, %fd49, %fd49, %fd57;
	add.f64 	%fd98, %fd98, %fd58;
	st.shared.f64 	[%r2+8], %fd98;
$L__BB14_9:
	add.s32 	%r12, %r11, %r61;
	mul.hi.u32 	%r43, %r12, -1096388015;
	shr.u32 	%r44, %r43, 10;
	mul.lo.s32 	%r45, %r44, 1375;
	not.b32 	%r46, %r45;
	add.s32 	%r47, %r46, %r12;
	setp.gt.u32 	%p12, %r47, 1372;
	add.s32 	%r48, %r44, -1;
	setp.gt.u32 	%p13, %r48, 122;
	or.pred  	%p14, %p12, %p13;
	@%p14 bra 	$L__BB14_11;
	mul.wide.u32 	%rd11, %r12, 488;
	add.s64 	%rd12, %rd1, %rd11;
	ld.global.f64 	%fd59, [%rd12+416];
	ld.global.f64 	%fd60, [%rd12+432];
	sub.f64 	%fd61, %fd59, %fd60;
	ld.global.f64 	%fd62, [%rd12+424];
	ld.global.f64 	%fd63, [%rd12+440];
	sub.f64 	%fd64, %fd62, %fd63;
	mul.f64 	%fd65, %fd64, %fd64;
	fma.rn.f64 	%fd66, %fd61, %fd61, %fd65;
	add.f64 	%fd99, %fd99, %fd66;
	st.shared.f64 	[%r2], %fd99;
	mul.f64 	%fd67, %fd62, %fd62;
	fma.rn.f64 	%fd68, %fd59, %fd59, %fd67;
	add.f64 	%fd98, %fd98, %fd68;
	st.shared.f64 	[%r2+8], %fd98;
$L__BB14_11:
	add.s32 	%r13, %r12, %r61;
	mul.hi.u32 	%r49, %r13, -1096388015;
	shr.u32 	%r50, %r49, 10;
	mul.lo.s32 	%r51, %r50, 1375;
	not.b32 	%r52, %r51;
	add.s32 	%r53, %r52, %r13;
	setp.gt.u32 	%p15, %r53, 1372;
	add.s32 	%r54, %r50, -1;
	setp.gt.u32 	%p16, %r54, 122;
	or.pred  	%p17, %p15, %p16;
	@%p17 bra 	$L__BB14_13;
	mul.wide.u32 	%rd13, %r13, 488;
	add.s64 	%rd14, %rd1, %rd13;
	ld.global.f64 	%fd69, [%rd14+416];
	ld.global.f64 	%fd70, [%rd14+432];
	sub.f64 	%fd71, %fd69, %fd70;
	ld.global.f64 	%fd72, [%rd14+424];
	ld.global.f64 	%fd73, [%rd14+440];
	sub.f64 	%fd74, %fd72, %fd73;
	mul.f64 	%fd75, %fd74, %fd74;
	fma.rn.f64 	%fd76, %fd71, %fd71, %fd75;
	add.f64 	%fd99, %fd99, %fd76;
	st.shared.f64 	[%r2], %fd99;
	mul.f64 	%fd77, %fd72, %fd72;
	fma.rn.f64 	%fd78, %fd69, %fd69, %fd77;
	add.f64 	%fd98, %fd98, %fd78;
	st.shared.f64 	[%r2+8], %fd98;
$L__BB14_13:
	add.s32 	%r59, %r13, %r61;
	setp.lt.u32 	%p18, %r59, 171875;
	@%p18 bra 	$L__BB14_5;
	bar.sync 	0;
	setp.lt.u32 	%p19, %r61, 2;
	@%p19 bra 	$L__BB14_18;
$L__BB14_15:
	shr.u32 	%r16, %r61, 1;
	setp.ge.u32 	%p20, %r1, %r16;
	@%p20 bra 	$L__BB14_17;
	shl.b32 	%r55, %r16, 4;
	add.s32 	%r56, %r2, %r55;
	ld.shared.f64 	%fd79, [%r56];
	ld.shared.f64 	%fd80, [%r2];
	add.f64 	%fd81, %fd79, %fd80;
	st.shared.f64 	[%r2], %fd81;
	ld.shared.f64 	%fd82, [%r56+8];
	ld.shared.f64 	%fd83, [%r2+8];
	add.f64 	%fd84, %fd82, %fd83;
	st.shared.f64 	[%r2+8], %fd84;
$L__BB14_17:
	bar.sync 	0;
	setp.gt.u32 	%p21, %r61, 3;
	mov.u32 	%r61, %r16;
	@%p21 bra 	$L__BB14_15;
$L__BB14_18:
	setp.ne.s32 	%p22, %r1, 0;
	@%p22 bra 	$L__BB14_20;
	ld.shared.f64 	%fd85, [_ZZ5ErrorP9attributePdE5cache];
	ld.shared.f64 	%fd86, [_ZZ5ErrorP9attributePdE5cache+8];
	add.f64 	%fd87, %fd86, 0d3DDB7CDFD9D7BDBB;
	div.rn.f64 	%fd88, %fd85, %fd87;
	sqrt.rn.f64 	%fd89, %fd88;
	cvta.to.global.u64 	%rd15, %rd2;
	st.global.f64 	[%rd15], %fd89;
$L__BB14_20:
	ret;

}
	// .globl	_Z5WatchP9attributePd
.visible .entry _Z5WatchP9attributePd(
	.param .u64 .ptr .align 1 _Z5WatchP9attributePd_param_0,
	.param .u64 .ptr .align 1 _Z5WatchP9attributePd_param_1
)
{
	.reg .pred 	%p<23>;
	.reg .b32 	%r<93>;
	.reg .b64 	%rd<16>;
	.reg .b64 	%fd<36>;
	// demoted variable
	.shared .align 4 .b8 _ZZ5WatchP9attributePdE6cachen[256];
	// demoted variable
	.shared .align 8 .b8 _ZZ5WatchP9attributePdE5cache[512];
	ld.param.u64 	%rd3, [_Z5WatchP9attributePd_param_0];
	ld.param.u64 	%rd2, [_Z5WatchP9attributePd_param_1];
	cvta.to.global.u64 	%rd1, %rd3;
	mov.u32 	%r1, %tid.x;
	shl.b32 	%r32, %r1, 2;
	mov.u32 	%r33, _ZZ5WatchP9attributePdE6cachen;
	add.s32 	%r2, %r33, %r32;
	mov.b32 	%r88, 0;
	st.shared.u32 	[%r2], %r88;
	shl.b32 	%r34, %r1, 3;
	mov.u32 	%r35, _ZZ5WatchP9attributePdE5cache;
	add.s32 	%r3, %r35, %r34;
	mov.b64 	%rd4, 0;
	st.shared.u64 	[%r3], %rd4;
	mov.u32 	%r92, %ntid.x;
	add.s32 	%r36, %r1, %r92;
	sub.s32 	%r37, 171874, %r36;
	div.u32 	%r38, %r37, %r92;
	and.b32  	%r5, %r38, 3;
	setp.eq.s32 	%p1, %r5, 2;
	mov.f64 	%fd32, 0d0000000000000000;
	mov.u32 	%r85, %r1;
	@%p1 bra 	$L__BB15_5;
	mov.b32 	%r88, 0;
	mov.f64 	%fd32, 0d0000000000000000;
	mov.u32 	%r85, %r1;
	mov.u32 	%r82, %r88;
$L__BB15_2:
	.pragma "nounroll";
	mul.hi.u32 	%r40, %r85, -1096388015;
	shr.u32 	%r41, %r40, 10;
	mul.lo.s32 	%r42, %r41, 1375;
	not.b32 	%r43, %r42;
	add.s32 	%r44, %r43, %r85;
	setp.gt.u32 	%p2, %r44, 1372;
	add.s32 	%r45, %r41, -1;
	setp.gt.u32 	%p3, %r45, 122;
	or.pred  	%p4, %p2, %p3;
	@%p4 bra 	$L__BB15_4;
	add.s32 	%r88, %r88, 1;
	st.shared.u32 	[%r2], %r88;
	mul.wide.u32 	%rd5, %r85, 488;
	add.s64 	%rd6, %rd1, %rd5;
	ld.global.f64 	%fd16, [%rd6+464];
	add.f64 	%fd32, %fd16, %fd32;
	st.shared.f64 	[%r3], %fd32;
$L__BB15_4:
	add.s32 	%r85, %r85, %r92;
	add.s32 	%r82, %r82, 1;
	xor.b32  	%r46, %r5, %r82;
	setp.ne.s32 	%p5, %r46, 2;
	@%p5 bra 	$L__BB15_2;
$L__BB15_5:
	mul.hi.u32 	%r47, %r85, -1096388015;
	shr.u32 	%r48, %r47, 10;
	mul.lo.s32 	%r49, %r48, 1375;
	not.b32 	%r50, %r49;
	add.s32 	%r51, %r50, %r85;
	setp.gt.u32 	%p6, %r51, 1372;
	add.s32 	%r52, %r48, -1;
	setp.gt.u32 	%p7, %r52, 122;
	or.pred  	%p8, %p6, %p7;
	@%p8 bra 	$L__BB15_7;
	add.s32 	%r88, %r88, 1;
	st.shared.u32 	[%r2], %r88;
	mul.wide.u32 	%rd7, %r85, 488;
	add.s64 	%rd8, %rd1, %rd7;
	ld.global.f64 	%fd17, [%rd8+464];
	add.f64 	%fd32, %fd17, %fd32;
	st.shared.f64 	[%r3], %fd32;
$L__BB15_7:
	add.s32 	%r19, %r85, %r92;
	mul.hi.u32 	%r53, %r19, -1096388015;
	shr.u32 	%r54, %r53, 10;
	mul.lo.s32 	%r56, %r54, 1375;
	not.b32 	%r57, %r56;
	add.s32 	%r58, %r57, %r19;
	setp.gt.u32 	%p9, %r58, 1372;
	add.s32 	%r59, %r54, -1;
	setp.gt.u32 	%p10, %r59, 122;
	or.pred  	%p11, %p9, %p10;
	@%p11 bra 	$L__BB15_9;
	add.s32 	%r88, %r88, 1;
	st.shared.u32 	[%r2], %r88;
	mul.wide.u32 	%rd9, %r19, 488;
	add.s64 	%rd10, %rd1, %rd9;
	ld.global.f64 	%fd18, [%rd10+464];
	add.f64 	%fd32, %fd18, %fd32;
	st.shared.f64 	[%r3], %fd32;
$L__BB15_9:
	add.s32 	%r22, %r19, %r92;
	mul.hi.u32 	%r60, %r22, -1096388015;
	shr.u32 	%r61, %r60, 10;
	mul.lo.s32 	%r62, %r61, 1375;
	not.b32 	%r63, %r62;
	add.s32 	%r64, %r63, %r22;
	setp.gt.u32 	%p12, %r64, 1372;
	add.s32 	%r65, %r61, -1;
	setp.gt.u32 	%p13, %r65, 122;
	or.pred  	%p14, %p12, %p13;
	@%p14 bra 	$L__BB15_11;
	add.s32 	%r88, %r88, 1;
	st.shared.u32 	[%r2], %r88;
	mul.wide.u32 	%rd11, %r22, 488;
	add.s64 	%rd12, %rd1, %rd11;
	ld.global.f64 	%fd19, [%rd12+464];
	add.f64 	%fd32, %fd19, %fd32;
	st.shared.f64 	[%r3], %fd32;
$L__BB15_11:
	add.s32 	%r25, %r22, %r92;
	mul.hi.u32 	%r66, %r25, -1096388015;
	shr.u32 	%r67, %r66, 10;
	mul.lo.s32 	%r68, %r67, 1375;
	not.b32 	%r69, %r68;
	add.s32 	%r70, %r69, %r25;
	setp.gt.u32 	%p15, %r70, 1372;
	add.s32 	%r71, %r67, -1;
	setp.gt.u32 	%p16, %r71, 122;
	or.pred  	%p17, %p15, %p16;
	@%p17 bra 	$L__BB15_13;
	add.s32 	%r88, %r88, 1;
	st.shared.u32 	[%r2], %r88;
	mul.wide.u32 	%rd13, %r25, 488;
	add.s64 	%rd14, %rd1, %rd13;
	ld.global.f64 	%fd20, [%rd14+464];
	add.f64 	%fd32, %fd20, %fd32;
	st.shared.f64 	[%r3], %fd32;
$L__BB15_13:
	add.s32 	%r85, %r25, %r92;
	setp.lt.u32 	%p18, %r85, 171875;
	@%p18 bra 	$L__BB15_5;
	bar.sync 	0;
	setp.lt.u32 	%p19, %r92, 2;
	@%p19 bra 	$L__BB15_18;
$L__BB15_15:
	shr.u32 	%r30, %r92, 1;
	setp.ge.u32 	%p20, %r1, %r30;
	@%p20 bra 	$L__BB15_17;
	shl.b32 	%r72, %r30, 3;
	add.s32 	%r73, %r3, %r72;
	ld.shared.f64 	%fd21, [%r73];
	ld.shared.f64 	%fd22, [%r3];
	add.f64 	%fd23, %fd21, %fd22;
	st.shared.f64 	[%r3], %fd23;
	shl.b32 	%r74, %r30, 2;
	add.s32 	%r75, %r2, %r74;
	ld.shared.u32 	%r76, [%r75];
	ld.shared.u32 	%r77, [%r2];
	add.s32 	%r78, %r77, %r76;
	st.shared.u32 	[%r2], %r78;
$L__BB15_17:
	bar.sync 	0;
	setp.gt.u32 	%p21, %r92, 3;
	mov.u32 	%r92, %r30;
	@%p21 bra 	$L__BB15_15;
$L__BB15_18:
	setp.ne.s32 	%p22, %r1, 0;
	@%p22 bra 	$L__BB15_20;
	ld.shared.f64 	%fd24, [_ZZ5WatchP9attributePdE5cache];
	ld.shared.u32 	%r79, [_ZZ5WatchP9attributePdE6cachen];
	cvt.rn.f64.s32 	%fd25, %r79;
	add.f64 	%fd26, %fd25, 0d3DDB7CDFD9D7BDBB;
	div.rn.f64 	%fd27, %fd24, %fd26;
	cvta.to.global.u64 	%rd15, %rd2;
	st.global.f64 	[%rd15], %fd27;
$L__BB15_20:
	ret;

}
	// .globl	_Z12MicroToMacroP9attribute
.visible .entry _Z12MicroToMacroP9attribute(
	.param .u64 .ptr .align 1 _Z12MicroToMacroP9attribute_param_0
)
{
	.reg .pred 	%p<6>;
	.reg .b32 	%r<16>;
	.reg .b64 	%rd<5>;
	.reg .b64 	%fd<11>;

	ld.param.u64 	%rd2, [_Z12MicroToMacroP9attribute_param_0];
	mov.u32 	%r6, %tid.x;
	mov.u32 	%r7, %ctaid.x;
	mov.u32 	%r1, %ntid.x;
	mad.lo.s32 	%r15, %r7, %r1, %r6;
	setp.gt.s32 	%p1, %r15, 171874;
	@%p1 bra 	$L__BB16_5;
	mov.u32 	%r8, %nctaid.x;
	mul.lo.s32 	%r3, %r1, %r8;
	cvta.to.global.u64 	%rd1, %rd2;
$L__BB16_2:
	mul.hi.s32 	%r9, %r15, 1599289641;
	shr.u32 	%r10, %r9, 31;
	shr.s32 	%r11, %r9, 9;
	add.s32 	%r12, %r11, %r10;
	mul.lo.s32 	%r13, %r12, 1375;
	sub.s32 	%r14, %r15, %r13;
	setp.lt.s32 	%p2, %r14, 0;
	setp.gt.u32 	%p3, %r12, 124;
	or.pred  	%p4, %p2, %p3;
	@%p4 bra 	$L__BB16_4;
	mul.wide.s32 	%rd3, %r15, 488;
	add.s64 	%rd4, %rd1, %rd3;
	ld.global.f64 	%fd1, [%rd4+416];
	mul.f64 	%fd2, %fd1, 0d407F400000000000;
	div.rn.f64 	%fd3, %fd2, 0d3F5745209E9DB9C6;
	div.rn.f64 	%fd4, %fd3, 0d3FB78D4FDF3B645A;
	mul.f64 	%fd5, %fd4, 0d3EF07111652D2B5C;
	st.global.f64 	[%rd4+448], %fd5;
	ld.global.f64 	%fd6, [%rd4+424];
	mul.f64 	%fd7, %fd6, 0d407F400000000000;
	div.rn.f64 	%fd8, %fd7, 0d3F5745209E9DB9C6;
	div.rn.f64 	%fd9, %fd8, 0d3FB78D4FDF3B645A;
	mul.f64 	%fd10, %fd9, 0d3EF07111652D2B5C;
	st.global.f64 	[%rd4+456], %fd10;
$L__BB16_4:
	add.s32 	%r15, %r15, %r3;
	setp.lt.s32 	%p5, %r15, 171875;
	@%p5 bra 	$L__BB16_2;
$L__BB16_5:
	ret;

}
	// .globl	_Z16dev_Point_checkXP9attributePdS1_S1_S1_S1_S1_S1_S1_S1_S1_
.visible .entry _Z16dev_Point_checkXP9attributePdS1_S1_S1_S1_S1_S1_S1_S1_S1_(
	.param .u64 .ptr .align 1 _Z16dev_Point_checkXP9attributePdS1_S1_S1_S1_S1_S1_S1_S1_S1__param_0,
	.param .u64 .ptr .align 1 _Z16dev_Point_checkXP9attributePdS1_S1_S1_S1_S1_S1_S1_S1_S1__param_1,
	.param .u64 .ptr .align 1 _Z16dev_Point_checkXP9attributePdS1_S1_S1_S1_S1_S1_S1_S1_S1__param_2,
	.param .u64 .ptr .align 1 _Z16dev_Point_checkXP9attributePdS1_S1_S1_S1_S1_S1_S1_S1_S1__param_3,
	.param .u64 .ptr .align 1 _Z16dev_Point_checkXP9attributePdS1_S1_S1_S1_S1_S1_S1_S1_S1__param_4,
	.param .u64 .ptr .align 1 _Z16dev_Point_checkXP9attributePdS1_S1_S1_S1_S1_S1_S1_S1_S1__param_5,
	.param .u64 .ptr .align 1 _Z16dev_Point_checkXP9attributePdS1_S1_S1_S1_S1_S1_S1_S1_S1__param_6,
	.param .u64 .ptr .align 1 _Z16dev_Point_checkXP9attributePdS1_S1_S1_S1_S1_S1_S1_S1_S1__param_7,
	.param .u64 .ptr .align 1 _Z16dev_Point_checkXP9attributePdS1_S1_S1_S1_S1_S1_S1_S1_S1__param_8,
	.param .u64 .ptr .align 1 _Z16dev_Point_checkXP9attributePdS1_S1_S1_S1_S1_S1_S1_S1_S1__param_9,
	.param .u64 .ptr .align 1 _Z16dev_Point_checkXP9attributePdS1_S1_S1_S1_S1_S1_S1_S1_S1__param_10
)
{
	.reg .pred 	%p<3>;
	.reg .b32 	%r<10>;
	.reg .b64 	%rd<26>;
	.reg .b64 	%fd<11>;

	ld.param.u64 	%rd13, [_Z16dev_Point_checkXP9attributePdS1_S1_S1_S1_S1_S1_S1_S1_S1__param_1];
	ld.param.u64 	%rd15, [_Z16dev_Point_checkXP9attributePdS1_S1_S1_S1_S1_S1_S1_S1_S1__param_3];
	ld.param.u64 	%rd16, [_Z16dev_Point_checkXP9attributePdS1_S1_S1_S1_S1_S1_S1_S1_S1__param_4];
	ld.param.u64 	%rd17, [_Z16dev_Point_checkXP9attributePdS1_S1_S1_S1_S1_S1_S1_S1_S1__param_5];
	ld.param.u64 	%rd19, [_Z16dev_Point_checkXP9attributePdS1_S1_S1_S1_S1_S1_S1_S1_S1__param_7];
	ld.param.u64 	%rd20, [_Z16dev_Point_checkXP9attributePdS1_S1_S1_S1_S1_S1_S1_S1_S1__param_8];
	ld.param.u64 	%rd21, [_Z16dev_Point_checkXP9attributePdS1_S1_S1_S1_S1_S1_S1_S1_S1__param_9];
	ld.param.u64 	%rd22, [_Z16dev_Point_checkXP9attributePdS1_S1_S1_S1_S1_S1_S1_S1_S1__param_10];
	mov.u32 	%r6, %tid.x;
	mov.u32 	%r7, %ctaid.x;
	mov.u32 	%r1, %ntid.x;
	mad.lo.s32 	%r9, %r7, %r1, %r6;
	setp.gt.s32 	%p1, %r9, 171874;
	@%p1 bra 	$L__BB17_3;
	ld.param.u64 	%rd25, [_Z16dev_Point_checkXP9attributePdS1_S1_S1_S1_S1_S1_S1_S1_S1__param_6];
	ld.param.u64 	%rd24, [_Z16dev_Point_checkXP9attributePdS1_S1_S1_S1_S1_S1_S1_S1_S1__param_2];
	ld.param.u64 	%rd23, [_Z16dev_Point_checkXP9attributePdS1_S1_S1_S1_S1_S1_S1_S1_S1__param_0];
	cvta.to.global.u64 	%rd1, %rd23;
	mov.u32 	%r8, %nctaid.x;
	mul.lo.s32 	%r3, %r1, %r8;
	cvta.to.global.u64 	%rd2, %rd13;
	cvta.to.global.u64 	%rd3, %rd24;
	cvta.to.global.u64 	%rd4, %rd15;
	cvta.to.global.u64 	%rd5, %rd16;
	cvta.to.global.u64 	%rd6, %rd17;
	cvta.to.global.u64 	%rd7, %rd25;
	cvta.to.global.u64 	%rd8, %rd19;
	cvta.to.global.u64 	%rd9, %rd20;
	cvta.to.global.u64 	%rd10, %rd21;
	cvta.to.global.u64 	%rd11, %rd22;
$L__BB17_2:
	ld.global.f64 	%fd1, [%rd1+41724448];
	st.global.f64 	[%rd2], %fd1;
	ld.global.f64 	%fd2, [%rd1+41785448];
	st.global.f64 	[%rd3], %fd2;
	ld.global.f64 	%fd3, [%rd1+41846448];
	st.global.f64 	[%rd4], %fd3;
	ld.global.f64 	%fd4, [%rd1+41907448];
	st.global.f64 	[%rd5], %fd4;
	ld.global.f64 	%fd5, [%rd1+41968448];
	st.global.f64 	[%rd6], %fd5;
	ld.global.f64 	%fd6, [%rd1+42029448];
	st.global.f64 	[%rd7], %fd6;
	ld.global.f64 	%fd7, [%rd1+42090448];
	st.global.f64 	[%rd8], %fd7;
	ld.global.f64 	%fd8, [%rd1+42151448];
	st.global.f64 	[%rd9], %fd8;
	ld.global.f64 	%fd9, [%rd1+83417704];
	st.global.f64 	[%rd10], %fd9;
	ld.global.f64 	%fd10, [%rd1+457704];
	st.global.f64 	[%rd11], %fd10;
	add.s32 	%r9, %r9, %r3;
	setp.lt.s32 	%p2, %r9, 171875;
	@%p2 bra 	$L__BB17_2;
$L__BB17_3:
	ret;

}
	// .globl	_Z16dev_Point_checkYP9attributePdS1_S1_S1_S1_S1_S1_S1_S1_S1_
.visible .entry _Z16dev_Point_checkYP9attributePdS1_S1_S1_S1_S1_S1_S1_S1_S1_(
	.param .u64 .ptr .align 1 _Z16dev_Point_checkYP9attributePdS1_S1_S1_S1_S1_S1_S1_S1_S1__param_0,
	.param .u64 .ptr .align 1 _Z16dev_Point_checkYP9attributePdS1_S1_S1_S1_S1_S1_S1_S1_S1__param_1,
	.param .u64 .ptr .align 1 _Z16dev_Point_checkYP9attributePdS1_S1_S1_S1_S1_S1_S1_S1_S1__param_2,
	.param .u64 .ptr .align 1 _Z16dev_Point_checkYP9attributePdS1_S1_S1_S1_S1_S1_S1_S1_S1__param_3,
	.param .u64 .ptr .align 1 _Z16dev_Point_checkYP9attributePdS1_S1_S1_S1_S1_S1_S1_S1_S1__param_4,
	.param .u64 .ptr .align 1 _Z16dev_Point_checkYP9attributePdS1_S1_S1_S1_S1_S1_S1_S1_S1__param_5,
	.param .u64 .ptr .align 1 _Z16dev_Point_checkYP9attributePdS1_S1_S1_S1_S1_S1_S1_S1_S1__param_6,
	.param .u64 .ptr .align 1 _Z16dev_Point_checkYP9attributePdS1_S1_S1_S1_S1_S1_S1_S1_S1__param_7,
	.param .u64 .ptr .align 1 _Z16dev_Point_checkYP9attributePdS1_S1_S1_S1_S1_S1_S1_S1_S1__param_8,
	.param .u64 .ptr .align 1 _Z16dev_Point_checkYP9attributePdS1_S1_S1_S1_S1_S1_S1_S1_S1__param_9,
	.param .u64 .ptr .align 1 _Z16dev_Point_checkYP9attributePdS1_S1_S1_S1_S1_S1_S1_S1_S1__param_10
)
{
	.reg .pred 	%p<3>;
	.reg .b32 	%r<10>;
	.reg .b64 	%rd<26>;
	.reg .b64 	%fd<11>;

	ld.param.u64 	%rd13, [_Z16dev_Point_checkYP9attributePdS1_S1_S1_S1_S1_S1_S1_S1_S1__param_1];
	ld.param.u64 	%rd15, [_Z16dev_Point_checkYP9attributePdS1_S1_S1_S1_S1_S1_S1_S1_S1__param_3];
	ld.param.u64 	%rd16, [_Z16dev_Point_checkYP9attributePdS1_S1_S1_S1_S1_S1_S1_S1_S1__param_4];
	ld.param.u64 	%rd17, [_Z16dev_Point_checkYP9attributePdS1_S1_S1_S1_S1_S1_S1_S1_S1__param_5];
	ld.param.u64 	%rd19, [_Z16dev_Point_checkYP9attributePdS1_S1_S1_S1_S1_S1_S1_S1_S1__param_7];
	ld.param.u64 	%rd20, [_Z16dev_Point_checkYP9attributePdS1_S1_S1_S1_S1_S1_S1_S1_S1__param_8];
	ld.param.u64 	%rd21, [_Z16dev_Point_checkYP9attributePdS1_S1_S1_S1_S1_S1_S1_S1_S1__param_9];
	ld.param.u64 	%rd22, [_Z16dev_Point_checkYP9attributePdS1_S1_S1_S1_S1_S1_S1_S1_S1__param_10];
	mov.u32 	%r6, %tid.x;
	mov.u32 	%r7, %ctaid.x;
	mov.u32 	%r1, %ntid.x;
	mad.lo.s32 	%r9, %r7, %r1, %r6;
	setp.gt.s32 	%p1, %r9, 171874;
	@%p1 bra 	$L__BB18_3;
	ld.param.u64 	%rd25, [_Z16dev_Point_checkYP9attributePdS1_S1_S1_S1_S1_S1_S1_S1_S1__param_6];
	ld.param.u64 	%rd24, [_Z16dev_Point_checkYP9attributePdS1_S1_S1_S1_S1_S1_S1_S1_S1__param_2];
	ld.param.u64 	%rd23, [_Z16dev_Point_checkYP9attributePdS1_S1_S1_S1_S1_S1_S1_S1_S1__param_0];
	cvta.to.global.u64 	%rd1, %rd23;
	mov.u32 	%r8, %nctaid.x;
	mul.lo.s32 	%r3, %r1, %r8;
	cvta.to.global.u64 	%rd2, %rd13;
	cvta.to.global.u64 	%rd3, %rd24;
	cvta.to.global.u64 	%rd4, %rd15;
	cvta.to.global.u64 	%rd5, %rd16;
	cvta.to.global.u64 	%rd6, %rd17;
	cvta.to.global.u64 	%rd7, %rd25;
	cvta.to.global.u64 	%rd8, %rd19;
	cvta.to.global.u64 	%rd9, %rd20;
	cvta.to.global.u64 	%rd10, %rd21;
	cvta.to.global.u64 	%rd11, %rd22;
$L__BB18_2:
	ld.global.f64 	%fd1, [%rd1+41724456];
	st.global.f64 	[%rd2], %fd1;
	ld.global.f64 	%fd2, [%rd1+41785456];
	st.global.f64 	[%rd3], %fd2;
	ld.global.f64 	%fd3, [%rd1+41846456];
	st.global.f64 	[%rd4], %fd3;
	ld.global.f64 	%fd4, [%rd1+41907456];
	st.global.f64 	[%rd5], %fd4;
	ld.global.f64 	%fd5, [%rd1+41968456];
	st.global.f64 	[%rd6], %fd5;
	ld.global.f64 	%fd6, [%rd1+42029456];
	st.global.f64 	[%rd7], %fd6;
	ld.global.f64 	%fd7, [%rd1+42090456];
	st.global.f64 	[%rd8], %fd7;
	ld.global.f64 	%fd8, [%rd1+42151456];
	st.global.f64 	[%rd9], %fd8;
	ld.global.f64 	%fd9, [%rd1+83417712];
	st.global.f64 	[%rd10], %fd9;
	ld.global.f64 	%fd10, [%rd1+457712];
	st.global.f64 	[%rd11], %fd10;
	add.s32 	%r9, %r9, %r3;
	setp.lt.s32 	%p2, %r9, 171875;
	@%p2 bra 	$L__BB18_2;
$L__BB18_3:
	ret;

}
	// .globl	_Z5Cvor1P9attribute
.visible .entry _Z5Cvor1P9attribute(
	.param .u64 .ptr .align 1 _Z5Cvor1P9attribute_param_0
)
{
	.reg .pred 	%p<6>;
	.reg .b32 	%r<22>;
	.reg .b64 	%rd<11>;
	.reg .b64 	%fd<10>;

	ld.param.u64 	%rd2, [_Z5Cvor1P9attribute_param_0];
	mov.u32 	%r9, %tid.x;
	mov.u32 	%r10, %ctaid.x;
	mov.u32 	%r1, %ntid.x;
	mad.lo.s32 	%r21, %r10, %r1, %r9;
	setp.gt.s32 	%p1, %r21, 171874;
	@%p1 bra 	$L__BB19_5;
	cvta.to.global.u64 	%rd1, %rd2;
	mov.u32 	%r11, %nctaid.x;
	mul.lo.s32 	%r3, %r1, %r11;
$L__BB19_2:
	mul.hi.s32 	%r12, %r21, 1599289641;
	shr.u32 	%r13, %r12, 31;
	shr.s32 	%r14, %r12, 9;
	add.s32 	%r5, %r14, %r13;
	mul.lo.s32 	%r15, %r5, 1375;
	sub.s32 	%r6, %r21, %r15;
	add.s32 	%r7, %r6, -1;
	setp.gt.u32 	%p2, %r7, 1372;
	add.s32 	%r16, %r5, -1;
	setp.gt.u32 	%p3, %r16, 122;
	or.pred  	%p4, %p2, %p3;
	@%p4 bra 	$L__BB19_4;
	add.s32 	%r18, %r6, %r15;
	mul.wide.u32 	%rd3, %r18, 488;
	add.s64 	%rd4, %rd1, %rd3;
	ld.global.f64 	%fd1, [%rd4+944];
	add.s32 	%r19, %r15, %r7;
	mul.wide.u32 	%rd5, %r19, 488;
	add.s64 	%rd6, %rd1, %rd5;
	ld.global.f64 	%fd2, [%rd6+456];
	sub.f64 	%fd3, %fd1, %fd2;
	div.rn.f64 	%fd4, %fd3, 0d3F381E03F705857B;
	ld.global.f64 	%fd5, [%rd4+671448];
	add.s32 	%r20, %r18, -1375;
	mul.wide.u32 	%rd7, %r20, 488;
	add.s64 	%rd8, %rd1, %rd7;
	ld.global.f64 	%fd6, [%rd8+448];
	sub.f64 	%fd7, %fd5, %fd6;
	div.rn.f64 	%fd8, %fd7, 0d3F381E03F705857B;
	sub.f64 	%fd9, %fd4, %fd8;
	mul.wide.s32 	%rd9, %r21, 488;
	add.s64 	%rd10, %rd1, %rd9;
	st.global.f64 	[%rd10+472], %fd9;
$L__BB19_4:
	add.s32 	%r21, %r21, %r3;
	setp.lt.s32 	%p5, %r21, 171875;
	@%p5 bra 	$L__BB19_2;
$L__BB19_5:
	ret;

}
	// .globl	_Z5Cvor2P9attribute
.visible .entry _Z5Cvor2P9attribute(
	.param .u64 .ptr .align 1 _Z5Cvor2P9attribute_param_0
)
{
	.reg .pred 	%p<2>;
	.reg .b32 	%r<9>;
	.reg .b64 	%rd<5>;
	.reg .b64 	%fd<19>;

	ld.param.u64 	%rd2, [_Z5Cvor2P9attribute_param_0];
	cvta.to.global.u64 	%rd1, %rd2;
	mov.u32 	%r5, %ntid.x;
	mov.u32 	%r6, %nctaid.x;
	mad.lo.s32 	%r1, %r5, %r6, 1;
	mov.b32 	%r8, 1;
$L__BB20_1:
	mul.lo.s32 	%r7, %r8, 1375;
	mul.wide.s32 	%rd3, %r7, 488;
	add.s64 	%rd4, %rd1, %rd3;
	ld.global.f64 	%fd1, [%rd4+944];
	ld.global.f64 	%fd2, [%rd4+456];
	sub.f64 	%fd3, %fd1, %fd2;
	div.rn.f64 	%fd4, %fd3, 0d3F281E03F705857B;
	ld.global.f64 	%fd5, [%rd4+671448];
	ld.global.f64 	%fd6, [%rd4+-670552];
	sub.f64 	%fd7, %fd5, %fd6;
	div.rn.f64 	%fd8, %fd7, 0d3F381E03F705857B;
	sub.f64 	%fd9, %fd4, %fd8;
	st.global.f64 	[%rd4+472], %fd9;
	ld.global.f64 	%fd10, [%rd4+670968];
	ld.global.f64 	%fd11, [%rd4+670480];
	sub.f64 	%fd12, %fd10, %fd11;
	div.rn.f64 	%fd13, %fd12, 0d3F281E03F705857B;
	ld.global.f64 	%fd14, [%rd4+1341960];
	ld.global.f64 	%fd15, [%rd4+-40];
	sub.f64 	%fd16, %fd14, %fd15;
	div.rn.f64 	%fd17, %fd16, 0d3F381E03F705857B;
	sub.f64 	%fd18, %fd13, %fd17;
	st.global.f64 	[%rd4+670984], %fd18;
	add.s32 	%r8, %r1, %r8;
	setp.lt.s32 	%p1, %r8, 124;
	@%p1 bra 	$L__BB20_1;
	ret;

}
	// .globl	_Z5Cvor3P9attribute
.visible .entry _Z5Cvor3P9attribute(
	.param .u64 .ptr .align 1 _Z5Cvor3P9attribute_param_0
)
{
	.reg .pred 	%p<2>;
	.reg .b32 	%r<8>;
	.reg .b64 	%rd<5>;
	.reg .b64 	%fd<19>;

	ld.param.u64 	%rd2, [_Z5Cvor3P9attribute_param_0];
	cvta.to.global.u64 	%rd1, %rd2;
	mov.u32 	%r5, %ntid.x;
	mov.u32 	%r6, %nctaid.x;
	mad.lo.s32 	%r1, %r5, %r6, 1;
	mov.b32 	%r7, 1;
$L__BB21_1:
	mul.wide.s32 	%rd3, %r7, 488;
	add.s64 	%rd4, %rd1, %rd3;
	ld.global.f64 	%fd1, [%rd4+944];
	ld.global.f64 	%fd2, [%rd4+-32];
	sub.f64 	%fd3, %fd1, %fd2;
	div.rn.f64 	%fd4, %fd3, 0d3F381E03F705857B;
	ld.global.f64 	%fd5, [%rd4+671448];
	ld.global.f64 	%fd6, [%rd4+448];
	sub.f64 	%fd7, %fd5, %fd6;
	div.rn.f64 	%fd8, %fd7, 0d3F281E03F705857B;
	sub.f64 	%fd9, %fd4, %fd8;
	st.global.f64 	[%rd4+472], %fd9;
	ld.global.f64 	%fd10, [%rd4+83204944];
	ld.global.f64 	%fd11, [%rd4+83203968];
	sub.f64 	%fd12, %fd10, %fd11;
	div.rn.f64 	%fd13, %fd12, 0d3F381E03F705857B;
	ld.global.f64 	%fd14, [%rd4+83204448];
	ld.global.f64 	%fd15, [%rd4+82533448];
	sub.f64 	%fd16, %fd14, %fd15;
	div.rn.f64 	%fd17, %fd16, 0d3F281E03F705857B;
	sub.f64 	%fd18, %fd13, %fd17;
	st.global.f64 	[%rd4+83204472], %fd18;
	add.s32 	%r7, %r1, %r7;
	setp.lt.s32 	%p1, %r7, 1374;
	@%p1 bra 	$L__BB21_1;
	ret;

}


// ===== COMPILED SASS (sm_100) =====

	.target	sm_100

	.elftype	@"ET_EXEC"


//--------------------- .note.nv.tkinfo           --------------------------
	.section	.note.nv.tkinfo,"",@"SHT_NOTE"
	.sectionflags	@"SHF_NOTE_NV_TKINFO"
	.tkinfo
        /*0018*/ 	.word	0x00000002
        /*0030*/ 	.string	""
        /*0030*/ 	.string	"ptxas"
        /*0030*/ 	.string	"Cuda compilation tools, release 13.0, V13.0.88"
        /*0030*/ 	.string	"Build cuda_13.0.r13.0/compiler.36424714_0"
        /*0030*/ 	.string	"-arch sm_100 -m 64 "



//--------------------- .note.nv.cuinfo           --------------------------
	.section	.note.nv.cuinfo,"",@"SHT_NOTE"
	.sectionflags	@"SHF_NOTE_NV_CUINFO"
        /*0018*/ 	.short	0x0002
        /*001a*/ 	.short	0x0064
        /*001c*/ 	.short	0x0082
	.zero		2


//--------------------- .nv.info                  --------------------------
	.section	.nv.info,"",@"SHT_CUDA_INFO"
	.align	4


	//----- nvinfo : EIATTR_REGCOUNT
	.align		4
        /*0000*/ 	.byte	0x04, 0x2f
        /*0002*/ 	.short	(.L_5 - .L_4)
	.align		4
.L_4:
        /*0004*/ 	.word	index@(_Z6Init_1P9attribute)
        /*0008*/ 	.word	0x00000030


	//----- nvinfo : EIATTR_FRAME_SIZE
	.align		4
.L_5:
        /*000c*/ 	.byte	0x04, 0x11
        /*000e*/ 	.short	(.L_7 - .L_6)
	.align		4
.L_6:
        /*0010*/ 	.word	index@(_Z6Init_1P9attribute)
        /*0014*/ 	.word	0x00000000


	//----- nvinfo : EIATTR_REGCOUNT
	.align		4
.L_7:
        /*0018*/ 	.byte	0x04, 0x2f
        /*001a*/ 	.short	(.L_9 - .L_8)
	.align		4
.L_8:
        /*001c*/ 	.word	index@(_Z9Init_loadP9attribute)
        /*0020*/ 	.word	0x00000040


	//----- nvinfo : EIATTR_FRAME_SIZE
	.align		4
.L_9:
        /*0024*/ 	.byte	0x04, 0x11
        /*0026*/ 	.short	(.L_11 - .L_10)
	.align		4
.L_10:
        /*0028*/ 	.word	index@($__internal_13_$__cuda_sm20_div_rn_f64_full)
        /*002c*/ 	.word	0x00000000


	//----- nvinfo : EIATTR_FRAME_SIZE
	.align		4
.L_11:
        /*0030*/ 	.byte	0x04, 0x11
        /*0032*/ 	.short	(.L_13 - .L_12)
	.align		4
.L_12:
        /*0034*/ 	.word	index@(_Z9Init_loadP9attribute)
        /*0038*/ 	.word	0x00000000


	//----- nvinfo : EIATTR_REGCOUNT
	.align		4
.L_13:
        /*003c*/ 	.byte	0x04, 0x2f
        /*003e*/ 	.short	(.L_15 - .L_14)
	.align		4
.L_14:
        /*0040*/ 	.word	index@(_Z9Fluid_LESP9attribute)
        /*0044*/ 	.word	0x00000020


	//----- nvinfo : EIATTR_FRAME_SIZE
	.align		4
.L_15:
        /*0048*/ 	.byte	0x04, 0x11
        /*004a*/ 	.short	(.L_17 - .L_16)
	.align		4
.L_16:
        /*004c*/ 	.word	index@($__internal_12_$__cuda_sm20_dsqrt_rn_f64_mediumpath_v1)
        /*0050*/ 	.word	0x00000000


	//----- nvinfo : EIATTR_FRAME_SIZE
	.align		4
.L_17:
        /*0054*/ 	.byte	0x04, 0x11
        /*0056*/ 	.short	(.L_19 - .L_18)
	.align		4
.L_18:
        /*0058*/ 	.word	index@($__internal_11_$__cuda_sm20_div_rn_f64_full)
        /*005c*/ 	.word	0x00000000


	//----- nvinfo : EIATTR_FRAME_SIZE
	.align		4
.L_19:
        /*0060*/ 	.byte	0x04, 0x11
        /*0062*/ 	.short	(.L_21 - .L_20)
	.align		4
.L_20:
        /*0064*/ 	.word	index@(_Z9Fluid_LESP9attribute)
        /*0068*/ 	.word	0x00000000


	//----- nvinfo : EIATTR_REGCOUNT
	.align		4
.L_21:
        /*006c*/ 	.byte	0x04, 0x2f
        /*006e*/ 	.short	(.L_23 - .L_22)
	.align		4
.L_22:
        /*0070*/ 	.word	index@(_Z10Fluid_MRT1P9attribute)
        /*0074*/ 	.word	0x0000001a


	//----- nvinfo : EIATTR_FRAME_SIZE
	.align		4
.L_23:
        /*0078*/ 	.byte	0x04, 0x11
        /*007a*/ 	.short	(.L_25 - .L_24)
	.align		4
.L_24:
        /*007c*/ 	.word	index@(_Z10Fluid_MRT1P9attribute)
        /*0080*/ 	.word	0x00000000


	//----- nvinfo : EIATTR_REGCOUNT
	.align		4
.L_25:
        /*0084*/ 	.byte	0x04, 0x2f
        /*0086*/ 	.short	(.L_27 - .L_26)
	.align		4
.L_26:
        /*0088*/ 	.word	index@(_Z10Fluid_MRT2P9attribute)
        /*008c*/ 	.word	0x00000030


	//----- nvinfo : EIATTR_FRAME_SIZE
	.align		4
.L_27:
        /*0090*/ 	.byte	0x04, 0x11
        /*0092*/ 	.short	(.L_29 - .L_28)
	.align		4
.L_28:
        /*0094*/ 	.word	index@(_Z10Fluid_MRT2P9attribute)
        /*0098*/ 	.word	0x00000000


	//----- nvinfo : EIATTR_REGCOUNT
	.align		4
.L_29:
        /*009c*/ 	.byte	0x04, 0x2f
        /*009e*/ 	.short	(.L_31 - .L_30)
	.align		4
.L_30:
        /*00a0*/ 	.word	index@(_Z10Fluid_MRT3P9attribute)
        /*00a4*/ 	.word	0x000000ea


	//----- nvinfo : EIATTR_FRAME_SIZE
	.align		4
.L_31:
        /*00a8*/ 	.byte	0x04, 0x11
        /*00aa*/ 	.short	(.L_33 - .L_32)
	.align		4
.L_32:
        /*00ac*/ 	.word	index@($__internal_10_$__cuda_sm20_div_rn_f64_full)
        /*00b0*/ 	.word	0x00000000


	//----- nvinfo : EIATTR_FRAME_SIZE
	.align		4
.L_33:
        /*00b4*/ 	.byte	0x04, 0x11
        /*00b6*/ 	.short	(.L_35 - .L_34)
	.align		4
.L_34:
        /*00b8*/ 	.word	index@($__internal_9_$__cuda_sm20_dblrcp_rn_slowpath_v3)
        /*00bc*/ 	.word	0x00000000


	//----- nvinfo : EIATTR_FRAME_SIZE
	.align		4
.L_35:
        /*00c0*/ 	.byte	0x04, 0x11
        /*00c2*/ 	.short	(.L_37 - .L_36)
	.align		4
.L_36:
        /*00c4*/ 	.word	index@(_Z10Fluid_MRT3P9attribute)
        /*00c8*/ 	.word	0x00000000


	//----- nvinfo : EIATTR_REGCOUNT
	.align		4
.L_37:
        /*00cc*/ 	.byte	0x04, 0x2f
        /*00ce*/ 	.short	(.L_39 - .L_38)
	.align		4
.L_38:
        /*00d0*/ 	.word	index@(_Z10bouncebackP9attribute)
        /*00d4*/ 	.word	0x0000001c


	//----- nvinfo : EIATTR_FRAME_SIZE
	.align		4
.L_39:
        /*00d8*/ 	.byte	0x04, 0x11
        /*00da*/ 	.short	(.L_41 - .L_40)
	.align		4
.L_40:
        /*00dc*/ 	.word	index@(_Z10bouncebackP9attribute)
        /*00e0*/ 	.word	0x00000000


	//----- nvinfo : EIATTR_REGCOUNT
	.align		4
.L_41:
        /*00e4*/ 	.byte	0x04, 0x2f
        /*00e6*/ 	.short	(.L_43 - .L_42)
	.align		4
.L_42:
        /*00e8*/ 	.word	index@(_Z9StreamingP9attribute)
        /*00ec*/ 	.word	0x0000001a


	//----- nvinfo : EIATTR_FRAME_SIZE
	.align		4
.L_43:
        /*00f0*/ 	.byte	0x04, 0x11
        /*00f2*/ 	.short	(.L_45 - .L_44)
	.align		4
.L_44:
        /*00f4*/ 	.word	index@(_Z9StreamingP9attribute)
        /*00f8*/ 	.word	0x00000000


	//----- nvinfo : EIATTR_REGCOUNT
	.align		4
.L_45:
        /*00fc*/ 	.byte	0x04, 0x2f
        /*00fe*/ 	.short	(.L_47 - .L_46)
	.align		4
.L_46:
        /*0100*/ 	.word	index@(_Z5InletP9attribute)
        /*0104*/ 	.word	0x00000022


	//----- nvinfo : EIATTR_FRAME_SIZE
	.align		4
.L_47:
        /*0108*/ 	.byte	0x04, 0x11
        /*010a*/ 	.short	(.L_49 - .L_48)
	.align		4
.L_48:
        /*010c*/ 	.word	index@($__internal_8_$__cuda_sm20_div_rn_f64_full)
        /*0110*/ 	.word	0x00000000


	//----- nvinfo : EIATTR_FRAME_SIZE
	.align		4
.L_49:
        /*0114*/ 	.byte	0x04, 0x11
        /*0116*/ 	.short	(.L_51 - .L_50)
	.align		4
.L_50:
        /*0118*/ 	.word	index@(_Z5InletP9attribute)
        /*011c*/ 	.word	0x00000000


	//----- nvinfo : EIATTR_REGCOUNT
	.align		4
.L_51:
        /*0120*/ 	.byte	0x04, 0x2f
        /*0122*/ 	.short	(.L_53 - .L_52)
	.align		4
.L_52:
        /*0124*/ 	.word	index@(_Z6PeriodP9attribute)
        /*0128*/ 	.word	0x00000014


	//----- nvinfo : EIATTR_FRAME_SIZE
	.align		4
.L_53:
        /*012c*/ 	.byte	0x04, 0x11
        /*012e*/ 	.short	(.L_55 - .L_54)
	.align		4
.L_54:
        /*0130*/ 	.word	index@(_Z6PeriodP9attribute)
        /*0134*/ 	.word	0x00000000


	//----- nvinfo : EIATTR_REGCOUNT
	.align		4
.L_55:
        /*0138*/ 	.byte	0x04, 0x2f
        /*013a*/ 	.short	(.L_57 - .L_56)
	.align		4
.L_56:
        /*013c*/ 	.word	index@(_Z6OutletP9attribute)
        /*0140*/ 	.word	0x00000012


	//----- nvinfo : EIATTR_FRAME_SIZE
	.align		4
.L_57:
        /*0144*/ 	.byte	0x04, 0x11
        /*0146*/ 	.short	(.L_59 - .L_58)
	.align		4
.L_58:
        /*0148*/ 	.word	index@(_Z6OutletP9attribute)
        /*014c*/ 	.word	0x00000000


	//----- nvinfo : EIATTR_REGCOUNT
	.align		4
.L_59:
        /*0150*/ 	.byte	0x04, 0x2f
        /*0152*/ 	.short	(.L_61 - .L_60)
	.align		4
.L_60:
        /*0154*/ 	.word	index@(_Z10Summation1P9attribute)
        /*0158*/ 	.word	0x0000003a


	//----- nvinfo : EIATTR_FRAME_SIZE
	.align		4
.L_61:
        /*015c*/ 	.byte	0x04, 0x11
        /*015e*/ 	.short	(.L_63 - .L_62)
	.align		4
.L_62:
        /*0160*/ 	.word	index@($__internal_7_$__cuda_sm20_div_rn_f64_full)
        /*0164*/ 	.word	0x00000000


	//----- nvinfo : EIATTR_FRAME_SIZE
	.align		4
.L_63:
        /*0168*/ 	.byte	0x04, 0x11
        /*016a*/ 	.short	(.L_65 - .L_64)
	.align		4
.L_64:
        /*016c*/ 	.word	index@(_Z10Summation1P9attribute)
        /*0170*/ 	.word	0x00000000


	//----- nvinfo : EIATTR_REGCOUNT
	.align		4
.L_65:
        /*0174*/ 	.byte	0x04, 0x2f
        /*0176*/ 	.short	(.L_67 - .L_66)
	.align		4
.L_66:
        /*0178*/ 	.word	index@(_Z10Summation2P9attribute)
        /*017c*/ 	.word	0x0000000a


	//----- nvinfo : EIATTR_FRAME_SIZE
	.align		4
.L_67:
        /*0180*/ 	.byte	0x04, 0x11
        /*0182*/ 	.short	(.L_69 - .L_68)
	.align		4
.L_68:
        /*0184*/ 	.word	index@(_Z10Summation2P9attribute)
        /*0188*/ 	.word	0x00000000


	//----- nvinfo : EIATTR_REGCOUNT
	.align		4
.L_69:
        /*018c*/ 	.byte	0x04, 0x2f
        /*018e*/ 	.short	(.L_71 - .L_70)
	.align		4
.L_70:
        /*0190*/ 	.word	index@(_Z10Summation3P9attribute)
        /*0194*/ 	.word	0x0000000c


	//----- nvinfo : EIATTR_FRAME_SIZE
	.align		4
.L_71:
        /*0198*/ 	.byte	0x04, 0x11
        /*019a*/ 	.short	(.L_73 - .L_72)
	.align		4
.L_72:
        /*019c*/ 	.word	index@(_Z10Summation3P9attribute)
        /*01a0*/ 	.word	0x00000000


	//----- nvinfo : EIATTR_REGCOUNT
	.align		4
.L_73:
        /*01a4*/ 	.byte	0x04, 0x2f
        /*01a6*/ 	.short	(.L_75 - .L_74)
	.align		4
.L_74:
        /*01a8*/ 	.word	index@(_Z5ErrorP9attributePd)
        /*01ac*/ 	.word	0x0000001f


	//----- nvinfo : EIATTR_FRAME_SIZE
	.align		4
.L_75:
        /*01b0*/ 	.byte	0x04, 0x11
        /*01b2*/ 	.short	(.L_77 - .L_76)
	.align		4
.L_76:
        /*01b4*/ 	.word	index@($__internal_6_$__cuda_sm20_dsqrt_rn_f64_mediumpath_v1)
        /*01b8*/ 	.word	0x00000000


	//----- nvinfo : EIATTR_FRAME_SIZE
	.align		4
.L_77:
        /*01bc*/ 	.byte	0x04, 0x11
        /*01be*/ 	.short	(.L_79 - .L_78)
	.align		4
.L_78:
        /*01c0*/ 	.word	index@($__internal_5_$__cuda_sm20_div_rn_f64_full)
        /*01c4*/ 	.word	0x00000000


	//----- nvinfo : EIATTR_FRAME_SIZE
	.align		4
.L_79:
        /*01c8*/ 	.byte	0x04, 0x11
        /*01ca*/ 	.short	(.L_81 - .L_80)
	.align		4
.L_80:
        /*01cc*/ 	.word	index@(_Z5ErrorP9attributePd)
        /*01d0*/ 	.word	0x00000000


	//----- nvinfo : EIATTR_REGCOUNT
	.align		4
.L_81:
        /*01d4*/ 	.byte	0x04, 0x2f
        /*01d6*/ 	.short	(.L_83 - .L_82)
	.align		4
.L_82:
        /*01d8*/ 	.word	index@(_Z5WatchP9attributePd)
        /*01dc*/ 	.word	0x00000018


	//----- nvinfo : EIATTR_FRAME_SIZE
	.align		4
.L_83:
        /*01e0*/ 	.byte	0x04, 0x11
        /*01e2*/ 	.short	(.L_85 - .L_84)
	.align		4
.L_84:
        /*01e4*/ 	.word	index@($__internal_4_$__cuda_sm20_div_rn_f64_full)
        /*01e8*/ 	.word	0x00000000


	//----- nvinfo : EIATTR_FRAME_SIZE
	.align		4
.L_85:
        /*01ec*/ 	.byte	0x04, 0x11
        /*01ee*/ 	.short	(.L_87 - .L_86)
	.align		4
.L_86:
        /*01f0*/ 	.word	index@(_Z5WatchP9attributePd)
        /*01f4*/ 	.word	0x00000000


	//----- nvinfo : EIATTR_REGCOUNT
	.align		4
.L_87:
        /*01f8*/ 	.byte	0x04, 0x2f
        /*01fa*/ 	.short	(.L_89 - .L_88)
	.align		4
.L_88:
        /*01fc*/ 	.word	index@(_Z12MicroToMacroP9attribute)
        /*0200*/ 	.word	0x0000001d


	//----- nvinfo : EIATTR_FRAME_SIZE
	.align		4
.L_89:
        /*0204*/ 	.byte	0x04, 0x11
        /*0206*/ 	.short	(.L_91 - .L_90)
	.align		4
.L_90:
        /*0208*/ 	.word	index@($__internal_3_$__cuda_sm20_div_rn_f64_full)
        /*020c*/ 	.word	0x00000000


	//----- nvinfo : EIATTR_FRAME_SIZE
	.align		4
.L_91:
        /*0210*/ 	.byte	0x04, 0x11
        /*0212*/ 	.short	(.L_93 - .L_92)
	.align		4
.L_92:
        /*0214*/ 	.word	index@(_Z12MicroToMacroP9attribute)
        /*0218*/ 	.word	0x00000000


	//----- nvinfo : EIATTR_REGCOUNT
	.align		4
.L_93:
        /*021c*/ 	.byte	0x04, 0x2f
        /*021e*/ 	.short	(.L_95 - .L_94)
	.align		4
.L_94:
        /*0220*/ 	.word	index@(_Z16dev_Point_checkXP9attributePdS1_S1_S1_S1_S1_S1_S1_S1_S1_)
        /*0224*/ 	.word	0x00000020


	//----- nvinfo : EIATTR_FRAME_SIZE
	.align		4
.L_95:
        /*0228*/ 	.byte	0x04, 0x11
        /*022a*/ 	.short	(.L_97 - .L_96)
	.align		4
.L_96:
        /*022c*/ 	.word	index@(_Z16dev_Point_checkXP9attributePdS1_S1_S1_S1_S1_S1_S1_S1_S1_)
        /*0230*/ 	.word	0x00000000


	//----- nvinfo : EIATTR_REGCOUNT
	.align		4
.L_97:
        /*0234*/ 	.byte	0x04, 0x2f
        /*0236*/ 	.short	(.L_99 - .L_98)
	.align		4
.L_98:
        /*0238*/ 	.word	index@(_Z16dev_Point_checkYP9attributePdS1_S1_S1_S1_S1_S1_S1_S1_S1_)
        /*023c*/ 	.word	0x00000020


	//----- nvinfo : EIATTR_FRAME_SIZE
	.align		4
.L_99:
        /*0240*/ 	.byte	0x04, 0x11
        /*0242*/ 	.short	(.L_101 - .L_100)
	.align		4
.L_100:
        /*0244*/ 	.word	index@(_Z16dev_Point_checkYP9attributePdS1_S1_S1_S1_S1_S1_S1_S1_S1_)
        /*0248*/ 	.word	0x00000000


	//----- nvinfo : EIATTR_REGCOUNT
	.align		4
.L_101:
        /*024c*/ 	.byte	0x04, 0x2f
        /*024e*/ 	.short	(.L_103 - .L_102)
	.align		4
.L_102:
        /*0250*/ 	.word	index@(_Z5Cvor1P9attribute)
        /*0254*/ 	.word	0x0000001e


	//----- nvinfo : EIATTR_FRAME_SIZE
	.align		4
.L_103:
        /*0258*/ 	.byte	0x04, 0x11
        /*025a*/ 	.short	(.L_105 - .L_104)
	.align		4
.L_104:
        /*025c*/ 	.word	index@($__internal_2_$__cuda_sm20_div_rn_f64_full)
        /*0260*/ 	.word	0x00000000


	//----- nvinfo : EIATTR_FRAME_SIZE
	.align		4
.L_105:
        /*0264*/ 	.byte	0x04, 0x11
        /*0266*/ 	.short	(.L_107 - .L_106)
	.align		4
.L_106:
        /*0268*/ 	.word	index@(_Z5Cvor1P9attribute)
        /*026c*/ 	.word	0x00000000


	//----- nvinfo : EIATTR_REGCOUNT
	.align		4
.L_107:
        /*0270*/ 	.byte	0x04, 0x2f
        /*0272*/ 	.short	(.L_109 - .L_108)
	.align		4
.L_108:
        /*0274*/ 	.word	index@(_Z5Cvor2P9attribute)
        /*0278*/ 	.word	0x0000001e


	//----- nvinfo : EIATTR_FRAME_SIZE
	.align		4
.L_109:
        /*027c*/ 	.byte	0x04, 0x11
        /*027e*/ 	.short	(.L_111 - .L_110)
	.align		4
.L_110:
        /*0280*/ 	.word	index@($__internal_1_$__cuda_sm20_div_rn_f64_full)
        /*0284*/ 	.word	0x00000000


	//----- nvinfo : EIATTR_FRAME_SIZE
	.align		4
.L_111:
        /*0288*/ 	.byte	0x04, 0x11
        /*028a*/ 	.short	(.L_113 - .L_112)
	.align		4
.L_112:
        /*028c*/ 	.word	index@(_Z5Cvor2P9attribute)
        /*0290*/ 	.word	0x00000000


	//----- nvinfo : EIATTR_REGCOUNT
	.align		4
.L_113:
        /*0294*/ 	.byte	0x04, 0x2f
        /*0296*/ 	.short	(.L_115 - .L_114)
	.align		4
.L_114:
        /*0298*/ 	.word	index@(_Z5Cvor3P9attribute)
        /*029c*/ 	.word	0x0000001e


	//----- nvinfo : EIATTR_FRAME_SIZE
	.align		4
.L_115:
        /*02a0*/ 	.byte	0x04, 0x11
        /*02a2*/ 	.short	(.L_117 - .L_116)
	.align		4
.L_116:
        /*02a4*/ 	.word	index@($__internal_0_$__cuda_sm20_div_rn_f64_full)
        /*02a8*/ 	.word	0x00000000


	//----- nvinfo : EIATTR_FRAME_SIZE
	.align		4
.L_117:
        /*02ac*/ 	.byte	0x04, 0x11
        /*02ae*/ 	.short	(.L_119 - .L_118)
	.align		4
.L_118:
        /*02b0*/ 	.word	index@(_Z5Cvor3P9attribute)
        /*02b4*/ 	.word	0x00000000


	//----- nvinfo : EIATTR_MIN_STACK_SIZE
	.align		4
.L_119:
        /*02b8*/ 	.byte	0x04, 0x12
        /*02ba*/ 	.short	(.L_121 - .L_120)
	.align		4
.L_120:
        /*02bc*/ 	.word	index@(_Z5Cvor3P9attribute)
        /*02c0*/ 	.word	0x00000000


	//----- nvinfo : EIATTR_MIN_STACK_SIZE
	.align		4
.L_121:
        /*02c4*/ 	.byte	0x04, 0x12
        /*02c6*/ 	.short	(.L_123 - .L_122)
	.align		4
.L_122:
        /*02c8*/ 	.word	index@(_Z5Cvor2P9attribute)
        /*02cc*/ 	.word	0x00000000


	//----- nvinfo : EIATTR_MIN_STACK_SIZE
	.align		4
.L_123:
        /*02d0*/ 	.byte	0x04, 0x12
        /*02d2*/ 	.short	(.L_125 - .L_124)
	.align		4
.L_124:
        /*02d4*/ 	.word	index@(_Z5Cvor1P9attribute)
        /*02d8*/ 	.word	0x00000000


	//----- nvinfo : EIATTR_MIN_STACK_SIZE
	.align		4
.L_125:
        /*02dc*/ 	.byte	0x04, 0x12
        /*02de*/ 	.short	(.L_127 - .L_126)
	.align		4
.L_126:
        /*02e0*/ 	.word	index@(_Z16dev_Point_checkYP9attributePdS1_S1_S1_S1_S1_S1_S1_S1_S1_)
        /*02e4*/ 	.word	0x00000000


	//----- nvinfo : EIATTR_MIN_STACK_SIZE
	.align		4
.L_127:
        /*02e8*/ 	.byte	0x04, 0x12
        /*02ea*/ 	.short	(.L_129 - .L_128)
	.align		4
.L_128:
        /*02ec*/ 	.word	index@(_Z16dev_Point_checkXP9attributePdS1_S1_S1_S1_S1_S1_S1_S1_S1_)
        /*02f0*/ 	.word	0x00000000


	//----- nvinfo : EIATTR_MIN_STACK_SIZE
	.align		4
.L_129:
        /*02f4*/ 	.byte	0x04, 0x12
        /*02f6*/ 	.short	(.L_131 - .L_130)
	.align		4
.L_130:
        /*02f8*/ 	.word	index@(_Z12MicroToMacroP9attribute)
        /*02fc*/ 	.word	0x00000000


	//----- nvinfo : EIATTR_MIN_STACK_SIZE
	.align		4
.L_131:
        /*0300*/ 	.byte	0x04, 0x12
        /*0302*/ 	.short	(.L_133 - .L_132)
	.align		4
.L_132:
        /*0304*/ 	.word	index@(_Z5WatchP9attributePd)
        /*0308*/ 	.word	0x00000000


	//----- nvinfo : EIATTR_MIN_STACK_SIZE
	.align		4
.L_133:
        /*030c*/ 	.byte	0x04, 0x12
        /*030e*/ 	.short	(.L_135 - .L_134)
	.align		4
.L_134:
        /*0310*/ 	.word	index@(_Z5ErrorP9attributePd)
        /*0314*/ 	.word	0x00000000


	//----- nvinfo : EIATTR_MIN_STACK_SIZE
	.align		4
.L_135:
        /*0318*/ 	.byte	0x04, 0x12
        /*031a*/ 	.short	(.L_137 - .L_136)
	.align		4
.L_136:
        /*031c*/ 	.word	index@(_Z10Summation3P9attribute)
        /*0320*/ 	.word	0x00000000


	//----- nvinfo : EIATTR_MIN_STACK_SIZE
	.align		4
.L_137:
        /*0324*/ 	.byte	0x04, 0x12
        /*0326*/ 	.short	(.L_139 - .L_138)
	.align		4
.L_138:
        /*0328*/ 	.word	index@(_Z10Summation2P9attribute)
        /*032c*/ 	.word	0x00000000


	//----- nvinfo : EIATTR_MIN_STACK_SIZE
	.align		4
.L_139:
        /*0330*/ 	.byte	0x04, 0x12
        /*0332*/ 	.short	(.L_141 - .L_140)
	.align		4
.L_140:
        /*0334*/ 	.word	index@(_Z10Summation1P9attribute)
        /*0338*/ 	.word	0x00000000


	//----- nvinfo : EIATTR_MIN_STACK_SIZE
	.align		4
.L_141:
        /*033c*/ 	.byte	0x04, 0x12
        /*033e*/ 	.short	(.L_143 - .L_142)
	.align		4
.L_142:
        /*0340*/ 	.word	index@(_Z6OutletP9attribute)
        /*0344*/ 	.word	0x00000000


	//----- nvinfo : EIATTR_MIN_STACK_SIZE
	.align		4
.L_143:
        /*0348*/ 	.byte	0x04, 0x12
        /*034a*/ 	.short	(.L_145 - .L_144)
	.align		4
.L_144:
        /*034c*/ 	.word	index@(_Z6PeriodP9attribute)
        /*0350*/ 	.word	0x00000000


	//----- nvinfo : EIATTR_MIN_STACK_SIZE
	.align		4
.L_145:
        /*0354*/ 	.byte	0x04, 0x12
        /*0356*/ 	.short	(.L_147 - .L_146)
	.align		4
.L_146:
        /*0358*/ 	.word	index@(_Z5InletP9attribute)
        /*035c*/ 	.word	0x00000000


	//----- nvinfo : EIATTR_MIN_STACK_SIZE
	.align		4
.L_147:
        /*0360*/ 	.byte	0x04, 0x12
        /*0362*/ 	.short	(.L_149 - .L_148)
	.align		4
.L_148:
        /*0364*/ 	.word	index@(_Z9StreamingP9attribute)
        /*0368*/ 	.word	0x00000000


	//----- nvinfo : EIATTR_MIN_STACK_SIZE
	.align		4
.L_149:
        /*036c*/ 	.byte	0x04, 0x12
        /*036e*/ 	.short	(.L_151 - .L_150)
	.align		4
.L_150:
        /*0370*/ 	.word	index@(_Z10bouncebackP9attribute)
        /*0374*/ 	.word	0x00000000


	//----- nvinfo : EIATTR_MIN_STACK_SIZE
	.align		4
.L_151:
        /*0378*/ 	.byte	0x04, 0x12
        /*037a*/ 	.short	(.L_153 - .L_152)
	.align		4
.L_152:
        /*037c*/ 	.word	index@(_Z10Fluid_MRT3P9attribute)
        /*0380*/ 	.word	0x00000000


	//----- nvinfo : EIATTR_MIN_STACK_SIZE
	.align		4
.L_153:
        /*0384*/ 	.byte	0x04, 0x12
        /*0386*/ 	.short	(.L_155 - .L_154)
	.align		4
.L_154:
        /*0388*/ 	.word	index@(_Z10Fluid_MRT2P9attribute)
        /*038c*/ 	.word	0x00000000


	//----- nvinfo : EIATTR_MIN_STACK_SIZE
	.align		4
.L_155:
        /*0390*/ 	.byte	0x04, 0x12
        /*0392*/ 	.short	(.L_157 - .L_156)
	.align		4
.L_156:
        /*0394*/ 	.word	index@(_Z10Fluid_MRT1P9attribute)
        /*0398*/ 	.word	0x00000000


	//----- nvinfo : EIATTR_MIN_STACK_SIZE
	.align		4
.L_157:
        /*039c*/ 	.byte	0x04, 0x12
        /*039e*/ 	.short	(.L_159 - .L_158)
	.align		4
.L_158:
        /*03a0*/ 	.word	index@(_Z9Fluid_LESP9attribute)
        /*03a4*/ 	.word	0x00000000


	//----- nvinfo : EIATTR_MIN_STACK_SIZE
	.align		4
.L_159:
        /*03a8*/ 	.byte	0x04, 0x12
        /*03aa*/ 	.short	(.L_161 - .L_160)
	.align		4
.L_160:
        /*03ac*/ 	.word	index@(_Z9Init_loadP9attribute)
        /*03b0*/ 	.word	0x00000000


	//----- nvinfo : EIATTR_MIN_STACK_SIZE
	.align		4
.L_161:
        /*03b4*/ 	.byte	0x04, 0x12
        /*03b6*/ 	.short	(.L_163 - .L_162)
	.align		4
.L_162:
        /*03b8*/ 	.word	index@(_Z6Init_1P9attribute)
        /*03bc*/ 	.word	0x00000000
.L_163:


//--------------------- .nv.compat                --------------------------
	.section	.nv.compat,"",@"SHT_CUDA_COMPAT_INFO"
	.align	4
        /*0000*/ 	.byte	0x02, 0x09, 0x00, 0x00, 0x02, 0x02, 0x01, 0x00, 0x02, 0x05, 0x05, 0x00, 0x03, 0x07, 0x01, 0x01
        /*0010*/ 	.byte	0x02, 0x03, 0x00, 0x00, 0x02, 0x06, 0x01, 0x00, 0x04, 0x0b, 0x08, 0x00, 0x01, 0x00, 0x00, 0x00
        /*0020*/ 	.byte	0x00, 0x00, 0x00, 0x00


//--------------------- .nv.info._Z5Cvor3P9attribute --------------------------
	.section	.nv.info._Z5Cvor3P9attribute,"",@"SHT_CUDA_INFO"
	.sectionflags	@""
	.align	4


	//----- nvinfo : EIATTR_CUDA_API_VERSION
	.align		4
        /*0000*/ 	.byte	0x04, 0x37
        /*0002*/ 	.short	(.L_165 - .L_164)
.L_164:
        /*0004*/ 	.word	0x00000082


	//----- nvinfo : EIATTR_KPARAM_INFO
	.align		4
.L_165:
        /*0008*/ 	.byte	0x04, 0x17
        /*000a*/ 	.short	(.L_167 - .L_166)
.L_166:
        /*000c*/ 	.word	0x00000000
        /*0010*/ 	.short	0x0000
        /*0012*/ 	.short	0x0000
        /*0014*/ 	.byte	0x00, 0xf5, 0x21, 0x00


	//----- nvinfo : EIATTR_SPARSE_MMA_MASK
	.align		4
.L_167:
        /*0018*/ 	.byte	0x03, 0x50
        /*001a*/ 	.short	0x0000


	//----- nvinfo : EIATTR_MAXREG_COUNT
	.align		4
        /*001c*/ 	.byte	0x03, 0x1b
        /*001e*/ 	.short	0x00ff


	//----- nvinfo : EIATTR_MERCURY_ISA_VERSION
	.align		4
        /*0020*/ 	.byte	0x03, 0x5f
        /*0022*/ 	.short	0x0101


	//----- nvinfo : EIATTR_VRC_CTA_INIT_COUNT
	.align		4
        /*0024*/ 	.byte	0x02, 0x4a
	.zero		1
	.zero		1


	//----- nvinfo : EIATTR_EXIT_INSTR_OFFSETS
	.align		4
        /*0028*/ 	.byte	0x04, 0x1c
        /*002a*/ 	.short	(.L_169 - .L_168)


	//   ....[0]....
.L_168:
        /*002c*/ 	.word	0x00000740


	//----- nvinfo : EIATTR_CRS_STACK_SIZE
	.align		4
.L_169:
        /*0030*/ 	.byte	0x04, 0x1e
        /*0032*/ 	.short	(.L_171 - .L_170)
.L_170:
        /*0034*/ 	.word	0x00000000


	//----- nvinfo : EIATTR_CBANK_PARAM_SIZE
	.align		4
.L_171:
        /*0038*/ 	.byte	0x03, 0x19
        /*003a*/ 	.short	0x0008


	//----- nvinfo : EIATTR_PARAM_CBANK
	.align		4
        /*003c*/ 	.byte	0x04, 0x0a
        /*003e*/ 	.short	(.L_173 - .L_172)
	.align		4
.L_172:
        /*0040*/ 	.word	index@(.nv.constant0._Z5Cvor3P9attribute)
        /*0044*/ 	.short	0x0380
        /*0046*/ 	.short	0x0008


	//----- nvinfo : EIATTR_SW_WAR
	.align		4
.L_173:
        /*0048*/ 	.byte	0x04, 0x36
        /*004a*/ 	.short	(.L_175 - .L_174)
.L_174:
        /*004c*/ 	.word	0x00000008
.L_175:


//--------------------- .nv.info._Z5Cvor2P9attribute --------------------------
	.section	.nv.info._Z5Cvor2P9attribute,"",@"SHT_CUDA_INFO"
	.sectionflags	@""
	.align	4


	//----- nvinfo : EIATTR_CUDA_API_VERSION
	.align		4
        /*0000*/ 	.byte	0x04, 0x37
        /*0002*/ 	.short	(.L_177 - .L_176)
.L_176:
        /*0004*/ 	.word	0x00000082


	//----- nvinfo : EIATTR_KPARAM_INFO
	.align		4
.L_177:
        /*0008*/ 	.byte	0x04, 0x17
        /*000a*/ 	.short	(.L_179 - .L_178)
.L_178:
        /*000c*/ 	.word	0x00000000
        /*0010*/ 	.short	0x0000
        /*0012*/ 	.short	0x0000
        /*0014*/ 	.byte	0x00, 0xf5, 0x21, 0x00


	//----- nvinfo : EIATTR_SPARSE_MMA_MASK
	.align		4
.L_179:
        /*0018*/ 	.byte	0x03, 0x50
        /*001a*/ 	.short	0x0000


	//----- nvinfo : EIATTR_MAXREG_COUNT
	.align		4
        /*001c*/ 	.byte	0x03, 0x1b
        /*001e*/ 	.short	0x00ff


	//----- nvinfo : EIATTR_MERCURY_ISA_VERSION
	.align		4
        /*0020*/ 	.byte	0x03, 0x5f
        /*0022*/ 	.short	0x0101


	//----- nvinfo : EIATTR_VRC_CTA_INIT_COUNT
	.align		4
        /*0024*/ 	.byte	0x02, 0x4a
	.zero		1
	.zero		1


	//----- nvinfo : EIATTR_EXIT_INSTR_OFFSETS
	.align		4
        /*0028*/ 	.byte	0x04, 0x1c
        /*002a*/ 	.short	(.L_181 - .L_180)


	//   ....[0]....
.L_180:
        /*002c*/ 	.word	0x00000710


	//----- nvinfo : EIATTR_CRS_STACK_SIZE
	.align		4
.L_181:
        /*0030*/ 	.byte	0x04, 0x1e
        /*0032*/ 	.short	(.L_183 - .L_182)
.L_182:
        /*0034*/ 	.word	0x00000000


	//----- nvinfo : EIATTR_CBANK_PARAM_SIZE
	.align		4
.L_183:
        /*0038*/ 	.byte	0x03, 0x19
        /*003a*/ 	.short	0x0008


	//----- nvinfo : EIATTR_PARAM_CBANK
	.align		4
        /*003c*/ 	.byte	0x04, 0x0a
        /*003e*/ 	.short	(.L_185 - .L_184)
	.align		4
.L_184:
        /*0040*/ 	.word	index@(.nv.constant0._Z5Cvor2P9attribute)
        /*0044*/ 	.short	0x0380
        /*0046*/ 	.short	0x0008


	//----- nvinfo : EIATTR_SW_WAR
	.align		4
.L_185:
        /*0048*/ 	.byte	0x04, 0x36
        /*004a*/ 	.short	(.L_187 - .L_186)
.L_186:
        /*004c*/ 	.word	0x00000008
.L_187:


//--------------------- .nv.info._Z5Cvor1P9attribute --------------------------
	.section	.nv.info._Z5Cvor1P9attribute,"",@"SHT_CUDA_INFO"
	.sectionflags	@""
	.align	4


	//----- nvinfo : EIATTR_CUDA_API_VERSION
	.align		4
        /*0000*/ 	.byte	0x04, 0x37
        /*0002*/ 	.short	(.L_189 - .L_188)
.L_188:
        /*0004*/ 	.word	0x00000082


	//----- nvinfo : EIATTR_KPARAM_INFO
	.align		4
.L_189:
        /*0008*/ 	.byte	0x04, 0x17
        /*000a*/ 	.short	(.L_191 - .L_190)
.L_190:
        /*000c*/ 	.word	0x00000000
        /*0010*/ 	.short	0x0000
        /*0012*/ 	.short	0x0000
        /*0014*/ 	.byte	0x00, 0xf5, 0x21, 0x00


	//----- nvinfo : EIATTR_SPARSE_MMA_MASK
	.align		4
.L_191:
        /*0018*/ 	.byte	0x03, 0x50
        /*001a*/ 	.short	0x0000


	//----- nvinfo : EIATTR_MAXREG_COUNT
	.align		4
        /*001c*/ 	.byte	0x03, 0x1b
        /*001e*/ 	.short	0x00ff


	//----- nvinfo : EIATTR_MERCURY_ISA_VERSION
	.align		4
        /*0020*/ 	.byte	0x03, 0x5f
        /*0022*/ 	.short	0x0101


	//----- nvinfo : EIATTR_VRC_CTA_INIT_COUNT
	.align		4
        /*0024*/ 	.byte	0x02, 0x4a
	.zero		1
	.zero		1


	//----- nvinfo : EIATTR_EXIT_INSTR_OFFSETS
	.align		4
        /*0028*/ 	.byte	0x04, 0x1c
        /*002a*/ 	.short	(.L_193 - .L_192)


	//   ....[0]....
.L_192:
        /*002c*/ 	.word	0x00000060


	//   ....[1]....
        /*0030*/ 	.word	0x00000570


	//----- nvinfo : EIATTR_CRS_STACK_SIZE
	.align		4
.L_193:
        /*0034*/ 	.byte	0x04, 0x1e
        /*0036*/ 	.short	(.L_195 - .L_194)
.L_194:
        /*0038*/ 	.word	0x00000000


	//----- nvinfo : EIATTR_CBANK_PARAM_SIZE
	.align		4
.L_195:
        /*003c*/ 	.byte	0x03, 0x19
        /*003e*/ 	.short	0x0008


	//----- nvinfo : EIATTR_PARAM_CBANK
	.align		4
        /*0040*/ 	.byte	0x04, 0x0a
        /*0042*/ 	.short	(.L_197 - .L_196)
	.align		4
.L_196:
        /*0044*/ 	.word	index@(.nv.constant0._Z5Cvor1P9attribute)
        /*0048*/ 	.short	0x0380
        /*004a*/ 	.short	0x0008


	//----- nvinfo : EIATTR_SW_WAR
	.align		4
.L_197:
        /*004c*/ 	.byte	0x04, 0x36
        /*004e*/ 	.short	(.L_199 - .L_198)
.L_198:
        /*0050*/ 	.word	0x00000008
.L_199:


//--------------------- .nv.info._Z16dev_Point_checkYP9attributePdS1_S1_S1_S1_S1_S1_S1_S1_S1_ --------------------------
	.section	.nv.info._Z16dev_Point_checkYP9attributePdS1_S1_S1_S1_S1_S1_S1_S1_S1_,"",@"SHT_CUDA_INFO"
	.sectionflags	@""
	.align	4


	//----- nvinfo : EIATTR_CUDA_API_VERSION
	.align		4
        /*0000*/ 	.byte	0x04, 0x37
        /*0002*/ 	.short	(.L_201 - .L_200)
.L_200:
        /*0004*/ 	.word	0x00000082


	//----- nvinfo : EIATTR_KPARAM_INFO
	.align		4
.L_201:
        /*0008*/ 	.byte	0x04, 0x17
        /*000a*/ 	.short	(.L_203 - .L_202)
.L_202:
        /*000c*/ 	.word	0x00000000
        /*0010*/ 	.short	0x000a
        /*0012*/ 	.short	0x0050
        /*0014*/ 	.byte	0x00, 0xf5, 0x21, 0x00


	//----- nvinfo : EIATTR_KPARAM_INFO
	.align		4
.L_203:
        /*0018*/ 	.byte	0x04, 0x17
        /*001a*/ 	.short	(.L_205 - .L_204)
.L_204:
        /*001c*/ 	.word	0x00000000
        /*0020*/ 	.short	0x0009
        /*0022*/ 	.short	0x0048
        /*0024*/ 	.byte	0x00, 0xf5, 0x21, 0x00


	//----- nvinfo : EIATTR_KPARAM_INFO
	.align		4
.L_205:
        /*0028*/ 	.byte	0x04, 0x17
        /*002a*/ 	.short	(.L_207 - .L_206)
.L_206:
        /*002c*/ 	.word	0x00000000
        /*0030*/ 	.short	0x0008
        /*0032*/ 	.short	0x0040
        /*0034*/ 	.byte	0x00, 0xf5, 0x21, 0x00


	//----- nvinfo : EIATTR_KPARAM_INFO
	.align		4
.L_207:
        /*0038*/ 	.byte	0x04, 0x17
        /*003a*/ 	.short	(.L_209 - .L_208)
.L_208:
        /*003c*/ 	.word	0x00000000
        /*0040*/ 	.short	0x0007
        /*0042*/ 	.short	0x0038
        /*0044*/ 	.byte	0x00, 0xf5, 0x21, 0x00


	//----- nvinfo : EIATTR_KPARAM_INFO
	.align		4
.L_209:
        /*0048*/ 	.byte	0x04, 0x17
        /*004a*/ 	.short	(.L_211 - .L_210)
.L_210:
        /*004c*/ 	.word	0x00000000
        /*0050*/ 	.short	0x0006
        /*0052*/ 	.short	0x0030
        /*0054*/ 	.byte	0x00, 0xf5, 0x21, 0x00


	//----- nvinfo : EIATTR_KPARAM_INFO
	.align		4
.L_211:
        /*0058*/ 	.byte	0x04, 0x17
        /*005a*/ 	.short	(.L_213 - .L_212)
.L_212:
        /*005c*/ 	.word	0x00000000
        /*0060*/ 	.short	0x0005
        /*0062*/ 	.short	0x0028
        /*0064*/ 	.byte	0x00, 0xf5, 0x21, 0x00


	//----- nvinfo : EIATTR_KPARAM_INFO
	.align		4
.L_213:
        /*0068*/ 	.byte	0x04, 0x17
        /*006a*/ 	.short	(.L_215 - .L_214)
.L_214:
        /*006c*/ 	.word	0x00000000
        /*0070*/ 	.short	0x0004
        /*0072*/ 	.short	0x0020
        /*0074*/ 	.byte	0x00, 0xf5, 0x21, 0x00


	//----- nvinfo : EIATTR_KPARAM_INFO
	.align		4
.L_215:
        /*0078*/ 	.byte	0x04, 0x17
        /*007a*/ 	.short	(.L_217 - .L_216)
.L_216:
        /*007c*/ 	.word	0x00000000
        /*0080*/ 	.short	0x0003
        /*0082*/ 	.short	0x0018
        /*0084*/ 	.byte	0x00, 0xf5, 0x21, 0x00


	//----- nvinfo : EIATTR_KPARAM_INFO
	.align		4
.L_217:
        /*0088*/ 	.byte	0x04, 0x17
        /*008a*/ 	.short	(.L_219 - .L_218)
.L_218:
        /*008c*/ 	.word	0x00000000
        /*0090*/ 	.short	0x0002
        /*0092*/ 	.short	0x0010
        /*0094*/ 	.byte	0x00, 0xf5, 0x21, 0x00


	//----- nvinfo : EIATTR_KPARAM_INFO
	.align		4
.L_219:
        /*0098*/ 	.byte	0x04, 0x17
        /*009a*/ 	.short	(.L_221 - .L_220)
.L_220:
        /*009c*/ 	.word	0x00000000
        /*00a0*/ 	.short	0x0001
        /*00a2*/ 	.short	0x0008
        /*00a4*/ 	.byte	0x00, 0xf5, 0x21, 0x00


	//----- nvinfo : EIATTR_KPARAM_INFO
	.align		4
.L_221:
        /*00a8*/ 	.byte	0x04, 0x17
        /*00aa*/ 	.short	(.L_223 - .L_222)
.L_222:
        /*00ac*/ 	.word	0x00000000
        /*00b0*/ 	.short	0x0000
        /*00b2*/ 	.short	0x0000
        /*00b4*/ 	.byte	0x00, 0xf5, 0x21, 0x00


	//----- nvinfo : EIATTR_SPARSE_MMA_MASK
	.align		4
.L_223:
        /*00b8*/ 	.byte	0x03, 0x50
        /*00ba*/ 	.short	0x0000


	//----- nvinfo : EIATTR_MAXREG_COUNT
	.align		4
        /*00bc*/ 	.byte	0x03, 0x1b
        /*00be*/ 	.short	0x00ff


	//----- nvinfo : EIATTR_MERCURY_ISA_VERSION
	.align		4
        /*00c0*/ 	.byte	0x03, 0x5f
        /*00c2*/ 	.short	0x0101


	//----- nvinfo : EIATTR_VRC_CTA_INIT_COUNT
	.align		4
        /*00c4*/ 	.byte	0x02, 0x4a
	.zero		1
	.zero		1


	//----- nvinfo : EIATTR_EXIT_INSTR_OFFSETS
	.align		4
        /*00c8*/ 	.byte	0x04, 0x1c
        /*00ca*/ 	.short	(.L_225 - .L_224)


	//   ....[0]....
.L_224:
        /*00cc*/ 	.word	0x00000060


	//   ....[1]....
        /*00d0*/ 	.word	0x00000320


	//----- nvinfo : EIATTR_CRS_STACK_SIZE
	.align		4
.L_225:
        /*00d4*/ 	.byte	0x04, 0x1e
        /*00d6*/ 	.short	(.L_227 - .L_226)
.L_226:
        /*00d8*/ 	.word	0x00000000


	//----- nvinfo : EIATTR_CBANK_PARAM_SIZE
	.align		4
.L_227:
        /*00dc*/ 	.byte	0x03, 0x19
        /*00de*/ 	.short	0x0058


	//----- nvinfo : EIATTR_PARAM_CBANK
	.align		4
        /*00e0*/ 	.byte	0x04, 0x0a
        /*00e2*/ 	.short	(.L_229 - .L_228)
	.align		4
.L_228:
        /*00e4*/ 	.word	index@(.nv.constant0._Z16dev_Point_checkYP9attributePdS1_S1_S1_S1_S1_S1_S1_S1_S1_)
        /*00e8*/ 	.short	0x0380
        /*00ea*/ 	.short	0x0058


	//----- nvinfo : EIATTR_SW_WAR
	.align		4
.L_229:
        /*00ec*/ 	.byte	0x04, 0x36
        /*00ee*/ 	.short	(.L_231 - .L_230)
.L_230:
        /*00f0*/ 	.word	0x00000008
.L_231:


//--------------------- .nv.info._Z16dev_Point_checkXP9attributePdS1_S1_S1_S1_S1_S1_S1_S1_S1_ --------------------------
	.section	.nv.info._Z16dev_Point_checkXP9attributePdS1_S1_S1_S1_S1_S1_S1_S1_S1_,"",@"SHT_CUDA_INFO"
	.sectionflags	@""
	.align	4


	//----- nvinfo : EIATTR_CUDA_API_VERSION
	.align		4
        /*0000*/ 	.byte	0x04, 0x37
        /*0002*/ 	.short	(.L_233 - .L_232)
.L_232:
        /*0004*/ 	.word	0x00000082


	//----- nvinfo : EIATTR_KPARAM_INFO
	.align		4
.L_233:
        /*0008*/ 	.byte	0x04, 0x17
        /*000a*/ 	.short	(.L_235 - .L_234)
.L_234:
        /*000c*/ 	.word	0x00000000
        /*0010*/ 	.short	0x000a
        /*0012*/ 	.short	0x0050
        /*0014*/ 	.byte	0x00, 0xf5, 0x21, 0x00


	//----- nvinfo : EIATTR_KPARAM_INFO
	.align		4
.L_235:
        /*0018*/ 	.byte	0x04, 0x17
        /*001a*/ 	.short	(.L_237 - .L_236)
.L_236:
        /*001c*/ 	.word	0x00000000
        /*0020*/ 	.short	0x0009
        /*0022*/ 	.short	0x0048
        /*0024*/ 	.byte	0x00, 0xf5, 0x21, 0x00


	//----- nvinfo : EIATTR_KPARAM_INFO
	.align		4
.L_237:
        /*0028*/ 	.byte	0x04, 0x17
        /*002a*/ 	.short	(.L_239 - .L_238)
.L_238:
        /*002c*/ 	.word	0x00000000
        /*0030*/ 	.short	0x0008
        /*0032*/ 	.short	0x0040
        /*0034*/ 	.byte	0x00, 0xf5, 0x21, 0x00


	//----- nvinfo : EIATTR_KPARAM_INFO
	.align		4
.L_239:
        /*0038*/ 	.byte	0x04, 0x17
        /*003a*/ 	.short	(.L_241 - .L_240)
.L_240:
        /*003c*/ 	.word	0x00000000
        /*0040*/ 	.short	0x0007
        /*0042*/ 	.short	0x0038
        /*0044*/ 	.byte	0x00, 0xf5, 0x21, 0x00


	//----- nvinfo : EIATTR_KPARAM_INFO
	.align		4
.L_241:
        /*0048*/ 	.byte	0x04, 0x17
        /*004a*/ 	.short	(.L_243 - .L_242)
.L_242:
        /*004c*/ 	.word	0x00000000
        /*0050*/ 	.short	0x0006
        /*0052*/ 	.short	0x0030
        /*0054*/ 	.byte	0x00, 0xf5, 0x21, 0x00


	//----- nvinfo : EIATTR_KPARAM_INFO
	.align		4
.L_243:
        /*0058*/ 	.byte	0x04, 0x17
        /*005a*/ 	.short	(.L_245 - .L_244)
.L_244:
        /*005c*/ 	.word	0x00000000
        /*0060*/ 	.short	0x0005
        /*0062*/ 	.short	0x0028
        /*0064*/ 	.byte	0x00, 0xf5, 0x21, 0x00


	//----- nvinfo : EIATTR_KPARAM_INFO
	.align		4
.L_245:
        /*0068*/ 	.byte	0x04, 0x17
        /*006a*/ 	.short	(.L_247 - .L_246)
.L_246:
        /*006c*/ 	.word	0x00000000
        /*0070*/ 	.short	0x0004
        /*0072*/ 	.short	0x0020
        /*0074*/ 	.byte	0x00, 0xf5, 0x21, 0x00


	//----- nvinfo : EIATTR_KPARAM_INFO
	.align		4
.L_247:
        /*0078*/ 	.byte	0x04, 0x17
        /*007a*/ 	.short	(.L_249 - .L_248)
.L_248:
        /*007c*/ 	.word	0x00000000
        /*0080*/ 	.short	0x0003
        /*0082*/ 	.short	0x0018
        /*0084*/ 	.byte	0x00, 0xf5, 0x21, 0x00


	//----- nvinfo : EIATTR_KPARAM_INFO
	.align		4
.L_249:
        /*0088*/ 	.byte	0x04, 0x17
        /*008a*/ 	.short	(.L_251 - .L_250)
.L_250:
        /*008c*/ 	.word	0x00000000
        /*0090*/ 	.short	0x0002
        /*0092*/ 	.short	0x0010
        /*0094*/ 	.byte	0x00, 0xf5, 0x21, 0x00


	//----- nvinfo : EIATTR_KPARAM_INFO
	.align		4
.L_251:
        /*0098*/ 	.byte	0x04, 0x17
        /*009a*/ 	.short	(.L_253 - .L_252)
.L_252:
        /*009c*/ 	.word	0x00000000
        /*00a0*/ 	.short	0x0001
        /*00a2*/ 	.short	0x0008
        /*00a4*/ 	.byte	0x00, 0xf5, 0x21, 0x00


	//----- nvinfo : EIATTR_KPARAM_INFO
	.align		4
.L_253:
        /*00a8*/ 	.byte	0x04, 0x17
        /*00aa*/ 	.short	(.L_255 - .L_254)
.L_254:
        /*00ac*/ 	.word	0x00000000
        /*00b0*/ 	.short	0x0000
        /*00b2*/ 	.short	0x0000
        /*00b4*/ 	.byte	0x00, 0xf5, 0x21, 0x00


	//----- nvinfo : EIATTR_SPARSE_MMA_MASK
	.align		4
.L_255:
        /*00b8*/ 	.byte	0x03, 0x50
        /*00ba*/ 	.short	0x0000


	//----- nvinfo : EIATTR_MAXREG_COUNT
	.align		4
        /*00bc*/ 	.byte	0x03, 0x1b
        /*00be*/ 	.short	0x00ff


	//----- nvinfo : EIATTR_MERCURY_ISA_VERSION
	.align		4
        /*00c0*/ 	.byte	0x03, 0x5f
        /*00c2*/ 	.short	0x0101


	//----- nvinfo : EIATTR_VRC_CTA_INIT_COUNT
	.align		4
        /*00c4*/ 	.byte	0x02, 0x4a
	.zero		1
	.zero		1


	//----- nvinfo : EIATTR_EXIT_INSTR_OFFSETS
	.align		4
        /*00c8*/ 	.byte	0x04, 0x1c
        /*00ca*/ 	.short	(.L_257 - .L_256)


	//   ....[0]....
.L_256:
        /*00cc*/ 	.word	0x00000060


	//   ....[1]....
        /*00d0*/ 	.word	0x00000320


	//----- nvinfo : EIATTR_CRS_STACK_SIZE
	.align		4
.L_257:
        /*00d4*/ 	.byte	0x04, 0x1e
        /*00d6*/ 	.short	(.L_259 - .L_258)
.L_258:
        /*00d8*/ 	.word	0x00000000


	//----- nvinfo : EIATTR_CBANK_PARAM_SIZE
	.align		4
.L_259:
        /*00dc*/ 	.byte	0x03, 0x19
        /*00de*/ 	.short	0x0058


	//----- nvinfo : EIATTR_PARAM_CBANK
	.align		4
        /*00e0*/ 	.byte	0x04, 0x0a
        /*00e2*/ 	.short	(.L_261 - .L_260)
	.align		4
.L_260:
        /*00e4*/ 	.word	index@(.nv.constant0._Z16dev_Point_checkXP9attributePdS1_S1_S1_S1_S1_S1_S1_S1_S1_)
        /*00e8*/ 	.short	0x0380
        /*00ea*/ 	.short	0x0058


	//----- nvinfo : EIATTR_SW_WAR
	.align		4
.L_261:
        /*00ec*/ 	.byte	0x04, 0x36
        /*00ee*/ 	.short	(.L_263 - .L_262)
.L_262:
        /*00f0*/ 	.word	0x00000008
.L_263:


//--------------------- .nv.info._Z12MicroToMacroP9attribute --------------------------
	.section	.nv.info._Z12MicroToMacroP9attribute,"",@"SHT_CUDA_INFO"
	.sectionflags	@""
	.align	4


	//----- nvinfo : EIATTR_CUDA_API_VERSION
	.align		4
        /*0000*/ 	.byte	0x04, 0x37
        /*0002*/ 	.short	(.L_265 - .L_264)
.L_264:
        /*0004*/ 	.word	0x00000082


	//----- nvinfo : EIATTR_KPARAM_INFO
	.align		4
.L_265:
        /*0008*/ 	.byte	0x04, 0x17
        /*000a*/ 	.short	(.L_267 - .L_266)
.L_266:
        /*000c*/ 	.word	0x00000000
        /*0010*/ 	.short	0x0000
        /*0012*/ 	.short	0x0000
        /*0014*/ 	.byte	0x00, 0xf5, 0x21, 0x00


	//----- nvinfo : EIATTR_SPARSE_MMA_MASK
	.align		4
.L_267:
        /*0018*/ 	.byte	0x03, 0x50
        /*001a*/ 	.short	0x0000


	//----- nvinfo : EIATTR_MAXREG_COUNT
	.align		4
        /*001c*/ 	.byte	0x03, 0x1b
        /*001e*/ 	.short	0x00ff


	//----- nvinfo : EIATTR_MERCURY_ISA_VERSION
	.align		4
        /*0020*/ 	.byte	0x03, 0x5f
        /*0022*/ 	.short	0x0101


	//----- nvinfo : EIATTR_VRC_CTA_INIT_COUNT
	.align		4
        /*0024*/ 	.byte	0x02, 0x4a
	.zero		1
	.zero		1


	//----- nvinfo : EIATTR_EXIT_INSTR_OFFSETS
	.align		4
        /*0028*/ 	.byte	0x04, 0x1c
        /*002a*/ 	.short	(.L_269 - .L_268)


	//   ....[0]....
.L_268:
        /*002c*/ 	.word	0x00000060


	//   ....[1]....
        /*0030*/ 	.word	0x00000860


	//----- nvinfo : EIATTR_CRS_STACK_SIZE
	.align		4
.L_269:
        /*0034*/ 	.byte	0x04, 0x1e
        /*0036*/ 	.short	(.L_271 - .L_270)
.L_270:
        /*0038*/ 	.word	0x00000000


	//----- nvinfo : EIATTR_CBANK_PARAM_SIZE
	.align		4
.L_271:
        /*003c*/ 	.byte	0x03, 0x19
        /*003e*/ 	.short	0x0008


	//----- nvinfo : EIATTR_PARAM_CBANK
	.align		4
        /*0040*/ 	.byte	0x04, 0x0a
        /*0042*/ 	.short	(.L_273 - .L_272)
	.align		4
.L_272:
        /*0044*/ 	.word	index@(.nv.constant0._Z12MicroToMacroP9attribute)
        /*0048*/ 	.short	0x0380
        /*004a*/ 	.short	0x0008


	//----- nvinfo : EIATTR_SW_WAR
	.align		4
.L_273:
        /*004c*/ 	.byte	0x04, 0x36
        /*004e*/ 	.short	(.L_275 - .L_274)
.L_274:
        /*0050*/ 	.word	0x00000008
.L_275:


//--------------------- .nv.info._Z5WatchP9attributePd --------------------------
	.section	.nv.info._Z5WatchP9attributePd,"",@"SHT_CUDA_INFO"
	.sectionflags	@""
	.align	4


	//----- nvinfo : EIATTR_CUDA_API_VERSION
	.align		4
        /*0000*/ 	.byte	0x04, 0x37
        /*0002*/ 	.short	(.L_277 - .L_276)
.L_276:
        /*0004*/ 	.word	0x00000082


	//----- nvinfo : EIATTR_KPARAM_INFO
	.align		4
.L_277:
        /*0008*/ 	.byte	0x04, 0x17
        /*000a*/ 	.short	(.L_279 - .L_278)
.L_278:
        /*000c*/ 	.word	0x00000000
        /*0010*/ 	.short	0x0001
        /*0012*/ 	.short	0x0008
        /*0014*/ 	.byte	0x00, 0xf5, 0x21, 0x00


	//----- nvinfo : EIATTR_KPARAM_INFO
	.align		4
.L_279:
        /*0018*/ 	.byte	0x04, 0x17
        /*001a*/ 	.short	(.L_281 - .L_280)
.L_280:
        /*001c*/ 	.word	0x00000000
        /*0020*/ 	.short	0x0000
        /*0022*/ 	.short	0x0000
        /*0024*/ 	.byte	0x00, 0xf5, 0x21, 0x00


	//----- nvinfo : EIATTR_SPARSE_MMA_MASK
	.align		4
.L_281:
        /*0028*/ 	.byte	0x03, 0x50
        /*002a*/ 	.short	0x0000


	//----- nvinfo : EIATTR_MAXREG_COUNT
	.align		4
        /*002c*/ 	.byte	0x03, 0x1b
        /*002e*/ 	.short	0x00ff


	//----- nvinfo : EIATTR_NUM_BARRIERS
	.align		4
        /*0030*/ 	.byte	0x02, 0x4c
        /*0032*/ 	.byte	0x01
	.zero		1


	//----- nvinfo : EIATTR_MERCURY_ISA_VERSION
	.align		4
        /*0034*/ 	.byte	0x03, 0x5f
        /*0036*/ 	.short	0x0101


	//----- nvinfo : EIATTR_VRC_CTA_INIT_COUNT
	.align		4
        /*0038*/ 	.byte	0x02, 0x4a
	.zero		1
	.zero		1


	//----- nvinfo : EIATTR_EXIT_INSTR_OFFSETS
	.align		4
        /*003c*/ 	.byte	0x04, 0x1c
        /*003e*/ 	.short	(.L_283 - .L_282)


	//   ....[0]....
.L_282:
        /*0040*/ 	.word	0x000009b0


	//   ....[1]....
        /*0044*/ 	.word	0x00000b90


	//----- nvinfo : EIATTR_CRS_STACK_SIZE
	.align		4
.L_283:
        /*0048*/ 	.byte	0x04, 0x1e
        /*004a*/ 	.short	(.L_285 - .L_284)
.L_284:
        /*004c*/ 	.word	0x00000000


	//----- nvinfo : EIATTR_CBANK_PARAM_SIZE
	.align		4
.L_285:
        /*0050*/ 	.byte	0x03, 0x19
        /*0052*/ 	.short	0x0010


	//----- nvinfo : EIATTR_PARAM_CBANK
	.align		4
        /*0054*/ 	.byte	0x04, 0x0a
        /*0056*/ 	.short	(.L_287 - .L_286)
	.align		4
.L_286:
        /*0058*/ 	.word	index@(.nv.constant0._Z5WatchP9attributePd)
        /*005c*/ 	.short	0x0380
        /*005e*/ 	.short	0x0010


	//----- nvinfo : EIATTR_SW_WAR
	.align		4
.L_287:
        /*0060*/ 	.byte	0x04, 0x36
        /*0062*/ 	.short	(.L_289 - .L_288)
.L_288:
        /*0064*/ 	.word	0x00000008
.L_289:


//--------------------- .nv.info._Z5ErrorP9attributePd --------------------------
	.section	.nv.info._Z5ErrorP9attributePd,"",@"SHT_CUDA_INFO"
	.sectionflags	@""
	.align	4


	//----- nvinfo : EIATTR_CUDA_API_VERSION
	.align		4
        /*0000*/ 	.byte	0x04, 0x37
        /*0002*/ 	.short	(.L_291 - .L_290)
.L_290:
        /*0004*/ 	.word	0x00000082


	//----- nvinfo : EIATTR_KPARAM_INFO
	.align		4
.L_291:
        /*0008*/ 	.byte	0x04, 0x17
        /*000a*/ 	.short	(.L_293 - .L_292)
.L_292:
        /*000c*/ 	.word	0x00000000
        /*0010*/ 	.short	0x0001
        /*0012*/ 	.short	0x0008
        /*0014*/ 	.byte	0x00, 0xf5, 0x21, 0x00


	//----- nvinfo : EIATTR_KPARAM_INFO
	.align		4
.L_293:
        /*0018*/ 	.byte	0x04, 0x17
        /*001a*/ 	.short	(.L_295 - .L_294)
.L_294:
        /*001c*/ 	.word	0x00000000
        /*0020*/ 	.short	0x0000
        /*0022*/ 	.short	0x0000
        /*0024*/ 	.byte	0x00, 0xf5, 0x21, 0x00


	//----- nvinfo : EIATTR_SPARSE_MMA_MASK
	.align		4
.L_295:
        /*0028*/ 	.byte	0x03, 0x50
        /*002a*/ 	.short	0x0000


	//----- nvinfo : EIATTR_MAXREG_COUNT
	.align		4
        /*002c*/ 	.byte	0x03, 0x1b
        /*002e*/ 	.short	0x00ff


	//----- nvinfo : EIATTR_NUM_BARRIERS
	.align		4
        /*0030*/ 	.byte	0x02, 0x4c
        /*0032*/ 	.byte	0x01
	.zero		1


	//----- nvinfo : EIATTR_MERCURY_ISA_VERSION
	.align		4
        /*0034*/ 	.byte	0x03, 0x5f
        /*0036*/ 	.short	0x0101


	//----- nvinfo : EIATTR_VRC_CTA_INIT_COUNT
	.align		4
        /*0038*/ 	.byte	0x02, 0x4a
	.zero		1
	.zero		1


	//----- nvinfo : EIATTR_EXIT_INSTR_OFFSETS
	.align		4
        /*003c*/ 	.byte	0x04, 0x1c
        /*003e*/ 	.short	(.L_297 - .L_296)


	//   ....[0]....
.L_296:
        /*0040*/ 	.word	0x00000be0


	//   ....[1]....
        /*0044*/ 	.word	0x00000ec0


	//----- nvinfo : EIATTR_CRS_STACK_SIZE
	.align		4
.L_297:
        /*0048*/ 	.byte	0x04, 0x1e
        /*004a*/ 	.short	(.L_299 - .L_298)
.L_298:
        /*004c*/ 	.word	0x00000000


	//----- nvinfo : EIATTR_CBANK_PARAM_SIZE
	.align		4
.L_299:
        /*0050*/ 	.byte	0x03, 0x19
        /*0052*/ 	.short	0x0010


	//----- nvinfo : EIATTR_PARAM_CBANK
	.align		4
        /*0054*/ 	.byte	0x04, 0x0a
        /*0056*/ 	.short	(.L_301 - .L_300)
	.align		4
.L_300:
        /*0058*/ 	.word	index@(.nv.constant0._Z5ErrorP9attributePd)
        /*005c*/ 	.short	0x0380
        /*005e*/ 	.short	0x0010


	//----- nvinfo : EIATTR_SW_WAR
	.align		4
.L_301:
        /*0060*/ 	.byte	0x04, 0x36
        /*0062*/ 	.short	(.L_303 - .L_302)
.L_302:
        /*0064*/ 	.word	0x00000008
.L_303:


//--------------------- .nv.info._Z10Summation3P9attribute --------------------------
	.section	.nv.info._Z10Summation3P9attribute,"",@"SHT_CUDA_INFO"
	.sectionflags	@""
	.align	4


	//----- nvinfo : EIATTR_CUDA_API_VERSION
	.align		4
        /*0000*/ 	.byte	0x04, 0x37
        /*0002*/ 	.short	(.L_305 - .L_304)
.L_304:
        /*0004*/ 	.word	0x00000082


	//----- nvinfo : EIATTR_KPARAM_INFO
	.align		4
.L_305:
        /*0008*/ 	.byte	0x04, 0x17
        /*000a*/ 	.short	(.L_307 - .L_306)
.L_306:
        /*000c*/ 	.word	0x00000000
        /*0010*/ 	.short	0x0000
        /*0012*/ 	.short	0x0000
        /*0014*/ 	.byte	0x00, 0xf5, 0x21, 0x00


	//----- nvinfo : EIATTR_SPARSE_MMA_MASK
	.align		4
.L_307:
        /*0018*/ 	.byte	0x03, 0x50
        /*001a*/ 	.short	0x0000


	//----- nvinfo : EIATTR_MAXREG_COUNT
	.align		4
        /*001c*/ 	.byte	0x03, 0x1b
        /*001e*/ 	.short	0x00ff


	//----- nvinfo : EIATTR_MERCURY_ISA_VERSION
	.align		4
        /*0020*/ 	.byte	0x03, 0x5f
        /*0022*/ 	.short	0x0101


	//----- nvinfo : EIATTR_VRC_CTA_INIT_COUNT
	.align		4
        /*0024*/ 	.byte	0x02, 0x4a
	.zero		1
	.zero		1


	//----- nvinfo : EIATTR_EXIT_INSTR_OFFSETS
	.align		4
        /*0028*/ 	.byte	0x04, 0x1c
        /*002a*/ 	.short	(.L_309 - .L_308)


	//   ....[0]....
.L_308:
        /*002c*/ 	.word	0x00000060


	//   ....[1]....
        /*0030*/ 	.word	0x00000130


	//----- nvinfo : EIATTR_CRS_STACK_SIZE
	.align		4
.L_309:
        /*0034*/ 	.byte	0x04, 0x1e
        /*0036*/ 	.short	(.L_311 - .L_310)
.L_310:
        /*0038*/ 	.word	0x00000000


	//----- nvinfo : EIATTR_CBANK_PARAM_SIZE
	.align		4
.L_311:
        /*003c*/ 	.byte	0x03, 0x19
        /*003e*/ 	.short	0x0008


	//----- nvinfo : EIATTR_PARAM_CBANK
	.align		4
        /*0040*/ 	.byte	0x04, 0x0a
        /*0042*/ 	.short	(.L_313 - .L_312)
	.align		4
.L_312:
        /*0044*/ 	.word	index@(.nv.constant0._Z10Summation3P9attribute)
        /*0048*/ 	.short	0x0380
        /*004a*/ 	.short	0x0008


	//----- nvinfo : EIATTR_SW_WAR
	.align		4
.L_313:
        /*004c*/ 	.byte	0x04, 0x36
        /*004e*/ 	.short	(.L_315 - .L_314)
.L_314:
        /*0050*/ 	.word	0x00000008
.L_315:


//--------------------- .nv.info._Z10Summation2P9attribute --------------------------
	.section	.nv.info._Z10Summation2P9attribute,"",@"SHT_CUDA_INFO"
	.sectionflags	@""
	.align	4


	//----- nvinfo : EIATTR_CUDA_API_VERSION
	.align		4
        /*0000*/ 	.byte	0x04, 0x37
        /*0002*/ 	.short	(.L_317 - .L_316)
.L_316:
        /*0004*/ 	.word	0x00000082


	//----- nvinfo : EIATTR_KPARAM_INFO
	.align		4
.L_317:
        /*0008*/ 	.byte	0x04, 0x17
        /*000a*/ 	.short	(.L_319 - .L_318)
.L_318:
        /*000c*/ 	.word	0x00000000
        /*0010*/ 	.short	0x0000
        /*0012*/ 	.short	0x0000
        /*0014*/ 	.byte	0x00, 0xf5, 0x21, 0x00


	//----- nvinfo : EIATTR_SPARSE_MMA_MASK
	.align		4
.L_319:
        /*0018*/ 	.byte	0x03, 0x50
        /*001a*/ 	.short	0x0000


	//----- nvinfo : EIATTR_MAXREG_COUNT
	.align		4
        /*001c*/ 	.byte	0x03, 0x1b
        /*001e*/ 	.short	0x00ff


	//----- nvinfo : EIATTR_MERCURY_ISA_VERSION
	.align		4
        /*0020*/ 	.byte	0x03, 0x5f
        /*0022*/ 	.short	0x0101


	//----- nvinfo : EIATTR_VRC_CTA_INIT_COUNT
	.align		4
        /*0024*/ 	.byte	0x02, 0x4a
	.zero		1
	.zero		1


	//----- nvinfo : EIATTR_EXIT_INSTR_OFFSETS
	.align		4
        /*0028*/ 	.byte	0x04, 0x1c
        /*002a*/ 	.short	(.L_321 - .L_320)


	//   ....[0]....
.L_320:
        /*002c*/ 	.word	0x00000060


	//   ....[1]....
        /*0030*/ 	.word	0x00000170


	//----- nvinfo : EIATTR_CRS_STACK_SIZE
	.align		4
.L_321:
        /*0034*/ 	.byte	0x04, 0x1e
        /*0036*/ 	.short	(.L_323 - .L_322)
.L_322:
        /*0038*/ 	.word	0x00000000


	//----- nvinfo : EIATTR_CBANK_PARAM_SIZE
	.align		4
.L_323:
        /*003c*/ 	.byte	0x03, 0x19
        /*003e*/ 	.short	0x0008


	//----- nvinfo : EIATTR_PARAM_CBANK
	.align		4
        /*0040*/ 	.byte	0x04, 0x0a
        /*0042*/ 	.short	(.L_325 - .L_324)
	.align		4
.L_324:
        /*0044*/ 	.word	index@(.nv.constant0._Z10Summation2P9attribute)
        /*0048*/ 	.short	0x0380
        /*004a*/ 	.short	0x0008


	//----- nvinfo : EIATTR_SW_WAR
	.align		4
.L_325:
        /*004c*/ 	.byte	0x04, 0x36
        /*004e*/ 	.short	(.L_327 - .L_326)
.L_326:
        /*0050*/ 	.word	0x00000008
.L_327:


//--------------------- .nv.info._Z10Summation1P9attribute --------------------------
	.section	.nv.info._Z10Summation1P9attribute,"",@"SHT_CUDA_INFO"
	.sectionflags	@""
	.align	4


	//----- nvinfo : EIATTR_CUDA_API_VERSION
	.align		4
        /*0000*/ 	.byte	0x04, 0x37
        /*0002*/ 	.short	(.L_329 - .L_328)
.L_328:
        /*0004*/ 	.word	0x00000082


	//----- nvinfo : EIATTR_KPARAM_INFO
	.align		4
.L_329:
        /*0008*/ 	.byte	0x04, 0x17
        /*000a*/ 	.short	(.L_331 - .L_330)
.L_330:
        /*000c*/ 	.word	0x00000000
        /*0010*/ 	.short	0x0000
        /*0012*/ 	.short	0x0000
        /*0014*/ 	.byte	0x00, 0xf5, 0x21, 0x00


	//----- nvinfo : EIATTR_SPARSE_MMA_MASK
	.align		4
.L_331:
        /*0018*/ 	.byte	0x03, 0x50
        /*001a*/ 	.short	0x0000


	//----- nvinfo : EIATTR_MAXREG_COUNT
	.align		4
        /*001c*/ 	.byte	0x03, 0x1b
        /*001e*/ 	.short	0x00ff


	//----- nvinfo : EIATTR_MERCURY_ISA_VERSION
	.align		4
        /*0020*/ 	.byte	0x03, 0x5f
        /*0022*/ 	.short	0x0101


	//----- nvinfo : EIATTR_VRC_CTA_INIT_COUNT
	.align		4
        /*0024*/ 	.byte	0x02, 0x4a
	.zero		1
	.zero		1


	//----- nvinfo : EIATTR_EXIT_INSTR_OFFSETS
	.align		4
        /*0028*/ 	.byte	0x04, 0x1c
        /*002a*/ 	.short	(.L_333 - .L_332)


	//   ....[0]....
.L_332:
        /*002c*/ 	.word	0x00000060


	//   ....[1]....
        /*0030*/ 	.word	0x00000890


	//----- nvinfo : EIATTR_CRS_STACK_SIZE
	.align		4
.L_333:
        /*0034*/ 	.byte	0x04, 0x1e
        /*0036*/ 	.short	(.L_335 - .L_334)
.L_334:
        /*0038*/ 	.word	0x00000000


	//----- nvinfo : EIATTR_CBANK_PARAM_SIZE
	.align		4
.L_335:
        /*003c*/ 	.byte	0x03, 0x19
        /*003e*/ 	.short	0x0008


	//----- nvinfo : EIATTR_PARAM_CBANK
	.align		4
        /*0040*/ 	.byte	0x04, 0x0a
        /*0042*/ 	.short	(.L_337 - .L_336)
	.align		4
.L_336:
        /*0044*/ 	.word	index@(.nv.constant0._Z10Summation1P9attribute)
        /*0048*/ 	.short	0x0380
        /*004a*/ 	.short	0x0008


	//----- nvinfo : EIATTR_SW_WAR
	.align		4
.L_337:
        /*004c*/ 	.byte	0x04, 0x36
        /*004e*/ 	.short	(.L_339 - .L_338)
.L_338:
        /*0050*/ 	.word	0x00000008
.L_339:


//--------------------- .nv.info._Z6OutletP9attribute --------------------------
	.section	.nv.info._Z6OutletP9attribute,"",@"SHT_CUDA_INFO"
	.sectionflags	@""
	.align	4


	//----- nvinfo : EIATTR_CUDA_API_VERSION
	.align		4
        /*0000*/ 	.byte	0x04, 0x37
        /*0002*/ 	.short	(.L_341 - .L_340)
.L_340:
        /*0004*/ 	.word	0x00000082


	//----- nvinfo : EIATTR_KPARAM_INFO
	.align		4
.L_341:
        /*0008*/ 	.byte	0x04, 0x17
        /*000a*/ 	.short	(.L_343 - .L_342)
.L_342:
        /*000c*/ 	.word	0x00000000
        /*0010*/ 	.short	0x0000
        /*0012*/ 	.short	0x0000
        /*0014*/ 	.byte	0x00, 0xf5, 0x21, 0x00


	//----- nvinfo : EIATTR_SPARSE_MMA_MASK
	.align		4
.L_343:
        /*0018*/ 	.byte	0x03, 0x50
        /*001a*/ 	.short	0x0000


	//----- nvinfo : EIATTR_MAXREG_COUNT
	.align		4
        /*001c*/ 	.byte	0x03, 0x1b
        /*001e*/ 	.short	0x00ff


	//----- nvinfo : EIATTR_MERCURY_ISA_VERSION
	.align		4
        /*0020*/ 	.byte	0x03, 0x5f
        /*0022*/ 	.short	0x0101


	//----- nvinfo : EIATTR_VRC_CTA_INIT_COUNT
	.align		4
        /*0024*/ 	.byte	0x02, 0x4a
	.zero		1
	.zero		1


	//----- nvinfo : EIATTR_EXIT_INSTR_OFFSETS
	.align		4
        /*0028*/ 	.byte	0x04, 0x1c
        /*002a*/ 	.short	(.L_345 - .L_344)


	//   ....[0]....
.L_344:
        /*002c*/ 	.word	0x000001b0


	//----- nvinfo : EIATTR_CBANK_PARAM_SIZE
	.align		4
.L_345:
        /*0030*/ 	.byte	0x03, 0x19
        /*0032*/ 	.short	0x0008


	//----- nvinfo : EIATTR_PARAM_CBANK
	.align		4
        /*0034*/ 	.byte	0x04, 0x0a
        /*0036*/ 	.short	(.L_347 - .L_346)
	.align		4
.L_346:
        /*0038*/ 	.word	index@(.nv.constant0._Z6OutletP9attribute)
        /*003c*/ 	.short	0x0380
        /*003e*/ 	.short	0x0008


	//----- nvinfo : EIATTR_SW_WAR
	.align		4
.L_347:
        /*0040*/ 	.byte	0x04, 0x36
        /*0042*/ 	.short	(.L_349 - .L_348)
.L_348:
        /*0044*/ 	.word	0x00000008
.L_349:


//--------------------- .nv.info._Z6PeriodP9attribute --------------------------
	.section	.nv.info._Z6PeriodP9attribute,"",@"SHT_CUDA_INFO"
	.sectionflags	@""
	.align	4


	//----- nvinfo : EIATTR_CUDA_API_VERSION
	.align		4
        /*0000*/ 	.byte	0x04, 0x37
        /*0002*/ 	.short	(.L_351 - .L_350)
.L_350:
        /*0004*/ 	.word	0x00000082


	//----- nvinfo : EIATTR_KPARAM_INFO
	.align		4
.L_351:
        /*0008*/ 	.byte	0x04, 0x17
        /*000a*/ 	.short	(.L_353 - .L_352)
.L_352:
        /*000c*/ 	.word	0x00000000
        /*0010*/ 	.short	0x0000
        /*0012*/ 	.short	0x0000
        /*0014*/ 	.byte	0x00, 0xf5, 0x21, 0x00


	//----- nvinfo : EIATTR_SPARSE_MMA_MASK
	.align		4
.L_353:
        /*0018*/ 	.byte	0x03, 0x50
        /*001a*/ 	.short	0x0000


	//----- nvinfo : EIATTR_MAXREG_COUNT
	.align		4
        /*001c*/ 	.byte	0x03, 0x1b
        /*001e*/ 	.short	0x00ff


	//----- nvinfo : EIATTR_MERCURY_ISA_VERSION
	.align		4
        /*0020*/ 	.byte	0x03, 0x5f
        /*0022*/ 	.short	0x0101


	//----- nvinfo : EIATTR_VRC_CTA_INIT_COUNT
	.align		4
        /*0024*/ 	.byte	0x02, 0x4a
	.zero		1
	.zero		1


	//----- nvinfo : EIATTR_EXIT_INSTR_OFFSETS
	.align		4
        /*0028*/ 	.byte	0x04, 0x1c
        /*002a*/ 	.short	(.L_355 - .L_354)


	//   ....[0]....
.L_354:
        /*002c*/ 	.word	0x00000060


	//   ....[1]....
        /*0030*/ 	.word	0x00000210


	//----- nvinfo : EIATTR_CRS_STACK_SIZE
	.align		4
.L_355:
        /*0034*/ 	.byte	0x04, 0x1e
        /*0036*/ 	.short	(.L_357 - .L_356)
.L_356:
        /*0038*/ 	.word	0x00000000


	//----- nvinfo : EIATTR_CBANK_PARAM_SIZE
	.align		4
.L_357:
        /*003c*/ 	.byte	0x03, 0x19
        /*003e*/ 	.short	0x0008


	//----- nvinfo : EIATTR_PARAM_CBANK
	.align		4
        /*0040*/ 	.byte	0x04, 0x0a
        /*0042*/ 	.short	(.L_359 - .L_358)
	.align		4
.L_358:
        /*0044*/ 	.word	index@(.nv.constant0._Z6PeriodP9attribute)
        /*0048*/ 	.short	0x0380
        /*004a*/ 	.short	0x0008


	//----- nvinfo : EIATTR_SW_WAR
	.align		4
.L_359:
        /*004c*/ 	.byte	0x04, 0x36
        /*004e*/ 	.short	(.L_361 - .L_360)
.L_360:
        /*0050*/ 	.word	0x00000008
.L_361:


//--------------------- .nv.info._Z5InletP9attribute --------------------------
	.section	.nv.info._Z5InletP9attribute,"",@"SHT_CUDA_INFO"
	.sectionflags	@""
	.align	4


	//----- nvinfo : EIATTR_CUDA_API_VERSION
	.align		4
        /*0000*/ 	.byte	0x04, 0x37
        /*0002*/ 	.short	(.L_363 - .L_362)
.L_362:
        /*0004*/ 	.word	0x00000082


	//----- nvinfo : EIATTR_KPARAM_INFO
	.align		4
.L_363:
        /*0008*/ 	.byte	0x04, 0x17
        /*000a*/ 	.short	(.L_365 - .L_364)
.L_364:
        /*000c*/ 	.word	0x00000000
        /*0010*/ 	.short	0x0000
        /*0012*/ 	.short	0x0000
        /*0014*/ 	.byte	0x00, 0xf5, 0x21, 0x00


	//----- nvinfo : EIATTR_SPARSE_MMA_MASK
	.align		4
.L_365:
        /*0018*/ 	.byte	0x03, 0x50
        /*001a*/ 	.short	0x0000


	//----- nvinfo : EIATTR_MAXREG_COUNT
	.align		4
        /*001c*/ 	.byte	0x03, 0x1b
        /*001e*/ 	.short	0x00ff


	//----- nvinfo : EIATTR_MERCURY_ISA_VERSION
	.align		4
        /*0020*/ 	.byte	0x03, 0x5f
        /*0022*/ 	.short	0x0101


	//----- nvinfo : EIATTR_VRC_CTA_INIT_COUNT
	.align		4
        /*0024*/ 	.byte	0x02, 0x4a
	.zero		1
	.zero		1


	//----- nvinfo : EIATTR_EXIT_INSTR_OFFSETS
	.align		4
        /*0028*/ 	.byte	0x04, 0x1c
        /*002a*/ 	.short	(.L_367 - .L_366)


	//   ....[0]....
.L_366:
        /*002c*/ 	.word	0x00000060


	//   ....[1]....
        /*0030*/ 	.word	0x000005f0


	//----- nvinfo : EIATTR_CRS_STACK_SIZE
	.align		4
.L_367:
        /*0034*/ 	.byte	0x04, 0x1e
        /*0036*/ 	.short	(.L_369 - .L_368)
.L_368:
        /*0038*/ 	.word	0x00000000


	//----- nvinfo : EIATTR_CBANK_PARAM_SIZE
	.align		4
.L_369:
        /*003c*/ 	.byte	0x03, 0x19
        /*003e*/ 	.short	0x0008


	//----- nvinfo : EIATTR_PARAM_CBANK
	.align		4
        /*0040*/ 	.byte	0x04, 0x0a
        /*0042*/ 	.short	(.L_371 - .L_370)
	.align		4
.L_370:
        /*0044*/ 	.word	index@(.nv.constant0._Z5InletP9attribute)
        /*0048*/ 	.short	0x0380
        /*004a*/ 	.short	0x0008


	//----- nvinfo : EIATTR_SW_WAR
	.align		4
.L_371:
        /*004c*/ 	.byte	0x04, 0x36
        /*004e*/ 	.short	(.L_373 - .L_372)
.L_372:
        /*0050*/ 	.word	0x00000008
.L_373:


//--------------------- .nv.info._Z9StreamingP9attribute --------------------------
	.section	.nv.info._Z9StreamingP9attribute,"",@"SHT_CUDA_INFO"
	.sectionflags	@""
	.align	4


	//----- nvinfo : EIATTR_CUDA_API_VERSION
	.align		4
        /*0000*/ 	.byte	0x04, 0x37
        /*0002*/ 	.short	(.L_375 - .L_374)
.L_374:
        /*0004*/ 	.word	0x00000082


	//----- nvinfo : EIATTR_KPARAM_INFO
	.align		4
.L_375:
        /*0008*/ 	.byte	0x04, 0x17
        /*000a*/ 	.short	(.L_377 - .L_376)
.L_376:
        /*000c*/ 	.word	0x00000000
        /*0010*/ 	.short	0x0000
        /*0012*/ 	.short	0x0000
        /*0014*/ 	.byte	0x00, 0xf5, 0x21, 0x00


	//----- nvinfo : EIATTR_SPARSE_MMA_MASK
	.align		4
.L_377:
        /*0018*/ 	.byte	0x03, 0x50
        /*001a*/ 	.short	0x0000


	//----- nvinfo : EIATTR_MAXREG_COUNT
	.align		4
        /*001c*/ 	.byte	0x03, 0x1b
        /*001e*/ 	.short	0x00ff


	//----- nvinfo : EIATTR_MERCURY_ISA_VERSION
	.align		4
        /*0020*/ 	.byte	0x03, 0x5f
        /*0022*/ 	.short	0x0101


	//----- nvinfo : EIATTR_VRC_CTA_INIT_COUNT
	.align		4
        /*0024*/ 	.byte	0x02, 0x4a
	.zero		1
	.zero		1


	//----- nvinfo : EIATTR_EXIT_INSTR_OFFSETS
	.align		4
        /*0028*/ 	.byte	0x04, 0x1c
        /*002a*/ 	.short	(.L_379 - .L_378)


	//   ....[0]....
.L_378:
        /*002c*/ 	.word	0x00000060


	//   ....[1]....
        /*0030*/ 	.word	0x00000690


	//----- nvinfo : EIATTR_CRS_STACK_SIZE
	.align		4
.L_379:
        /*0034*/ 	.byte	0x04, 0x1e
        /*0036*/ 	.short	(.L_381 - .L_380)
.L_380:
        /*0038*/ 	.word	0x00000000


	//----- nvinfo : EIATTR_CBANK_PARAM_SIZE
	.align		4
.L_381:
        /*003c*/ 	.byte	0x03, 0x19
        /*003e*/ 	.short	0x0008


	//----- nvinfo : EIATTR_PARAM_CBANK
	.align		4
        /*0040*/ 	.byte	0x04, 0x0a
        /*0042*/ 	.short	(.L_383 - .L_382)
	.align		4
.L_382:
        /*0044*/ 	.word	index@(.nv.constant0._Z9StreamingP9attribute)
        /*0048*/ 	.short	0x0380
        /*004a*/ 	.short	0x0008


	//----- nvinfo : EIATTR_SW_WAR
	.align		4
.L_383:
        /*004c*/ 	.byte	0x04, 0x36
        /*004e*/ 	.short	(.L_385 - .L_384)
.L_384:
        /*0050*/ 	.word	0x00000008
.L_385:


//--------------------- .nv.info._Z10bouncebackP9attribute --------------------------
	.section	.nv.info._Z10bouncebackP9attribute,"",@"SHT_CUDA_INFO"
	.sectionflags	@""
	.align	4


	//----- nvinfo : EIATTR_CUDA_API_VERSION
	.align		4
        /*0000*/ 	.byte	0x04, 0x37
        /*0002*/ 	.short	(.L_387 - .L_386)
.L_386:
        /*0004*/ 	.word	0x00000082


	//----- nvinfo : EIATTR_KPARAM_INFO
	.align		4
.L_387:
        /*0008*/ 	.byte	0x04, 0x17
        /*000a*/ 	.short	(.L_389 - .L_388)
.L_388:
        /*000c*/ 	.word	0x00000000
        /*0010*/ 	.short	0x0000
        /*0012*/ 	.short	0x0000
        /*0014*/ 	.byte	0x00, 0xf5, 0x21, 0x00


	//----- nvinfo : EIATTR_SPARSE_MMA_MASK
	.align		4
.L_389:
        /*0018*/ 	.byte	0x03, 0x50
        /*001a*/ 	.short	0x0000


	//----- nvinfo : EIATTR_MAXREG_COUNT
	.align		4
        /*001c*/ 	.byte	0x03, 0x1b
        /*001e*/ 	.short	0x00ff


	//----- nvinfo : EIATTR_MERCURY_ISA_VERSION
	.align		4
        /*0020*/ 	.byte	0x03, 0x5f
        /*0022*/ 	.short	0x0101


	//----- nvinfo : EIATTR_VRC_CTA_INIT_COUNT
	.align		4
        /*0024*/ 	.byte	0x02, 0x4a
	.zero		1
	.zero		1


	//----- nvinfo : EIATTR_EXIT_INSTR_OFFSETS
	.align		4
        /*0028*/ 	.byte	0x04, 0x1c
        /*002a*/ 	.short	(.L_391 - .L_390)


	//   ....[0]....
.L_390:
        /*002c*/ 	.word	0x00000060


	//   ....[1]....
        /*0030*/ 	.word	0x00000260


	//----- nvinfo : EIATTR_CRS_STACK_SIZE
	.align		4
.L_391:
        /*0034*/ 	.byte	0x04, 0x1e
        /*0036*/ 	.short	(.L_393 - .L_392)
.L_392:
        /*0038*/ 	.word	0x00000000


	//----- nvinfo : EIATTR_CBANK_PARAM_SIZE
	.align		4
.L_393:
        /*003c*/ 	.byte	0x03, 0x19
        /*003e*/ 	.short	0x0008


	//----- nvinfo : EIATTR_PARAM_CBANK
	.align		4
        /*0040*/ 	.byte	0x04, 0x0a
        /*0042*/ 	.short	(.L_395 - .L_394)
	.align		4
.L_394:
        /*0044*/ 	.word	index@(.nv.constant0._Z10bouncebackP9attribute)
        /*0048*/ 	.short	0x0380
        /*004a*/ 	.short	0x0008


	//----- nvinfo : EIATTR_SW_WAR
	.align		4
.L_395:
        /*004c*/ 	.byte	0x04, 0x36
        /*004e*/ 	.short	(.L_397 - .L_396)
.L_396:
        /*0050*/ 	.word	0x00000008
.L_397:


//--------------------- .nv.info._Z10Fluid_MRT3P9attribute --------------------------
	.section	.nv.info._Z10Fluid_MRT3P9attribute,"",@"SHT_CUDA_INFO"
	.sectionflags	@""
	.align	4


	//----- nvinfo : EIATTR_CUDA_API_VERSION
	.align		4
        /*0000*/ 	.byte	0x04, 0x37
        /*0002*/ 	.short	(.L_399 - .L_398)
.L_398:
        /*0004*/ 	.word	0x00000082


	//----- nvinfo : EIATTR_KPARAM_INFO
	.align		4
.L_399:
        /*0008*/ 	.byte	0x04, 0x17
        /*000a*/ 	.short	(.L_401 - .L_400)
.L_400:
        /*000c*/ 	.word	0x00000000
        /*0010*/ 	.short	0x0000
        /*0012*/ 	.short	0x0000
        /*0014*/ 	.byte	0x00, 0xf5, 0x21, 0x00


	//----- nvinfo : EIATTR_SPARSE_MMA_MASK
	.align		4
.L_401:
        /*0018*/ 	.byte	0x03, 0x50
        /*001a*/ 	.short	0x0000


	//----- nvinfo : EIATTR_MAXREG_COUNT
	.align		4
        /*001c*/ 	.byte	0x03, 0x1b
        /*001e*/ 	.short	0x00ff


	//----- nvinfo : EIATTR_MERCURY_ISA_VERSION
	.align		4
        /*0020*/ 	.byte	0x03, 0x5f
        /*0022*/ 	.short	0x0101


	//----- nvinfo : EIATTR_VRC_CTA_INIT_COUNT
	.align		4
        /*0024*/ 	.byte	0x02, 0x4a
	.zero		1
	.zero		1


	//----- nvinfo : EIATTR_EXIT_INSTR_OFFSETS
	.align		4
        /*0028*/ 	.byte	0x04, 0x1c
        /*002a*/ 	.short	(.L_403 - .L_402)


	//   ....[0]....
.L_402:
        /*002c*/ 	.word	0x00000060


	//   ....[1]....
        /*0030*/ 	.word	0x000091d0


	//----- nvinfo : EIATTR_CRS_STACK_SIZE
	.align		4
.L_403:
        /*0034*/ 	.byte	0x04, 0x1e
        /*0036*/ 	.short	(.L_405 - .L_404)
.L_404:
        /*0038*/ 	.word	0x00000000


	//----- nvinfo : EIATTR_CBANK_PARAM_SIZE
	.align		4
.L_405:
        /*003c*/ 	.byte	0x03, 0x19
        /*003e*/ 	.short	0x0008


	//----- nvinfo : EIATTR_PARAM_CBANK
	.align		4
        /*0040*/ 	.byte	0x04, 0x0a
        /*0042*/ 	.short	(.L_407 - .L_406)
	.align		4
.L_406:
        /*0044*/ 	.word	index@(.nv.constant0._Z10Fluid_MRT3P9attribute)
        /*0048*/ 	.short	0x0380
        /*004a*/ 	.short	0x0008


	//----- nvinfo : EIATTR_SW_WAR
	.align		4
.L_407:
        /*004c*/ 	.byte	0x04, 0x36
        /*004e*/ 	.short	(.L_409 - .L_408)
.L_408:
        /*0050*/ 	.word	0x00000008
.L_409:


//--------------------- .nv.info._Z10Fluid_MRT2P9attribute --------------------------
	.section	.nv.info._Z10Fluid_MRT2P9attribute,"",@"SHT_CUDA_INFO"
	.sectionflags	@""
	.align	4


	//----- nvinfo : EIATTR_CUDA_API_VERSION
	.align		4
        /*0000*/ 	.byte	0x04, 0x37
        /*0002*/ 	.short	(.L_411 - .L_410)
.L_410:
        /*0004*/ 	.word	0x00000082


	//----- nvinfo : EIATTR_KPARAM_INFO
	.align		4
.L_411:
        /*0008*/ 	.byte	0x04, 0x17
        /*000a*/ 	.short	(.L_413 - .L_412)
.L_412:
        /*000c*/ 	.word	0x00000000
        /*0010*/ 	.short	0x0000
        /*0012*/ 	.short	0x0000
        /*0014*/ 	.byte	0x00, 0xf5, 0x21, 0x00


	//----- nvinfo : EIATTR_SPARSE_MMA_MASK
	.align		4
.L_413:
        /*0018*/ 	.byte	0x03, 0x50
        /*001a*/ 	.short	0x0000


	//----- nvinfo : EIATTR_MAXREG_COUNT
	.align		4
        /*001c*/ 	.byte	0x03, 0x1b
        /*001e*/ 	.short	0x00ff


	//----- nvinfo : EIATTR_MERCURY_ISA_VERSION
	.align		4
        /*0020*/ 	.byte	0x03, 0x5f
        /*0022*/ 	.short	0x0101


	//----- nvinfo : EIATTR_VRC_CTA_INIT_COUNT
	.align		4
        /*0024*/ 	.byte	0x02, 0x4a
	.zero		1
	.zero		1


	//----- nvinfo : EIATTR_EXIT_INSTR_OFFSETS
	.align		4
        /*0028*/ 	.byte	0x04, 0x1c
        /*002a*/ 	.short	(.L_415 - .L_414)


	//   ....[0]....
.L_414:
        /*002c*/ 	.word	0x00000060


	//   ....[1]....
        /*0030*/ 	.word	0x00000fc0


	//----- nvinfo : EIATTR_CRS_STACK_SIZE
	.align		4
.L_415:
        /*0034*/ 	.byte	0x04, 0x1e
        /*0036*/ 	.short	(.L_417 - .L_416)
.L_416:
        /*0038*/ 	.word	0x00000000


	//----- nvinfo : EIATTR_CBANK_PARAM_SIZE
	.align		4
.L_417:
        /*003c*/ 	.byte	0x03, 0x19
        /*003e*/ 	.short	0x0008


	//----- nvinfo : EIATTR_PARAM_CBANK
	.align		4
        /*0040*/ 	.byte	0x04, 0x0a
        /*0042*/ 	.short	(.L_419 - .L_418)
	.align		4
.L_418:
        /*0044*/ 	.word	index@(.nv.constant0._Z10Fluid_MRT2P9attribute)
        /*0048*/ 	.short	0x0380
        /*004a*/ 	.short	0x0008


	//----- nvinfo : EIATTR_SW_WAR
	.align		4
.L_419:
        /*004c*/ 	.byte	0x04, 0x36
        /*004e*/ 	.short	(.L_421 - .L_420)
.L_420:
        /*0050*/ 	.word	0x00000008
.L_421:


//--------------------- .nv.info._Z10Fluid_MRT1P9attribute --------------------------
	.section	.nv.info._Z10Fluid_MRT1P9attribute,"",@"SHT_CUDA_INFO"
	.sectionflags	@""
	.align	4


	//----- nvinfo : EIATTR_CUDA_API_VERSION
	.align		4
        /*0000*/ 	.byte	0x04, 0x37
        /*0002*/ 	.short	(.L_423 - .L_422)
.L_422:
        /*0004*/ 	.word	0x00000082


	//----- nvinfo : EIATTR_KPARAM_INFO
	.align		4
.L_423:
        /*0008*/ 	.byte	0x04, 0x17
        /*000a*/ 	.short	(.L_425 - .L_424)
.L_424:
        /*000c*/ 	.word	0x00000000
        /*0010*/ 	.short	0x0000
        /*0012*/ 	.short	0x0000
        /*0014*/ 	.byte	0x00, 0xf5, 0x21, 0x00


	//----- nvinfo : EIATTR_SPARSE_MMA_MASK
	.align		4
.L_425:
        /*0018*/ 	.byte	0x03, 0x50
        /*001a*/ 	.short	0x0000


	//----- nvinfo : EIATTR_MAXREG_COUNT
	.align		4
        /*001c*/ 	.byte	0x03, 0x1b
        /*001e*/ 	.short	0x00ff


	//----- nvinfo : EIATTR_MERCURY_ISA_VERSION
	.align		4
        /*0020*/ 	.byte	0x03, 0x5f
        /*0022*/ 	.short	0x0101


	//----- nvinfo : EIATTR_VRC_CTA_INIT_COUNT
	.align		4
        /*0024*/ 	.byte	0x02, 0x4a
	.zero		1
	.zero		1


	//----- nvinfo : EIATTR_EXIT_INSTR_OFFSETS
	.align		4
        /*0028*/ 	.byte	0x04, 0x1c
        /*002a*/ 	.short	(.L_427 - .L_426)


	//   ....[0]....
.L_426:
        /*002c*/ 	.word	0x00000060


	//   ....[1]....
        /*0030*/ 	.word	0x000002b0


	//----- nvinfo : EIATTR_CRS_STACK_SIZE
	.align		4
.L_427:
        /*0034*/ 	.byte	0x04, 0x1e
        /*0036*/ 	.short	(.L_429 - .L_428)
.L_428:
        /*0038*/ 	.word	0x00000000


	//----- nvinfo : EIATTR_CBANK_PARAM_SIZE
	.align		4
.L_429:
        /*003c*/ 	.byte	0x03, 0x19
        /*003e*/ 	.short	0x0008


	//----- nvinfo : EIATTR_PARAM_CBANK
	.align		4
        /*0040*/ 	.byte	0x04, 0x0a
        /*0042*/ 	.short	(.L_431 - .L_430)
	.align		4
.L_430:
        /*0044*/ 	.word	index@(.nv.constant0._Z10Fluid_MRT1P9attribute)
        /*0048*/ 	.short	0x0380
        /*004a*/ 	.short	0x0008


	//----- nvinfo : EIATTR_SW_WAR
	.align		4
.L_431:
        /*004c*/ 	.byte	0x04, 0x36
        /*004e*/ 	.short	(.L_433 - .L_432)
.L_432:
        /*0050*/ 	.word	0x00000008
.L_433:


//--------------------- .nv.info._Z9Fluid_LESP9attribute --------------------------
	.section	.nv.info._Z9Fluid_LESP9attribute,"",@"SHT_CUDA_INFO"
	.sectionflags	@""
	.align	4


	//----- nvinfo : EIATTR_CUDA_API_VERSION
	.align		4
        /*0000*/ 	.byte	0x04, 0x37
        /*0002*/ 	.short	(.L_435 - .L_434)
.L_434:
        /*0004*/ 	.word	0x00000082


	//----- nvinfo : EIATTR_KPARAM_INFO
	.align		4
.L_435:
        /*0008*/ 	.byte	0x04, 0x17
        /*000a*/ 	.short	(.L_437 - .L_436)
.L_436:
        /*000c*/ 	.word	0x00000000
        /*0010*/ 	.short	0x0000
        /*0012*/ 	.short	0x0000
        /*0014*/ 	.byte	0x00, 0xf5, 0x21, 0x00


	//----- nvinfo : EIATTR_SPARSE_MMA_MASK
	.align		4
.L_437:
        /*0018*/ 	.byte	0x03, 0x50
        /*001a*/ 	.short	0x0000


	//----- nvinfo : EIATTR_MAXREG_COUNT
	.align		4
        /*001c*/ 	.byte	0x03, 0x1b
        /*001e*/ 	.short	0x00ff


	//----- nvinfo : EIATTR_MERCURY_ISA_VERSION
	.align		4
        /*0020*/ 	.byte	0x03, 0x5f
        /*0022*/ 	.short	0x0101


	//----- nvinfo : EIATTR_VRC_CTA_INIT_COUNT
	.align		4
        /*0024*/ 	.byte	0x02, 0x4a
	.zero		1
	.zero		1


	//----- nvinfo : EIATTR_EXIT_INSTR_OFFSETS
	.align		4
        /*0028*/ 	.byte	0x04, 0x1c
        /*002a*/ 	.short	(.L_439 - .L_438)


	//   ....[0]....
.L_438:
        /*002c*/ 	.word	0x00000060


	//   ....[1]....
        /*0030*/ 	.word	0x000017b0


	//----- nvinfo : EIATTR_CRS_STACK_SIZE
	.align		4
.L_439:
        /*0034*/ 	.byte	0x04, 0x1e
        /*0036*/ 	.short	(.L_441 - .L_440)
.L_440:
        /*0038*/ 	.word	0x00000000


	//----- nvinfo : EIATTR_CBANK_PARAM_SIZE
	.align		4
.L_441:
        /*003c*/ 	.byte	0x03, 0x19
        /*003e*/ 	.short	0x0008


	//----- nvinfo : EIATTR_PARAM_CBANK
	.align		4
        /*0040*/ 	.byte	0x04, 0x0a
        /*0042*/ 	.short	(.L_443 - .L_442)
	.align		4
.L_442:
        /*0044*/ 	.word	index@(.nv.constant0._Z9Fluid_LESP9attribute)
        /*0048*/ 	.short	0x0380
        /*004a*/ 	.short	0x0008


	//----- nvinfo : EIATTR_SW_WAR
	.align		4
.L_443:
        /*004c*/ 	.byte	0x04, 0x36
        /*004e*/ 	.short	(.L_445 - .L_444)
.L_444:
        /*0050*/ 	.word	0x00000008
.L_445:


//--------------------- .nv.info._Z9Init_loadP9attribute --------------------------
	.section	.nv.info._Z9Init_loadP9attribute,"",@"SHT_CUDA_INFO"
	.sectionflags	@""
	.align	4


	//----- nvinfo : EIATTR_CUDA_API_VERSION
	.align		4
        /*0000*/ 	.byte	0x04, 0x37
        /*0002*/ 	.short	(.L_447 - .L_446)
.L_446:
        /*0004*/ 	.word	0x00000082


	//----- nvinfo : EIATTR_KPARAM_INFO
	.align		4
.L_447:
        /*0008*/ 	.byte	0x04, 0x17
        /*000a*/ 	.short	(.L_449 - .L_448)
.L_448:
        /*000c*/ 	.word	0x00000000
        /*0010*/ 	.short	0x0000
        /*0012*/ 	.short	0x0000
        /*0014*/ 	.byte	0x00, 0xf5, 0x21, 0x00


	//----- nvinfo : EIATTR_SPARSE_MMA_MASK
	.align		4
.L_449:
        /*0018*/ 	.byte	0x03, 0x50
        /*001a*/ 	.short	0x0000


	//----- nvinfo : EIATTR_MAXREG_COUNT
	.align		4
        /*001c*/ 	.byte	0x03, 0x1b
        /*001e*/ 	.short	0x00ff


	//----- nvinfo : EIATTR_MERCURY_ISA_VERSION
	.align		4
        /*0020*/ 	.byte	0x03, 0x5f
        /*0022*/ 	.short	0x0101


	//----- nvinfo : EIATTR_VRC_CTA_INIT_COUNT
	.align		4
        /*0024*/ 	.byte	0x02, 0x4a
	.zero		1
	.zero		1


	//----- nvinfo : EIATTR_EXIT_INSTR_OFFSETS
	.align		4
        /*0028*/ 	.byte	0x04, 0x1c
        /*002a*/ 	.short	(.L_451 - .L_450)


	//   ....[0]....
.L_450:
        /*002c*/ 	.word	0x00000060


	//   ....[1]....
        /*0030*/ 	.word	0x00000fd0


	//----- nvinfo : EIATTR_CRS_STACK_SIZE
	.align		4
.L_451:
        /*0034*/ 	.byte	0x04, 0x1e
        /*0036*/ 	.short	(.L_453 - .L_452)
.L_452:
        /*0038*/ 	.word	0x00000000


	//----- nvinfo : EIATTR_CBANK_PARAM_SIZE
	.align		4
.L_453:
        /*003c*/ 	.byte	0x03, 0x19
        /*003e*/ 	.short	0x0008


	//----- nvinfo : EIATTR_PARAM_CBANK
	.align		4
        /*0040*/ 	.byte	0x04, 0x0a
        /*0042*/ 	.short	(.L_455 - .L_454)
	.align		4
.L_454:
        /*0044*/ 	.word	index@(.nv.constant0._Z9Init_loadP9attribute)
        /*0048*/ 	.short	0x0380
        /*004a*/ 	.short	0x0008


	//----- nvinfo : EIATTR_SW_WAR
	.align		4
.L_455:
        /*004c*/ 	.byte	0x04, 0x36
        /*004e*/ 	.short	(.L_457 - .L_456)
.L_456:
        /*0050*/ 	.word	0x00000008
.L_457:


//--------------------- .nv.info._Z6Init_1P9attribute --------------------------
	.section	.nv.info._Z6Init_1P9attribute,"",@"SHT_CUDA_INFO"
	.sectionflags	@""
	.align	4


	//----- nvinfo : EIATTR_CUDA_API_VERSION
	.align		4
        /*0000*/ 	.byte	0x04, 0x37
        /*0002*/ 	.short	(.L_459 - .L_458)
.L_458:
        /*0004*/ 	.word	0x00000082


	//----- nvinfo : EIATTR_KPARAM_INFO
	.align		4
.L_459:
        /*0008*/ 	.byte	0x04, 0x17
        /*000a*/ 	.short	(.L_461 - .L_460)
.L_460:
        /*000c*/ 	.word	0x00000000
        /*0010*/ 	.short	0x0000
        /*0012*/ 	.short	0x0000
        /*0014*/ 	.byte	0x00, 0xf5, 0x21, 0x00


	//----- nvinfo : EIATTR_SPARSE_MMA_MASK
	.align		4
.L_461:
        /*0018*/ 	.byte	0x03, 0x50
        /*001a*/ 	.short	0x0000


	//----- nvinfo : EIATTR_MAXREG_COUNT
	.align		4
        /*001c*/ 	.byte	0x03, 0x1b
        /*001e*/ 	.short	0x00ff


	//----- nvinfo : EIATTR_MERCURY_ISA_VERSION
	.align		4
        /*0020*/ 	.byte	0x03, 0x5f
        /*0022*/ 	.short	0x0101


	//----- nvinfo : EIATTR_VRC_CTA_INIT_COUNT
	.align		4
        /*0024*/ 	.byte	0x02, 0x4a
	.zero		1
	.zero		1


	//----- nvinfo : EIATTR_EXIT_INSTR_OFFSETS
	.align		4
        /*0028*/ 	.byte	0x04, 0x1c
        /*002a*/ 	.short	(.L_463 - .L_462)


	//   ....[0]....
.L_462:
        /*002c*/ 	.word	0x00000070


	//   ....[1]....
        /*0030*/ 	.word	0x000009e0


	//----- nvinfo : EIATTR_CRS_STACK_SIZE
	.align		4
.L_463:
        /*0034*/ 	.byte	0x04, 0x1e
        /*0036*/ 	.short	(.L_465 - .L_464)
.L_464:
        /*0038*/ 	.word	0x00000000


	//----- nvinfo : EIATTR_CBANK_PARAM_SIZE
	.align		4
.L_465:
        /*003c*/ 	.byte	0x03, 0x19
        /*003e*/ 	.short	0x0008


	//----- nvinfo : EIATTR_PARAM_CBANK
	.align		4
        /*0040*/ 	.byte	0x04, 0x0a
        /*0042*/ 	.short	(.L_467 - .L_466)
	.align		4
.L_466:
        /*0044*/ 	.word	index@(.nv.constant0._Z6Init_1P9attribute)
        /*0048*/ 	.short	0x0380
        /*004a*/ 	.short	0x0008


	//----- nvinfo : EIATTR_SW_WAR
	.align		4
.L_467:
        /*004c*/ 	.byte	0x04, 0x36
        /*004e*/ 	.short	(.L_469 - .L_468)
.L_468:
        /*0050*/ 	.word	0x00000008
.L_469:


//--------------------- .nv.callgraph             --------------------------
	.section	.nv.callgraph,"",@"SHT_CUDA_CALLGRAPH"
	.align	4
	.sectionentsize	8
	.align		4
        /*0000*/ 	.word	0x00000000
	.align		4
        /*0004*/ 	.word	0xffffffff
	.align		4
        /*0008*/ 	.word	0x00000000
	.align		4
        /*000c*/ 	.word	0xfffffffe
	.align		4
        /*0010*/ 	.word	0x00000000
	.align		4
        /*0014*/ 	.word	0xfffffffd
	.align		4
        /*0018*/ 	.word	0x00000000
	.align		4
        /*001c*/ 	.word	0xfffffffc


//--------------------- .nv.constant3             --------------------------
	.section	.nv.constant3,"a",@progbits
	.align	8
.nv.constant3:
	.type		dev_w,@object
	.size		dev_w,(M_p - dev_w)
dev_w:
        /*0000*/ 	.byte	0x1c, 0xc7, 0x71, 0x1c, 0xc7, 0x71, 0xdc, 0x3f, 0x1c, 0xc7, 0x71, 0x1c, 0xc7, 0x71, 0xbc, 0x3f
        /*0010*/ 	.byte	0x1c, 0xc7, 0x71, 0x1c, 0xc7, 0x71, 0xbc, 0x3f, 0x1c, 0xc7, 0x71, 0x1c, 0xc7, 0x71, 0xbc, 0x3f
        /*0020*/ 	.byte	0x1c, 0xc7, 0x71, 0x1c, 0xc7, 0x71, 0xbc, 0x3f, 0x1c, 0xc7, 0x71, 0x1c, 0xc7, 0x71, 0x9c, 0x3f
        /*0030*/ 	.byte	0x1c, 0xc7, 0x71, 0x1c, 0xc7, 0x71, 0x9c, 0x3f, 0x1c, 0xc7, 0x71, 0x1c, 0xc7, 0x71, 0x9c, 0x3f
        /*0040*/ 	.byte	0x1c, 0xc7, 0x71, 0x1c, 0xc7, 0x71, 0x9c, 0x3f
	.type		M_p,@object
	.size		M_p,(M_nega - M_p)
M_p:
        /*0048*/ 	.byte	0x01, 0x00, 0x00, 0x00, 0x01, 0x00, 0x00, 0x00, 0x01, 0x00, 0x00, 0x00, 0x01, 0x00, 0x00, 0x00
        /* <DEDUP_REMOVED lines=19> */
        /*0188*/ 	.byte	0xff, 0xff, 0xff, 0xff
	.type		M_nega,@object
	.size		M_nega,(dev_e - M_nega)
M_nega:
        /* <DEDUP_REMOVED lines=21> */
	.type		dev_e,@object
	.size		dev_e,(.L_3 - dev_e)
dev_e:
        /*02d0*/ 	.byte	0x00, 0x00, 0x00, 0x00, 0x00, 0x00, 0x00, 0x00, 0x01, 0x00, 0x00, 0x00, 0x00, 0x00, 0x00, 0x00
        /*02e0*/ 	.byte	0x00, 0x00, 0x00, 0x00, 0x01, 0x00, 0x00, 0x00, 0xff, 0xff, 0xff, 0xff, 0x00, 0x00, 0x00, 0x00
        /*02f0*/ 	.byte	0x00, 0x00, 0x00, 0x00, 0xff, 0xff, 0xff, 0xff, 0x01, 0x00, 0x00, 0x00, 0x01, 0x00, 0x00, 0x00
        /*0300*/ 	.byte	0xff, 0xff, 0xff, 0xff, 0x01, 0x00, 0x00, 0x00, 0xff, 0xff, 0xff, 0xff, 0xff, 0xff, 0xff, 0xff
        /*0310*/ 	.byte	0x01, 0x00, 0x00, 0x00, 0xff, 0xff, 0xff, 0xff
.L_3:


//--------------------- .text._Z5Cvor3P9attribute --------------------------
	.section	.text._Z5Cvor3P9attribute,"ax",@progbits
	.align	128
        .global         _Z5Cvor3P9attribute
        .type           _Z5Cvor3P9attribute,@function
        .size           _Z5Cvor3P9attribute,(.L_x_289 - _Z5Cvor3P9attribute)
        .other          _Z5Cvor3P9attribute,@"STO_CUDA_ENTRY STV_DEFAULT"
_Z5Cvor3P9attribute:
.text._Z5Cvor3P9attribute:
[----:B------:R-:W-:Y:S08]  /*0000*/  LDC R1, c[0x0][0x37c] ;  /* 0x0000df00ff017b82 */ /* 0x000ff00000000800 */
[----:B------:R-:W0:Y:S01]  /*0010*/  LDC.64 R14, c[0x0][0x380] ;  /* 0x0000e000ff0e7b82 */ /* 0x000e220000000a00 */
[----:B------:R-:W1:Y:S01]  /*0020*/  LDCU UR4, c[0x0][0x360] ;  /* 0x00006c00ff0477ac */ /* 0x000e620008000800 */
[----:B------:R-:W-:Y:S01]  /*0030*/  IMAD.MOV.U32 R25, RZ, RZ, 0x1 ;  /* 0x00000001ff197424 */ /* 0x000fe200078e00ff */
[----:B------:R-:W1:Y:S01]  /*0040*/  LDCU UR5, c[0x0][0x370] ;  /* 0x00006e00ff0577ac */ /* 0x000e620008000800 */
[----:B------:R-:W2:Y:S01]  /*0050*/  LDCU.64 UR6, c[0x0][0x358] ;  /* 0x00006b00ff0677ac */ /* 0x000ea20008000a00 */
[----:B-1----:R-:W-:-:S12]  /*0060*/  UIMAD UR4, UR4, UR5, 0x1 ;  /* 0x00000001040474a4 */ /* 0x002fd8000f8e0205 */
.L_x_4:
[----:B0-----:R-:W-:-:S05]  /*0070*/  IMAD.WIDE R12, R25, 0x1e8, R14 ;  /* 0x000001e8190c7825 */ /* 0x001fca00078e020e */
[----:B-12---:R-:W2:Y:S04]  /*0080*/  LDG.E.64 R2, desc[UR6][R12.64+0x3b0] ;  /* 0x0003b0060c027981 */ /* 0x006ea8000c1e1b00 */
[----:B------:R-:W2:Y:S01]  /*0090*/  LDG.E.64 R4, desc[UR6][R12.64+-0x20] ;  /* 0xffffe0060c047981 */ /* 0x000ea2000c1e1b00 */
[----:B------:R-:W0:Y:S01]  /*00a0*/  MUFU.RCP64H R7, 0.00036799977533519268036 ;  /* 0x3f381e0300077908 */ /* 0x000e220000001800 */
[----:B------:R-:W-:Y:S02]  /*00b0*/  IMAD.MOV.U32 R10, RZ, RZ, -0x8fa7a85 ;  /* 0xf705857bff0a7424 */ /* 0x000fe400078e00ff */
[----:B------:R-:W-:Y:S02]  /*00c0*/  IMAD.MOV.U32 R11, RZ, RZ, 0x3f381e03 ;  /* 0x3f381e03ff0b7424 */ /* 0x000fe400078e00ff */
[----:B------:R-:W-:-:S06]  /*00d0*/  IMAD.MOV.U32 R6, RZ, RZ, 0x1 ;  /* 0x00000001ff067424 */ /* 0x000fcc00078e00ff */
[----:B0-----:R-:W-:-:S08]  /*00e0*/  DFMA R8, R6, -R10, 1 ;  /* 0x3ff000000608742b */ /* 0x001fd0000000080a */
[----:B------:R-:W-:-:S08]  /*00f0*/  DFMA R8, R8, R8, R8 ;  /* 0x000000080808722b */ /* 0x000fd00000000008 */
[----:B------:R-:W-:-:S08]  /*0100*/  DFMA R8, R6, R8, R6 ;  /* 0x000000080608722b */ /* 0x000fd00000000006 */
[----:B------:R-:W-:-:S08]  /*0110*/  DFMA R6, R8, -R10, 1 ;  /* 0x3ff000000806742b */ /* 0x000fd0000000080a */
[----:B------:R-:W-:Y:S01]  /*0120*/  DFMA R6, R8, R6, R8 ;  /* 0x000000060806722b */ /* 0x000fe20000000008 */
[----:B------:R-:W-:Y:S01]  /*0130*/  IMAD.MOV.U32 R8, RZ, RZ, -0x8fa7a85 ;  /* 0xf705857bff087424 */ /* 0x000fe200078e00ff */
[----:B--2---:R-:W-:-:S08]  /*0140*/  DADD R16, R2, -R4 ;  /* 0x0000000002107229 */ /* 0x004fd00000000804 */
[----:B------:R-:W-:Y:S02]  /*0150*/  DMUL R2, R16, R6 ;  /* 0x0000000610027228 */ /* 0x000fe40000000000 */
[----:B------:R-:W-:-:S06]  /*0160*/  FSETP.GEU.AND P1, PT, |R17|, 6.5827683646048100446e-37, PT ;  /* 0x036000001100780b */ /* 0x000fcc0003f2e200 */
[----:B------:R-:W-:-:S08]  /*0170*/  DFMA R4, R2, -R10, R16 ;  /* 0x8000000a0204722b */ /* 0x000fd00000000010 */
[----:B------:R-:W-:-:S10]  /*0180*/  DFMA R2, R6, R4, R2 ;  /* 0x000000040602722b */ /* 0x000fd40000000002 */
[----:B------:R-:W-:-:S05]  /*0190*/  FFMA R0, RZ, 0.71920794248580932617, R3 ;  /* 0x3f381e03ff007823 */ /* 0x000fca0000000003 */
[----:B------:R-:W-:-:S13]  /*01a0*/  FSETP.GT.AND P0, PT, |R0|, 1.469367938527859385e-39, PT ;  /* 0x001000000000780b */ /* 0x000fda0003f04200 */
[----:B------:R-:W-:Y:S05]  /*01b0*/  @P0 BRA P1, `(.L_x_0) ;  /* 0x00000000001c0947 */ /* 0x000fea0000800000 */
[----:B------:R-:W-:Y:S01]  /*01c0*/  IMAD.MOV.U32 R6, RZ, RZ, R16 ;  /* 0x000000ffff067224 */ /* 0x000fe200078e0010 */
[----:B------:R-:W-:Y:S01]  /*01d0*/  MOV R26, 0x210 ;  /* 0x00000210001a7802 */ /* 0x000fe20000000f00 */
[----:B------:R-:W-:Y:S02]  /*01e0*/  IMAD.MOV.U32 R7, RZ, RZ, R17 ;  /* 0x000000ffff077224 */ /* 0x000fe400078e0011 */
[----:B------:R-:W-:-:S07]  /*01f0*/  IMAD.MOV.U32 R9, RZ, RZ, 0x3f381e03 ;  /* 0x3f381e03ff097424 */ /* 0x000fce00078e00ff */
[----:B------:R-:W-:Y:S05]  /*0200*/  CALL.REL.NOINC `($__internal_0_$__cuda_sm20_div_rn_f64_full) ;  /* 0x0000000400507944 */ /* 0x000fea0003c00000 */
[----:B------:R-:W-:Y:S02]  /*0210*/  IMAD.MOV.U32 R2, RZ, RZ, R4 ;  /* 0x000000ffff027224 */ /* 0x000fe400078e0004 */
[----:B------:R-:W-:-:S07]  /*0220*/  IMAD.MOV.U32 R3, RZ, RZ, R5 ;  /* 0x000000ffff037224 */ /* 0x000fce00078e0005 */
.L_x_0:
[----:B------:R-:W2:Y:S04]  /*0230*/  LDG.E.64 R6, desc[UR6][R12.64+0xa3ed8] ;  /* 0x0a3ed8060c067981 */ /* 0x000ea8000c1e1b00 */
[----:B------:R-:W2:Y:S01]  /*0240*/  LDG.E.64 R10, desc[UR6][R12.64+0x1c0] ;  /* 0x0001c0060c0a7981 */ /* 0x000ea2000c1e1b00 */
[----:B------:R-:W0:Y:S01]  /*0250*/  MUFU.RCP64H R17, 0.00018399988766759634018 ;  /* 0x3f281e0300117908 */ /* 0x000e220000001800 */
[----:B------:R-:W-:Y:S02]  /*0260*/  IMAD.MOV.U32 R4, RZ, RZ, -0x8fa7a85 ;  /* 0xf705857bff047424 */ /* 0x000fe400078e00ff */
[----:B------:R-:W-:Y:S02]  /*0270*/  IMAD.MOV.U32 R5, RZ, RZ, 0x3f281e03 ;  /* 0x3f281e03ff057424 */ /* 0x000fe400078e00ff */
[----:B------:R-:W-:-:S06]  /*0280*/  IMAD.MOV.U32 R16, RZ, RZ, 0x1 ;  /* 0x00000001ff107424 */ /* 0x000fcc00078e00ff */
[----:B0-----:R-:W-:-:S08]  /*0290*/  DFMA R18, R16, -R4, 1 ;  /* 0x3ff000001012742b */ /* 0x001fd00000000804 */
[----:B------:R-:W-:-:S08]  /*02a0*/  DFMA R18, R18, R18, R18 ;  /* 0x000000121212722b */ /* 0x000fd00000000012 */
[----:B------:R-:W-:-:S08]  /*02b0*/  DFMA R18, R16, R18, R16 ;  /* 0x000000121012722b */ /* 0x000fd00000000010 */
[----:B------:R-:W-:-:S08]  /*02c0*/  DFMA R16, R18, -R4, 1 ;  /* 0x3ff000001210742b */ /* 0x000fd00000000804 */
[----:B------:R-:W-:Y:S02]  /*02d0*/  DFMA R16, R18, R16, R18 ;  /* 0x000000101210722b */ /* 0x000fe40000000012 */
[----:B--2---:R-:W-:-:S08]  /*02e0*/  DADD R6, R6, -R10 ;  /* 0x0000000006067229 */ /* 0x004fd0000000080a */
[----:B------:R-:W-:Y:S02]  /*02f0*/  DMUL R10, R6, R16 ;  /* 0x00000010060a7228 */ /* 0x000fe40000000000 */
[----:B------:R-:W-:-:S06]  /*0300*/  FSETP.GEU.AND P1, PT, |R7|, 6.5827683646048100446e-37, PT ;  /* 0x036000000700780b */ /* 0x000fcc0003f2e200 */
[----:B------:R-:W-:-:S08]  /*0310*/  DFMA R4, R10, -R4, R6 ;  /* 0x800000040a04722b */ /* 0x000fd00000000006 */
[----:B------:R-:W-:-:S10]  /*0320*/  DFMA R4, R16, R4, R10 ;  /* 0x000000041004722b */ /* 0x000fd4000000000a */
[----:B------:R-:W-:-:S05]  /*0330*/  FFMA R0, RZ, 0.65670794248580932617, R5 ;  /* 0x3f281e03ff007823 */ /* 0x000fca0000000005 */
[----:B------:R-:W-:-:S13]  /*0340*/  FSETP.GT.AND P0, PT, |R0|, 1.469367938527859385e-39, PT ;  /* 0x001000000000780b */ /* 0x000fda0003f04200 */
[----:B------:R-:W-:Y:S05]  /*0350*/  @P0 BRA P1, `(.L_x_1) ;  /* 0x00000000000c0947 */ /* 0x000fea0000800000 */
[----:B------:R-:W-:Y:S01]  /*0360*/  IMAD.MOV.U32 R9, RZ, RZ, 0x3f281e03 ;  /* 0x3f281e03ff097424 */ /* 0x000fe200078e00ff */
[----:B------:R-:W-:-:S07]  /*0370*/  MOV R26, 0x390 ;  /* 0x00000390001a7802 */ /* 0x000fce0000000f00 */
[----:B------:R-:W-:Y:S05]  /*0380*/  CALL.REL.NOINC `($__internal_0_$__cuda_sm20_div_rn_f64_full) ;  /* 0x0000000000f07944 */ /* 0x000fea0003c00000 */
.L_x_1:
[----:B------:R-:W-:Y:S01]  /*0390*/  IADD3 R16, P0, PT, R12, 0x5000000, RZ ;  /* 0x050000000c107810 */ /* 0x000fe20007f1e0ff */
[----:B------:R-:W-:-:S04]  /*03a0*/  DADD R4, -R4, R2 ;  /* 0x0000000004047229 */ /* 0x000fc80000000102 */
[----:B------:R-:W-:-:S03]  /*03b0*/  IMAD.X R17, RZ, RZ, R13, P0 ;  /* 0x000000ffff117224 */ /* 0x000fc600000e060d */
[----:B------:R0:W-:Y:S04]  /*03c0*/  STG.E.64 desc[UR6][R12.64+0x1d8], R4 ;  /* 0x0001d8040c007986 */ /* 0x0001e8000c101b06 */
[----:B------:R-:W2:Y:S04]  /*03d0*/  LDG.E.64 R6, desc[UR6][R16.64+-0xa64b0] ;  /* 0xf59b500610067981 */ /* 0x000ea8000c1e1b00 */
[----:B------:R-:W2:Y:S01]  /*03e0*/  LDG.E.64 R10, desc[UR6][R16.64+-0xa6880] ;  /* 0xf5978006100a7981 */ /* 0x000ea2000c1e1b00 */
[----:B------:R-:W1:Y:S01]  /*03f0*/  MUFU.RCP64H R19, 0.00036799977533519268036 ;  /* 0x3f381e0300137908 */ /* 0x000e620000001800 */
[----:B------:R-:W-:-:S02]  /*0400*/  IMAD.MOV.U32 R2, RZ, RZ, -0x8fa7a85 ;  /* 0xf705857bff027424 */ /* 0x000fc400078e00ff */
[----:B------:R-:W-:Y:S02]  /*0410*/  IMAD.MOV.U32 R3, RZ, RZ, 0x3f381e03 ;  /* 0x3f381e03ff037424 */ /* 0x000fe400078e00ff */
[----:B------:R-:W-:-:S06]  /*0420*/  IMAD.MOV.U32 R18, RZ, RZ, 0x1 ;  /* 0x00000001ff127424 */ /* 0x000fcc00078e00ff */
[----:B-1----:R-:W-:-:S08]  /*0430*/  DFMA R20, R18, -R2, 1 ;  /* 0x3ff000001214742b */ /* 0x002fd00000000802 */
[----:B------:R-:W-:-:S08]  /*0440*/  DFMA R20, R20, R20, R20 ;  /* 0x000000141414722b */ /* 0x000fd00000000014 */
[----:B------:R-:W-:-:S08]  /*0450*/  DFMA R20, R18, R20, R18 ;  /* 0x000000141214722b */ /* 0x000fd00000000012 */
[----:B------:R-:W-:-:S08]  /*0460*/  DFMA R18, R20, -R2, 1 ;  /* 0x3ff000001412742b */ /* 0x000fd00000000802 */
[----:B------:R-:W-:Y:S02]  /*0470*/  DFMA R18, R20, R18, R20 ;  /* 0x000000121412722b */ /* 0x000fe40000000014 */
[----:B--2---:R-:W-:-:S08]  /*0480*/  DADD R6, R6, -R10 ;  /* 0x0000000006067229 */ /* 0x004fd0000000080a */
[----:B0-----:R-:W-:Y:S02]  /*0490*/  DMUL R4, R18, R6 ;  /* 0x0000000612047228 */ /* 0x001fe40000000000 */
[----:B------:R-:W-:-:S06]  /*04a0*/  FSETP.GEU.AND P1, PT, |R7|, 6.5827683646048100446e-37, PT ;  /* 0x036000000700780b */ /* 0x000fcc0003f2e200 */
[----:B------:R-:W-:-:S08]  /*04b0*/  DFMA R2, R4, -R2, R6 ;  /* 0x800000020402722b */ /* 0x000fd00000000006 */
[----:B------:R-:W-:-:S10]  /*04c0*/  DFMA R2, R18, R2, R4 ;  /* 0x000000021202722b */ /* 0x000fd40000000004 */
[----:B------:R-:W-:-:S05]  /*04d0*/  FFMA R0, RZ, 0.71920794248580932617, R3 ;  /* 0x3f381e03ff007823 */ /* 0x000fca0000000003 */
[----:B------:R-:W-:-:S13]  /*04e0*/  FSETP.GT.AND P0, PT, |R0|, 1.469367938527859385e-39, PT ;  /* 0x001000000000780b */ /* 0x000fda0003f04200 */
[----:B------:R-:W-:Y:S05]  /*04f0*/  @P0 BRA P1, `(.L_x_2) ;  /* 0x0000000000140947 */ /* 0x000fea0000800000 */
[----:B------:R-:W-:Y:S01]  /*0500*/  IMAD.MOV.U32 R9, RZ, RZ, 0x3f381e03 ;  /* 0x3f381e03ff097424 */ /* 0x000fe200078e00ff */
[----:B------:R-:W-:-:S07]  /*0510*/  MOV R26, 0x530 ;  /* 0x00000530001a7802 */ /* 0x000fce0000000f00 */
[----:B------:R-:W-:Y:S05]  /*0520*/  CALL.REL.NOINC `($__internal_0_$__cuda_sm20_div_rn_f64_full) ;  /* 0x0000000000887944 */ /* 0x000fea0003c00000 */
[----:B------:R-:W-:Y:S02]  /*0530*/  IMAD.MOV.U32 R2, RZ, RZ, R4 ;  /* 0x000000ffff027224 */ /* 0x000fe400078e0004 */
[----:B------:R-:W-:-:S07]  /*0540*/  IMAD.MOV.U32 R3, RZ, RZ, R5 ;  /* 0x000000ffff037224 */ /* 0x000fce00078e0005 */
.L_x_2:
[----:B------:R-:W-:-:S05]  /*0550*/  IADD3 R16, P0, PT, R12, 0x5000000, RZ ;  /* 0x050000000c107810 */ /* 0x000fca0007f1e0ff */
[----:B------:R-:W-:-:S05]  /*0560*/  IMAD.X R17, RZ, RZ, R13, P0 ;  /* 0x000000ffff117224 */ /* 0x000fca00000e060d */
        /* <DEDUP_REMOVED lines=22> */
.L_x_3:
[----:B------:R-:W-:Y:S01]  /*06d0*/  IADD3 R6, P0, PT, R12, 0x5000000, RZ ;  /* 0x050000000c067810 */ /* 0x000fe20007f1e0ff */
[----:B------:R-:W-:Y:S01]  /*06e0*/  DADD R2, -R4, R2 ;  /* 0x0000000004027229 */ /* 0x000fe20000000102 */
[----:B------:R-:W-:-:S03]  /*06f0*/  VIADD R25, R25, UR4 ;  /* 0x0000000419197c36 */ /* 0x000fc60008000000 */
[----:B------:R-:W-:Y:S02]  /*0700*/  IMAD.X R7, RZ, RZ, R13, P0 ;  /* 0x000000ffff077224 */ /* 0x000fe400000e060d */
[----:B------:R-:W-:-:S03]  /*0710*/  ISETP.GE.AND P0, PT, R25, 0x55e, PT ;  /* 0x0000055e1900780c */ /* 0x000fc60003f06270 */
[----:B------:R1:W-:Y:S10]  /*0720*/  STG.E.64 desc[UR6][R6.64+-0xa6688], R2 ;  /* 0xf599780206007986 */ /* 0x0003f4000c101b06 */
[----:B------:R-:W-:Y:S05]  /*0730*/  @!P0 BRA `(.L_x_4) ;  /* 0xfffffff8004c8947 */ /* 0x000fea000383ffff */
[----:B------:R-:W-:Y:S05]  /*0740*/  EXIT ;  /* 0x000000000000794d */ /* 0x000fea0003800000 */
        .weak           $__internal_0_$__cuda_sm20_div_rn_f64_full
        .type           $__internal_0_$__cuda_sm20_div_rn_f64_full,@function
        .size           $__internal_0_$__cuda_sm20_div_rn_f64_full,(.L_x_289 - $__internal_0_$__cuda_sm20_div_rn_f64_full)
$__internal_0_$__cuda_sm20_div_rn_f64_full:
[C---:B------:R-:W-:Y:S01]  /*0750*/  FSETP.GEU.AND P0, PT, |R9|.reuse, 1.469367938527859385e-39, PT ;  /* 0x001000000900780b */ /* 0x040fe20003f0e200 */
[----:B------:R-:W-:Y:S01]  /*0760*/  IMAD.MOV.U32 R20, RZ, RZ, 0x1 ;  /* 0x00000001ff147424 */ /* 0x000fe200078e00ff */
[C---:B------:R-:W-:Y:S01]  /*0770*/  LOP3.LUT R10, R9.reuse, 0x800fffff, RZ, 0xc0, !PT ;  /* 0x800fffff090a7812 */ /* 0x040fe200078ec0ff */
[----:B------:R-:W-:Y:S01]  /*0780*/  IMAD.MOV.U32 R16, RZ, RZ, R6 ;  /* 0x000000ffff107224 */ /* 0x000fe200078e0006 */
[----:B------:R-:W-:Y:S02]  /*0790*/  LOP3.LUT R24, R9, 0x7ff00000, RZ, 0xc0, !PT ;  /* 0x7ff0000009187812 */ /* 0x000fe400078ec0ff */
[----:B------:R-:W-:Y:S01]  /*07a0*/  LOP3.LUT R11, R10, 0x3ff00000, RZ, 0xfc, !PT ;  /* 0x3ff000000a0b7812 */ /* 0x000fe200078efcff */
[----:B------:R-:W-:-:S06]  /*07b0*/  IMAD.MOV.U32 R10, RZ, RZ, R8 ;  /* 0x000000ffff0a7224 */ /* 0x000fcc00078e0008 */
[----:B------:R-:W-:-:S06]  /*07c0*/  @!P0 DMUL R10, R8, 8.98846567431157953865e+307 ;  /* 0x7fe00000080a8828 */ /* 0x000fcc0000000000 */
[----:B------:R-:W0:Y:S02]  /*07d0*/  MUFU.RCP64H R21, R11 ;  /* 0x0000000b00157308 */ /* 0x000e240000001800 */
[----:B0-----:R-:W-:-:S08]  /*07e0*/  DFMA R4, R20, -R10, 1 ;  /* 0x3ff000001404742b */ /* 0x001fd0000000080a */
[----:B------:R-:W-:-:S08]  /*07f0*/  DFMA R4, R4, R4, R4 ;  /* 0x000000040404722b */ /* 0x000fd00000000004 */
[----:B------:R-:W-:Y:S01]  /*0800*/  DFMA R20, R20, R4, R20 ;  /* 0x000000041414722b */ /* 0x000fe20000000014 */
[----:B------:R-:W-:Y:S01]  /*0810*/  LOP3.LUT R5, R7, 0x7ff00000, RZ, 0xc0, !PT ;  /* 0x7ff0000007057812 */ /* 0x000fe200078ec0ff */
[----:B------:R-:W-:-:S03]  /*0820*/  IMAD.MOV.U32 R4, RZ, RZ, 0x1ca00000 ;  /* 0x1ca00000ff047424 */ /* 0x000fc600078e00ff */
[----:B------:R-:W-:Y:S01]  /*0830*/  ISETP.GE.U32.AND P1, PT, R5, R24, PT ;  /* 0x000000180500720c */ /* 0x000fe20003f26070 */
[----:B------:R-:W-:Y:S02]  /*0840*/  IMAD.MOV.U32 R0, RZ, RZ, R5 ;  /* 0x000000ffff007224 */ /* 0x000fe400078e0005 */
[----:B------:R-:W-:Y:S01]  /*0850*/  DFMA R18, R20, -R10, 1 ;  /* 0x3ff000001412742b */ /* 0x000fe2000000080a */
[----:B------:R-:W-:Y:S02]  /*0860*/  SEL R17, R4, 0x63400000, !P1 ;  /* 0x6340000004117807 */ /* 0x000fe40004800000 */
[----:B------:R-:W-:Y:S02]  /*0870*/  FSETP.GEU.AND P1, PT, |R7|, 1.469367938527859385e-39, PT ;  /* 0x001000000700780b */ /* 0x000fe40003f2e200 */
[----:B------:R-:W-:-:S03]  /*0880*/  LOP3.LUT R17, R17, 0x800fffff, R7, 0xf8, !PT ;  /* 0x800fffff11117812 */ /* 0x000fc600078ef807 */
[----:B------:R-:W-:-:S08]  /*0890*/  DFMA R18, R20, R18, R20 ;  /* 0x000000121412722b */ /* 0x000fd00000000014 */
[----:B------:R-:W-:Y:S05]  /*08a0*/  @P1 BRA `(.L_x_5) ;  /* 0x0000000000201947 */ /* 0x000fea0003800000 */
[----:B------:R-:W-:Y:S01]  /*08b0*/  LOP3.LUT R0, R9, 0x7ff00000, RZ, 0xc0, !PT ;  /* 0x7ff0000009007812 */ /* 0x000fe200078ec0ff */
[----:B------:R-:W-:-:S03]  /*08c0*/  IMAD.MOV.U32 R20, RZ, RZ, RZ ;  /* 0x000000ffff147224 */ /* 0x000fc600078e00ff */
[----:B------:R-:W-:-:S04]  /*08d0*/  ISETP.GE.U32.AND P1, PT, R5, R0, PT ;  /* 0x000000000500720c */ /* 0x000fc80003f26070 */
[----:B------:R-:W-:-:S04]  /*08e0*/  SEL R21, R4, 0x63400000, !P1 ;  /* 0x6340000004157807 */ /* 0x000fc80004800000 */
[----:B------:R-:W-:-:S04]  /*08f0*/  LOP3.LUT R21, R21, 0x80000000, R7, 0xf8, !PT ;  /* 0x8000000015157812 */ /* 0x000fc800078ef807 */
[----:B------:R-:W-:-:S06]  /*0900*/  LOP3.LUT R21, R21, 0x100000, RZ, 0xfc, !PT ;  /* 0x0010000015157812 */ /* 0x000fcc00078efcff */
[----:B------:R-:W-:-:S10]  /*0910*/  DFMA R16, R16, 2, -R20 ;  /* 0x400000001010782b */ /* 0x000fd40000000814 */
[----:B------:R-:W-:-:S07]  /*0920*/  LOP3.LUT R0, R17, 0x7ff00000, RZ, 0xc0, !PT ;  /* 0x7ff0000011007812 */ /* 0x000fce00078ec0ff */
.L_x_5:
[----:B------:R-:W-:Y:S01]  /*0930*/  DMUL R20, R18, R16 ;  /* 0x0000001012147228 */ /* 0x000fe20000000000 */
[----:B------:R-:W-:-:S07]  /*0940*/  @!P0 LOP3.LUT R24, R11, 0x7ff00000, RZ, 0xc0, !PT ;  /* 0x7ff000000b188812 */ /* 0x000fce00078ec0ff */
[----:B------:R-:W-:-:S08]  /*0950*/  DFMA R22, R20, -R10, R16 ;  /* 0x8000000a1416722b */ /* 0x000fd00000000010 */
[----:B------:R-:W-:Y:S01]  /*0960*/  DFMA R22, R18, R22, R20 ;  /* 0x000000161216722b */ /* 0x000fe20000000014 */
[----:B------:R-:W-:Y:S02]  /*0970*/  VIADD R18, R0, 0xffffffff ;  /* 0xffffffff00127836 */ /* 0x000fe40000000000 */
[----:B------:R-:W-:-:S03]  /*0980*/  VIADD R19, R24, 0xffffffff ;  /* 0xffffffff18137836 */ /* 0x000fc60000000000 */
[----:B------:R-:W-:-:S04]  /*0990*/  ISETP.GT.U32.AND P0, PT, R18, 0x7feffffe, PT ;  /* 0x7feffffe1200780c */ /* 0x000fc80003f04070 */
[----:B------:R-:W-:-:S13]  /*09a0*/  ISETP.GT.U32.OR P0, PT, R19, 0x7feffffe, P0 ;  /* 0x7feffffe1300780c */ /* 0x000fda0000704470 */
[----:B------:R-:W-:Y:S05]  /*09b0*/  @P0 BRA `(.L_x_6) ;  /* 0x00000000006c0947 */ /* 0x000fea0003800000 */
[----:B------:R-:W-:-:S04]  /*09c0*/  LOP3.LUT R6, R9, 0x7ff00000, RZ, 0xc0, !PT ;  /* 0x7ff0000009067812 */ /* 0x000fc800078ec0ff */
[CC--:B------:R-:W-:Y:S02]  /*09d0*/  VIADDMNMX R0, R5.reuse, -R6.reuse, 0xb9600000, !PT ;  /* 0xb960000005007446 */ /* 0x0c0fe40007800906 */
[----:B------:R-:W-:Y:S01]  /*09e0*/  ISETP.GE.U32.AND P0, PT, R5, R6, PT ;  /* 0x000000060500720c */ /* 0x000fe20003f06070 */
[----:B------:R-:W-:Y:S01]  /*09f0*/  IMAD.MOV.U32 R6, RZ, RZ, RZ ;  /* 0x000000ffff067224 */ /* 0x000fe200078e00ff */
[----:B------:R-:W-:Y:S02]  /*0a00*/  VIMNMX R0, PT, PT, R0, 0x46a00000, PT ;  /* 0x46a0000000007848 */ /* 0x000fe40003fe0100 */
[----:B------:R-:W-:-:S05]  /*0a10*/  SEL R5, R4, 0x63400000, !P0 ;  /* 0x6340000004057807 */ /* 0x000fca0004000000 */
[----:B------:R-:W-:-:S04]  /*0a20*/  IMAD.IADD R0, R0, 0x1, -R5 ;  /* 0x0000000100007824 */ /* 0x000fc800078e0a05 */
[----:B------:R-:W-:-:S06]  /*0a30*/  VIADD R7, R0, 0x7fe00000 ;  /* 0x7fe0000000077836 */ /* 0x000fcc0000000000 */
[----:B------:R-:W-:-:S10]  /*0a40*/  DMUL R4, R22, R6 ;  /* 0x0000000616047228 */ /* 0x000fd40000000000 */
[----:B------:R-:W-:-:S13]  /*0a50*/  FSETP.GTU.AND P0, PT, |R5|, 1.469367938527859385e-39, PT ;  /* 0x001000000500780b */ /* 0x000fda0003f0c200 */
[----:B------:R-:W-:Y:S05]  /*0a60*/  @P0 BRA `(.L_x_7) ;  /* 0x0000000000940947 */ /* 0x000fea0003800000 */
[----:B------:R-:W-:-:S06]  /*0a70*/  DFMA R16, R22, -R10, R16 ;  /* 0x8000000a1610722b */ /* 0x000fcc0000000010 */
[----:B------:R-:W-:-:S04]  /*0a80*/  IMAD.MOV.U32 R16, RZ, RZ, RZ ;  /* 0x000000ffff107224 */ /* 0x000fc800078e00ff */
[C---:B------:R-:W-:Y:S02]  /*0a90*/  FSETP.NEU.AND P0, PT, R17.reuse, RZ, PT ;  /* 0x000000ff1100720b */ /* 0x040fe40003f0d000 */
[----:B------:R-:W-:-:S04]  /*0aa0*/  LOP3.LUT R6, R17, 0x80000000, R9, 0x48, !PT ;  /* 0x8000000011067812 */ /* 0x000fc800078e4809 */
[----:B------:R-:W-:-:S07]  /*0ab0*/  LOP3.LUT R17, R6, R7, RZ, 0xfc, !PT ;  /* 0x0000000706117212 */ /* 0x000fce00078efcff */
[----:B------:R-:W-:Y:S05]  /*0ac0*/  @!P0 BRA `(.L_x_7) ;  /* 0x00000000007c8947 */ /* 0x000fea0003800000 */
[----:B------:R-:W-:Y:S01]  /*0ad0*/  IMAD.MOV R11, RZ, RZ, -R0 ;  /* 0x000000ffff0b7224 */ /* 0x000fe200078e0a00 */
[----:B------:R-:W-:Y:S01]  /*0ae0*/  DMUL.RP R16, R22, R16 ;  /* 0x0000001016107228 */ /* 0x000fe20000008000 */
[----:B------:R-:W-:Y:S01]  /*0af0*/  IMAD.MOV.U32 R10, RZ, RZ, RZ ;  /* 0x000000ffff0a7224 */ /* 0x000fe200078e00ff */
[----:B------:R-:W-:-:S05]  /*0b00*/  IADD3 R7, PT, PT, -R0, -0x43300000, RZ ;  /* 0xbcd0000000077810 */ /* 0x000fca0007ffe1ff */
[----:B------:R-:W-:-:S10]  /*0b10*/  DFMA R10, R4, -R10, R22 ;  /* 0x8000000a040a722b */ /* 0x000fd40000000016 */
[----:B------:R-:W-:Y:S02]  /*0b20*/  FSETP.NEU.AND P0, PT, |R11|, R7, PT ;  /* 0x000000070b00720b */ /* 0x000fe40003f0d200 */
[----:B------:R-:W-:Y:S02]  /*0b30*/  LOP3.LUT R7, R17, R6, RZ, 0x3c, !PT ;  /* 0x0000000611077212 */ /* 0x000fe400078e3cff */
[----:B------:R-:W-:Y:S02]  /*0b40*/  FSEL R4, R16, R4, !P0 ;  /* 0x0000000410047208 */ /* 0x000fe40004000000 */
[----:B------:R-:W-:Y:S01]  /*0b50*/  FSEL R5, R7, R5, !P0 ;  /* 0x0000000507057208 */ /* 0x000fe20004000000 */
[----:B------:R-:W-:Y:S06]  /*0b60*/  BRA `(.L_x_7) ;  /* 0x0000000000547947 */ /* 0x000fec0003800000 */
.L_x_6:
[----:B------:R-:W-:-:S14]  /*0b70*/  DSETP.NAN.AND P0, PT, R6, R6, PT ;  /* 0x000000060600722a */ /* 0x000fdc0003f08000 */
[----:B------:R-:W-:Y:S05]  /*0b80*/  @P0 BRA `(.L_x_8) ;  /* 0x0000000000440947 */ /* 0x000fea0003800000 */
[----:B------:R-:W-:-:S14]  /*0b90*/  DSETP.NAN.AND P0, PT, R8, R8, PT ;  /* 0x000000080800722a */ /* 0x000fdc0003f08000 */
[----:B------:R-:W-:Y:S05]  /*0ba0*/  @P0 BRA `(.L_x_9) ;  /* 0x0000000000300947 */ /* 0x000fea0003800000 */
[----:B------:R-:W-:Y:S01]  /*0bb0*/  ISETP.NE.AND P0, PT, R0, R24, PT ;  /* 0x000000180000720c */ /* 0x000fe20003f05270 */
[----:B------:R-:W-:Y:S02]  /*0bc0*/  IMAD.MOV.U32 R4, RZ, RZ, 0x0 ;  /* 0x00000000ff047424 */ /* 0x000fe400078e00ff */
[----:B------:R-:W-:-:S10]  /*0bd0*/  IMAD.MOV.U32 R5, RZ, RZ, -0x80000 ;  /* 0xfff80000ff057424 */ /* 0x000fd400078e00ff */
[----:B------:R-:W-:Y:S05]  /*0be0*/  @!P0 BRA `(.L_x_7) ;  /* 0x0000000000348947 */ /* 0x000fea0003800000 */
[----:B------:R-:W-:Y:S02]  /*0bf0*/  ISETP.NE.AND P0, PT, R0, 0x7ff00000, PT ;  /* 0x7ff000000000780c */ /* 0x000fe40003f05270 */
[----:B------:R-:W-:Y:S02]  /*0c00*/  LOP3.LUT R5, R7, 0x80000000, R9, 0x48, !PT ;  /* 0x8000000007057812 */ /* 0x000fe400078e4809 */
[----:B------:R-:W-:-:S13]  /*0c10*/  ISETP.EQ.OR P0, PT, R24, RZ, !P0 ;  /* 0x000000ff1800720c */ /* 0x000fda0004702670 */
[----:B------:R-:W-:Y:S01]  /*0c20*/  @P0 LOP3.LUT R0, R5, 0x7ff00000, RZ, 0xfc, !PT ;  /* 0x7ff0000005000812 */ /* 0x000fe200078efcff */
[----:B------:R-:W-:Y:S02]  /*0c30*/  @!P0 IMAD.MOV.U32 R4, RZ, RZ, RZ ;  /* 0x000000ffff048224 */ /* 0x000fe400078e00ff */
[----:B------:R-:W-:Y:S02]  /*0c40*/  @P0 IMAD.MOV.U32 R4, RZ, RZ, RZ ;  /* 0x000000ffff040224 */ /* 0x000fe400078e00ff */
[----:B------:R-:W-:Y:S01]  /*0c50*/  @P0 IMAD.MOV.U32 R5, RZ, RZ, R0 ;  /* 0x000000ffff050224 */ /* 0x000fe200078e0000 */
[----:B------:R-:W-:Y:S06]  /*0c60*/  BRA `(.L_x_7) ;  /* 0x0000000000147947 */ /* 0x000fec0003800000 */
.L_x_9:
[----:B------:R-:W-:Y:S01]  /*0c70*/  LOP3.LUT R5, R9, 0x80000, RZ, 0xfc, !PT ;  /* 0x0008000009057812 */ /* 0x000fe200078efcff */
[----:B------:R-:W-:Y:S01]  /*0c80*/  IMAD.MOV.U32 R4, RZ, RZ, R8 ;  /* 0x000000ffff047224 */ /* 0x000fe200078e0008 */
[----:B------:R-:W-:Y:S06]  /*0c90*/  BRA `(.L_x_7) ;  /* 0x0000000000087947 */ /* 0x000fec0003800000 */
.L_x_8:
[----:B------:R-:W-:Y:S01]  /*0ca0*/  LOP3.LUT R5, R7, 0x80000, RZ, 0xfc, !PT ;  /* 0x0008000007057812 */ /* 0x000fe200078efcff */
[----:B------:R-:W-:-:S07]  /*0cb0*/  IMAD.MOV.U32 R4, RZ, RZ, R6 ;  /* 0x000000ffff047224 */ /* 0x000fce00078e0006 */
.L_x_7:
[----:B------:R-:W-:-:S04]  /*0cc0*/  IMAD.MOV.U32 R27, RZ, RZ, 0x0 ;  /* 0x00000000ff1b7424 */ /* 0x000fc800078e00ff */
[----:B------:R-:W-:Y:S05]  /*0cd0*/  RET.REL.NODEC R26 `(_Z5Cvor3P9attribute) ;  /* 0xfffffff01ac87950 */ /* 0x000fea0003c3ffff */
.L_x_10:
[----:B------:R-:W-:-:S00]  /*0ce0*/  BRA `(.L_x_10) ;  /* 0xfffffffc00fc7947 */ /* 0x000fc0000383ffff */
[----:B------:R-:W-:-:S00]  /*0cf0*/  NOP ;  /* 0x0000000000007918 */ /* 0x000fc00000000000 */
        /* <DEDUP_REMOVED lines=8> */
.L_x_289:


//--------------------- .text._Z5Cvor2P9attribute --------------------------
	.section	.text._Z5Cvor2P9attribute,"ax",@progbits
	.align	128
        .global         _Z5Cvor2P9attribute
        .type           _Z5Cvor2P9attribute,@function
        .size           _Z5Cvor2P9attribute,(.L_x_290 - _Z5Cvor2P9attribute)
        .other          _Z5Cvor2P9attribute,@"STO_CUDA_ENTRY STV_DEFAULT"
_Z5Cvor2P9attribute:
.text._Z5Cvor2P9attribute:
[----:B------:R-:W-:Y:S08]  /*0000*/  LDC R1, c[0x0][0x37c] ;  /* 0x0000df00ff017b82 */ /* 0x000ff00000000800 */
[----:B------:R-:W0:Y:S01]  /*0010*/  LDC.64 R14, c[0x0][0x380] ;  /* 0x0000e000ff0e7b82 */ /* 0x000e220000000a00 */
[----:B------:R-:W1:Y:S01]  /*0020*/  LDCU UR4, c[0x0][0x360] ;  /* 0x00006c00ff0477ac */ /* 0x000e620008000800 */
[----:B------:R-:W-:Y:S01]  /*0030*/  IMAD.MOV.U32 R25, RZ, RZ, 0x1 ;  /* 0x00000001ff197424 */ /* 0x000fe200078e00ff */
[----:B------:R-:W1:Y:S01]  /*0040*/  LDCU UR5, c[0x0][0x370] ;  /* 0x00006e00ff0577ac */ /* 0x000e620008000800 */
[----:B------:R-:W2:Y:S01]  /*0050*/  LDCU.64 UR6, c[0x0][0x358] ;  /* 0x00006b00ff0677ac */ /* 0x000ea20008000a00 */
[----:B-1----:R-:W-:-:S12]  /*0060*/  UIMAD UR4, UR4, UR5, 0x1 ;  /* 0x00000001040474a4 */ /* 0x002fd8000f8e0205 */
.L_x_15:
[----:B-1----:R-:W-:-:S04]  /*0070*/  IMAD R13, R25, 0x55f, RZ ;  /* 0x0000055f190d7824 */ /* 0x002fc800078e02ff */
[----:B0-----:R-:W-:-:S05]  /*0080*/  IMAD.WIDE R12, R13, 0x1e8, R14 ;  /* 0x000001e80d0c7825 */ /* 0x001fca00078e020e */
[----:B--2---:R-:W2:Y:S04]  /*0090*/  LDG.E.64 R2, desc[UR6][R12.64+0x3b0] ;  /* 0x0003b0060c027981 */ /* 0x004ea8000c1e1b00 */
        /* <DEDUP_REMOVED lines=19> */
[----:B------:R-:W-:Y:S01]  /*01d0*/  IMAD.MOV.U32 R6, RZ, RZ, R16 ;  /* 0x000000ffff067224 */ /* 0x000fe200078e0010 */
[----:B------:R-:W-:Y:S01]  /*01e0*/  MOV R26, 0x220 ;  /* 0x00000220001a7802 */ /* 0x000fe20000000f00 */
[----:B------:R-:W-:Y:S02]  /*01f0*/  IMAD.MOV.U32 R7, RZ, RZ, R17 ;  /* 0x000000ffff077224 */ /* 0x000fe400078e0011 */
[----:B------:R-:W-:-:S07]  /*0200*/  IMAD.MOV.U32 R9, RZ, RZ, 0x3f281e03 ;  /* 0x3f281e03ff097424 */ /* 0x000fce00078e00ff */
[----:B------:R-:W-:Y:S05]  /*0210*/  CALL.REL.NOINC `($__internal_1_$__cuda_sm20_div_rn_f64_full) ;  /* 0x0000000400407944 */ /* 0x000fea0003c00000 */
[----:B------:R-:W-:Y:S02]  /*0220*/  IMAD.MOV.U32 R2, RZ, RZ, R4 ;  /* 0x000000ffff027224 */ /* 0x000fe400078e0004 */
[----:B------:R-:W-:-:S07]  /*0230*/  IMAD.MOV.U32 R3, RZ, RZ, R5 ;  /* 0x000000ffff037224 */ /* 0x000fce00078e0005 */
.L_x_11:
[----:B------:R-:W2:Y:S04]  /*0240*/  LDG.E.64 R6, desc[UR6][R12.64+0xa3ed8] ;  /* 0x0a3ed8060c067981 */ /* 0x000ea8000c1e1b00 */
        /* <DEDUP_REMOVED lines=20> */
[----:B------:R-:W-:Y:S05]  /*0390*/  CALL.REL.NOINC `($__internal_1_$__cuda_sm20_div_rn_f64_full) ;  /* 0x0000000000e07944 */ /* 0x000fea0003c00000 */
.L_x_12:
[----:B------:R-:W2:Y:S04]  /*03a0*/  LDG.E.64 R10, desc[UR6][R12.64+0xa3cf8] ;  /* 0x0a3cf8060c0a7981 */ /* 0x000ea8000c1e1b00 */
[----:B------:R-:W2:Y:S01]  /*03b0*/  LDG.E.64 R16, desc[UR6][R12.64+0xa3b10] ;  /* 0x0a3b10060c107981 */ /* 0x000ea2000c1e1b00 */
[----:B------:R-:W0:Y:S01]  /*03c0*/  MUFU.RCP64H R19, 0.00018399988766759634018 ;  /* 0x3f281e0300137908 */ /* 0x000e220000001800 */
[----:B------:R-:W-:Y:S01]  /*03d0*/  IMAD.MOV.U32 R6, RZ, RZ, -0x8fa7a85 ;  /* 0xf705857bff067424 */ /* 0x000fe200078e00ff */
[----:B------:R-:W-:Y:S01]  /*03e0*/  MOV R18, 0x1 ;  /* 0x0000000100127802 */ /* 0x000fe20000000f00 */
[----:B------:R-:W-:Y:S01]  /*03f0*/  IMAD.MOV.U32 R7, RZ, RZ, 0x3f281e03 ;  /* 0x3f281e03ff077424 */ /* 0x000fe200078e00ff */
[----:B------:R-:W-:-:S07]  /*0400*/  DADD R4, -R4, R2 ;  /* 0x0000000004047229 */ /* 0x000fce0000000102 */
[----:B------:R1:W-:Y:S01]  /*0410*/  STG.E.64 desc[UR6][R12.64+0x1d8], R4 ;  /* 0x0001d8040c007986 */ /* 0x0003e2000c101b06 */
        /* <DEDUP_REMOVED lines=12> */
[----:B-1----:R-:W-:Y:S05]  /*04e0*/  @P0 BRA P1, `(.L_x_13) ;  /* 0x00000000001c0947 */ /* 0x002fea0000800000 */
[----:B------:R-:W-:Y:S01]  /*04f0*/  IMAD.MOV.U32 R6, RZ, RZ, R10 ;  /* 0x000000ffff067224 */ /* 0x000fe200078e000a */
[----:B------:R-:W-:Y:S01]  /*0500*/  MOV R26, 0x540 ;  /* 0x00000540001a7802 */ /* 0x000fe20000000f00 */
[----:B------:R-:W-:Y:S02]  /*0510*/  IMAD.MOV.U32 R7, RZ, RZ, R11 ;  /* 0x000000ffff077224 */ /* 0x000fe400078e000b */
[----:B------:R-:W-:-:S07]  /*0520*/  IMAD.MOV.U32 R9, RZ, RZ, 0x3f281e03 ;  /* 0x3f281e03ff097424 */ /* 0x000fce00078e00ff */
[----:B------:R-:W-:Y:S05]  /*0530*/  CALL.REL.NOINC `($__internal_1_$__cuda_sm20_div_rn_f64_full) ;  /* 0x0000000000787944 */ /* 0x000fea0003c00000 */
[----:B------:R-:W-:Y:S02]  /*0540*/  IMAD.MOV.U32 R2, RZ, RZ, R4 ;  /* 0x000000ffff027224 */ /* 0x000fe400078e0004 */
[----:B------:R-:W-:-:S07]  /*0550*/  IMAD.MOV.U32 R3, RZ, RZ, R5 ;  /* 0x000000ffff037224 */ /* 0x000fce00078e0005 */
.L_x_13:
        /* <DEDUP_REMOVED lines=22> */
.L_x_14:
[----:B------:R-:W-:Y:S01]  /*06c0*/  DADD R2, -R4, R2 ;  /* 0x0000000004027229 */ /* 0x000fe20000000102 */
[----:B------:R-:W-:-:S05]  /*06d0*/  VIADD R25, R25, UR4 ;  /* 0x0000000419197c36 */ /* 0x000fca0008000000 */
[----:B------:R-:W-:Y:S01]  /*06e0*/  ISETP.GE.AND P0, PT, R25, 0x7c, PT ;  /* 0x0000007c1900780c */ /* 0x000fe20003f06270 */
[----:B------:R1:W-:-:S12]  /*06f0*/  STG.E.64 desc[UR6][R12.64+0xa3d08], R2 ;  /* 0x0a3d08020c007986 */ /* 0x0003d8000c101b06 */
[----:B------:R-:W-:Y:S05]  /*0700*/  @!P0 BRA `(.L_x_15) ;  /* 0xfffffff800588947 */ /* 0x000fea000383ffff */
[----:B------:R-:W-:Y:S05]  /*0710*/  EXIT ;  /* 0x000000000000794d */ /* 0x000fea0003800000 */
        .weak           $__internal_1_$__cuda_sm20_div_rn_f64_full
        .type           $__internal_1_$__cuda_sm20_div_rn_f64_full,@function
        .size           $__internal_1_$__cuda_sm20_div_rn_f64_full,(.L_x_290 - $__internal_1_$__cuda_sm20_div_rn_f64_full)
$__internal_1_$__cuda_sm20_div_rn_f64_full:
[C---:B------:R-:W-:Y:S01]  /*0720*/  FSETP.GEU.AND P0, PT, |R9|.reuse, 1.469367938527859385e-39, PT ;  /* 0x001000000900780b */ /* 0x040fe20003f0e200 */
[----:B------:R-:W-:Y:S01]  /*0730*/  IMAD.MOV.U32 R16, RZ, RZ, R6 ;  /* 0x000000ffff107224 */ /* 0x000fe200078e0006 */
[C---:B------:R-:W-:Y:S02]  /*0740*/  LOP3.LUT R10, R9.reuse, 0x800fffff, RZ, 0xc0, !PT ;  /* 0x800fffff090a7812 */ /* 0x040fe400078ec0ff */
[----:B------:R-:W-:Y:S02]  /*0750*/  MOV R20, 0x1 ;  /* 0x0000000100147802 */ /* 0x000fe40000000f00 */
[----:B------:R-:W-:Y:S01]  /*0760*/  LOP3.LUT R11, R10, 0x3ff00000, RZ, 0xfc, !PT ;  /* 0x3ff000000a0b7812 */ /* 0x000fe200078efcff */
[----:B------:R-:W-:Y:S01]  /*0770*/  IMAD.MOV.U32 R10, RZ, RZ, R8 ;  /* 0x000000ffff0a7224 */ /* 0x000fe200078e0008 */
[----:B------:R-:W-:-:S05]  /*0780*/  LOP3.LUT R24, R9, 0x7ff00000, RZ, 0xc0, !PT ;  /* 0x7ff0000009187812 */ /* 0x000fca00078ec0ff */
        /* <DEDUP_REMOVED lines=23> */
.L_x_16:
        /* <DEDUP_REMOVED lines=26> */
[C---:B------:R-:W-:Y:S01]  /*0aa0*/  IADD3 R11, PT, PT, -R0.reuse, RZ, RZ ;  /* 0x000000ff000b7210 */ /* 0x040fe20007ffe1ff */
[----:B------:R-:W-:Y:S01]  /*0ab0*/  IMAD.MOV.U32 R10, RZ, RZ, RZ ;  /* 0x000000ffff0a7224 */ /* 0x000fe200078e00ff */
[----:B------:R-:W-:Y:S01]  /*0ac0*/  DMUL.RP R16, R22, R16 ;  /* 0x0000001016107228 */ /* 0x000fe20000008000 */
[----:B------:R-:W-:-:S04]  /*0ad0*/  IADD3 R7, PT, PT, -R0, -0x43300000, RZ ;  /* 0xbcd0000000077810 */ /* 0x000fc80007ffe1ff */
[----:B------:R-:W-:-:S10]  /*0ae0*/  DFMA R10, R4, -R10, R22 ;  /* 0x8000000a040a722b */ /* 0x000fd40000000016 */
[----:B------:R-:W-:Y:S02]  /*0af0*/  FSETP.NEU.AND P0, PT, |R11|, R7, PT ;  /* 0x000000070b00720b */ /* 0x000fe40003f0d200 */
[----:B------:R-:W-:Y:S02]  /*0b00*/  LOP3.LUT R7, R17, R6, RZ, 0x3c, !PT ;  /* 0x0000000611077212 */ /* 0x000fe400078e3cff */
[----:B------:R-:W-:Y:S02]  /*0b10*/  FSEL R4, R16, R4, !P0 ;  /* 0x0000000410047208 */ /* 0x000fe40004000000 */
[----:B------:R-:W-:Y:S01]  /*0b20*/  FSEL R5, R7, R5, !P0 ;  /* 0x0000000507057208 */ /* 0x000fe20004000000 */
[----:B------:R-:W-:Y:S06]  /*0b30*/  BRA `(.L_x_18) ;  /* 0x0000000000547947 */ /* 0x000fec0003800000 */
.L_x_17:
        /* <DEDUP_REMOVED lines=16> */
.L_x_20:
[----:B------:R-:W-:Y:S01]  /*0c40*/  LOP3.LUT R5, R9, 0x80000, RZ, 0xfc, !PT ;  /* 0x0008000009057812 */ /* 0x000fe200078efcff */
[----:B------:R-:W-:Y:S01]  /*0c50*/  IMAD.MOV.U32 R4, RZ, RZ, R8 ;  /* 0x000000ffff047224 */ /* 0x000fe200078e0008 */
[----:B------:R-:W-:Y:S06]  /*0c60*/  BRA `(.L_x_18) ;  /* 0x0000000000087947 */ /* 0x000fec0003800000 */
.L_x_19:
[----:B------:R-:W-:Y:S01]  /*0c70*/  LOP3.LUT R5, R7, 0x80000, RZ, 0xfc, !PT ;  /* 0x0008000007057812 */ /* 0x000fe200078efcff */
[----:B------:R-:W-:-:S07]  /*0c80*/  IMAD.MOV.U32 R4, RZ, RZ, R6 ;  /* 0x000000ffff047224 */ /* 0x000fce00078e0006 */
.L_x_18:
[----:B------:R-:W-:-:S04]  /*0c90*/  IMAD.MOV.U32 R27, RZ, RZ, 0x0 ;  /* 0x00000000ff1b7424 */ /* 0x000fc800078e00ff */
[----:B------:R-:W-:Y:S05]  /*0ca0*/  RET.REL.NODEC R26 `(_Z5Cvor2P9attribute) ;  /* 0xfffffff01ad47950 */ /* 0x000fea0003c3ffff */
.L_x_21:
        /* <DEDUP_REMOVED lines=13> */
.L_x_290:


//--------------------- .text._Z5Cvor1P9attribute --------------------------
	.section	.text._Z5Cvor1P9attribute,"ax",@progbits
	.align	128
        .global         _Z5Cvor1P9attribute
        .type           _Z5Cvor1P9attribute,@function
        .size           _Z5Cvor1P9attribute,(.L_x_291 - _Z5Cvor1P9attribute)
        .other          _Z5Cvor1P9attribute,@"STO_CUDA_ENTRY STV_DEFAULT"
_Z5Cvor1P9attribute:
.text._Z5Cvor1P9attribute:
[----:B------:R-:W-:Y:S01]  /*0000*/  LDC R1, c[0x0][0x37c] ;  /* 0x0000df00ff017b82 */ /* 0x000fe20000000800 */
[----:B------:R-:W0:Y:S07]  /*0010*/  S2R R4, SR_TID.X ;  /* 0x0000000000047919 */ /* 0x000e2e0000002100 */
[----:B------:R-:W0:Y:S08]  /*0020*/  S2UR UR4, SR_CTAID.X ;  /* 0x00000000000479c3 */ /* 0x000e300000002500 */
[----:B------:R-:W0:Y:S02]  /*0030*/  LDC R5, c[0x0][0x360] ;  /* 0x0000d800ff057b82 */ /* 0x000e240000000800 */
[----:B0-----:R-:W-:-:S05]  /*0040*/  IMAD R4, R5, UR4, R4 ;  /* 0x0000000405047c24 */ /* 0x001fca000f8e0204 */
[----:B------:R-:W-:-:S13]  /*0050*/  ISETP.GT.AND P0, PT, R4, 0x29f62, PT ;  /* 0x00029f620400780c */ /* 0x000fda0003f04270 */
[----:B------:R-:W-:Y:S05]  /*0060*/  @P0 EXIT ;  /* 0x000000000000094d */ /* 0x000fea0003800000 */
[----:B------:R-:W0:Y:S01]  /*0070*/  LDC.64 R10, c[0x0][0x380] ;  /* 0x0000e000ff0a7b82 */ /* 0x000e220000000a00 */
[----:B------:R-:W1:Y:S01]  /*0080*/  LDCU UR4, c[0x0][0x370] ;  /* 0x00006e00ff0477ac */ /* 0x000e620008000800 */
[----:B------:R-:W2:Y:S01]  /*0090*/  LDCU.64 UR6, c[0x0][0x358] ;  /* 0x00006b00ff0677ac */ /* 0x000ea20008000a00 */
[----:B-1----:R-:W-:-:S07]  /*00a0*/  IMAD R5, R5, UR4, RZ ;  /* 0x0000000405057c24 */ /* 0x002fce000f8e02ff */
.L_x_28:
[----:B------:R-:W-:Y:S01]  /*00b0*/  IMAD.HI R0, R4, 0x5f533929, RZ ;  /* 0x5f53392904007827 */ /* 0x000fe200078e02ff */
[----:B------:R-:W-:Y:S04]  /*00c0*/  BSSY.RECONVERGENT B0, `(.L_x_22) ;  /* 0x0000047000007945 */ /* 0x000fe80003800200 */
[----:B-1----:R-:W-:-:S04]  /*00d0*/  SHF.R.U32.HI R3, RZ, 0x1f, R0 ;  /* 0x0000001fff037819 */ /* 0x002fc80000011600 */
[----:B------:R-:W-:-:S05]  /*00e0*/  LEA.HI.SX32 R3, R0, R3, 0x17 ;  /* 0x0000000300037211 */ /* 0x000fca00078fbaff */
[C---:B------:R-:W-:Y:S02]  /*00f0*/  VIADD R2, R3.reuse, 0xffffffff ;  /* 0xffffffff03027836 */ /* 0x040fe40000000000 */
[----:B------:R-:W-:-:S03]  /*0100*/  IMAD R0, R3, -0x55f, R4 ;  /* 0xfffffaa103007824 */ /* 0x000fc600078e0204 */
[----:B------:R-:W-:Y:S01]  /*0110*/  ISETP.GT.U32.AND P0, PT, R2, 0x7a, PT ;  /* 0x0000007a0200780c */ /* 0x000fe20003f04070 */
[----:B------:R-:W-:-:S05]  /*0120*/  VIADD R0, R0, 0xffffffff ;  /* 0xffffffff00007836 */ /* 0x000fca0000000000 */
[----:B------:R-:W-:-:S13]  /*0130*/  ISETP.GT.U32.OR P0, PT, R0, 0x55c, P0 ;  /* 0x0000055c0000780c */ /* 0x000fda0000704470 */
[----:B------:R-:W-:Y:S05]  /*0140*/  @P0 BRA `(.L_x_23) ;  /* 0x0000000000f80947 */ /* 0x000fea0003800000 */
[----:B------:R-:W-:Y:S02]  /*0150*/  IMAD R7, R3, 0x55f, R0 ;  /* 0x0000055f03077824 */ /* 0x000fe400078e0200 */
[----:B0-----:R-:W-:-:S04]  /*0160*/  IMAD.WIDE.U32 R8, R4, 0x1e8, R10 ;  /* 0x000001e804087825 */ /* 0x001fc800078e000a */
[----:B------:R-:W-:Y:S01]  /*0170*/  IMAD.WIDE.U32 R6, R7, 0x1e8, R10 ;  /* 0x000001e807067825 */ /* 0x000fe200078e000a */
[----:B--2---:R-:W2:Y:S05]  /*0180*/  LDG.E.64 R12, desc[UR6][R8.64+0x3b0] ;  /* 0x0003b006080c7981 */ /* 0x004eaa000c1e1b00 */
[----:B------:R-:W2:Y:S01]  /*0190*/  LDG.E.64 R6, desc[UR6][R6.64+0x1c8] ;  /* 0x0001c80606067981 */ /* 0x000ea2000c1e1b00 */
[----:B------:R-:W0:Y:S01]  /*01a0*/  MUFU.RCP64H R15, 0.00036799977533519268036 ;  /* 0x3f381e03000f7908 */ /* 0x000e220000001800 */
[----:B------:R-:W-:Y:S01]  /*01b0*/  IMAD.MOV.U32 R2, RZ, RZ, -0x8fa7a85 ;  /* 0xf705857bff027424 */ /* 0x000fe200078e00ff */
[----:B------:R-:W-:Y:S01]  /*01c0*/  BSSY.RECONVERGENT B1, `(.L_x_24) ;  /* 0x0000018000017945 */ /* 0x000fe20003800200 */
[----:B------:R-:W-:-:S02]  /*01d0*/  IMAD.MOV.U32 R3, RZ, RZ, 0x3f381e03 ;  /* 0x3f381e03ff037424 */ /* 0x000fc400078e00ff */
[----:B------:R-:W-:-:S06]  /*01e0*/  IMAD.MOV.U32 R14, RZ, RZ, 0x1 ;  /* 0x00000001ff0e7424 */ /* 0x000fcc00078e00ff */
[----:B0-----:R-:W-:-:S08]  /*01f0*/  DFMA R16, R14, -R2, 1 ;  /* 0x3ff000000e10742b */ /* 0x001fd00000000802 */
[----:B------:R-:W-:-:S08]  /*0200*/  DFMA R16, R16, R16, R16 ;  /* 0x000000101010722b */ /* 0x000fd00000000010 */
[----:B------:R-:W-:-:S08]  /*0210*/  DFMA R16, R14, R16, R14 ;  /* 0x000000100e10722b */ /* 0x000fd0000000000e */
[----:B------:R-:W-:-:S08]  /*0220*/  DFMA R14, R16, -R2, 1 ;  /* 0x3ff00000100e742b */ /* 0x000fd00000000802 */
[----:B------:R-:W-:Y:S02]  /*0230*/  DFMA R14, R16, R14, R16 ;  /* 0x0000000e100e722b */ /* 0x000fe40000000010 */
[----:B--2---:R-:W-:Y:S01]  /*0240*/  DADD R12, R12, -R6 ;  /* 0x000000000c0c7229 */ /* 0x004fe20000000806 */
[----:B------:R-:W-:Y:S02]  /*0250*/  IMAD.MOV.U32 R6, RZ, RZ, -0x8fa7a85 ;  /* 0xf705857bff067424 */ /* 0x000fe400078e00ff */
[----:B------:R-:W-:-:S05]  /*0260*/  IMAD.MOV.U32 R7, RZ, RZ, 0x3f381e03 ;  /* 0x3f381e03ff077424 */ /* 0x000fca00078e00ff */
        /* <DEDUP_REMOVED lines=9> */
[----:B------:R-:W-:-:S07]  /*0300*/  IMAD.MOV.U32 R15, RZ, RZ, R13 ;  /* 0x000000ffff0f7224 */ /* 0x000fce00078e000d */
[----:B------:R-:W-:Y:S05]  /*0310*/  CALL.REL.NOINC `($__internal_2_$__cuda_sm20_div_rn_f64_full) ;  /* 0x0000000000987944 */ /* 0x000fea0003c00000 */
[----:B------:R-:W-:Y:S02]  /*0320*/  IMAD.MOV.U32 R2, RZ, RZ, R18 ;  /* 0x000000ffff027224 */ /* 0x000fe400078e0012 */
[----:B------:R-:W-:-:S07]  /*0330*/  IMAD.MOV.U32 R3, RZ, RZ, R19 ;  /* 0x000000ffff037224 */ /* 0x000fce00078e0013 */
.L_x_25:
[----:B------:R-:W-:Y:S05]  /*0340*/  BSYNC.RECONVERGENT B1 ;  /* 0x0000000000017941 */ /* 0x000fea0003800200 */
.L_x_24:
[----:B------:R-:W-:Y:S01]  /*0350*/  VIADD R17, R4, 0xfffffaa1 ;  /* 0xfffffaa104117836 */ /* 0x000fe20000000000 */
[----:B------:R-:W2:Y:S03]  /*0360*/  LDG.E.64 R8, desc[UR6][R8.64+0xa3ed8] ;  /* 0x0a3ed80608087981 */ /* 0x000ea6000c1e1b00 */
[----:B------:R-:W-:-:S05]  /*0370*/  IMAD.WIDE.U32 R16, R17, 0x1e8, R10 ;  /* 0x000001e811107825 */ /* 0x000fca00078e000a */
        /* <DEDUP_REMOVED lines=10> */
[----:B------:R-:W-:Y:S01]  /*0420*/  BSSY.RECONVERGENT B1, `(.L_x_26) ;  /* 0x000000d000017945 */ /* 0x000fe20003800200 */
[----:B--2---:R-:W-:-:S08]  /*0430*/  DADD R14, R8, -R14 ;  /* 0x00000000080e7229 */ /* 0x004fd0000000080e */
[----:B------:R-:W-:-:S08]  /*0440*/  DMUL R8, R18, R14 ;  /* 0x0000000e12087228 */ /* 0x000fd00000000000 */
[----:B------:R-:W-:-:S08]  /*0450*/  DFMA R12, R8, -R12, R14 ;  /* 0x8000000c080c722b */ /* 0x000fd0000000000e */
[----:B------:R-:W-:Y:S01]  /*0460*/  DFMA R8, R18, R12, R8 ;  /* 0x0000000c1208722b */ /* 0x000fe20000000008 */
[----:B------:R-:W-:-:S09]  /*0470*/  FSETP.GEU.AND P1, PT, |R15|, 6.5827683646048100446e-37, PT ;  /* 0x036000000f00780b */ /* 0x000fd20003f2e200 */
[----:B------:R-:W-:-:S05]  /*0480*/  FFMA R0, RZ, 0.71920794248580932617, R9 ;  /* 0x3f381e03ff007823 */ /* 0x000fca0000000009 */
[----:B------:R-:W-:-:S13]  /*0490*/  FSETP.GT.AND P0, PT, |R0|, 1.469367938527859385e-39, PT ;  /* 0x001000000000780b */ /* 0x000fda0003f04200 */
[----:B------:R-:W-:Y:S05]  /*04a0*/  @P0 BRA P1, `(.L_x_27) ;  /* 0x0000000000100947 */ /* 0x000fea0000800000 */
[----:B------:R-:W-:-:S07]  /*04b0*/  MOV R0, 0x4d0 ;  /* 0x000004d000007802 */ /* 0x000fce0000000f00 */
[----:B------:R-:W-:Y:S05]  /*04c0*/  CALL.REL.NOINC `($__internal_2_$__cuda_sm20_div_rn_f64_full) ;  /* 0x00000000002c7944 */ /* 0x000fea0003c00000 */
[----:B------:R-:W-:Y:S02]  /*04d0*/  IMAD.MOV.U32 R8, RZ, RZ, R18 ;  /* 0x000000ffff087224 */ /* 0x000fe400078e0012 */
[----:B------:R-:W-:-:S07]  /*04e0*/  IMAD.MOV.U32 R9, RZ, RZ, R19 ;  /* 0x000000ffff097224 */ /* 0x000fce00078e0013 */
.L_x_27:
[----:B------:R-:W-:Y:S05]  /*04f0*/  BSYNC.RECONVERGENT B1 ;  /* 0x0000000000017941 */ /* 0x000fea0003800200 */
.L_x_26:
[----:B------:R-:W-:Y:S01]  /*0500*/  DADD R2, -R8, R2 ;  /* 0x0000000008027229 */ /* 0x000fe20000000102 */
[----:B------:R-:W-:-:S06]  /*0510*/  IMAD.WIDE R6, R4, 0x1e8, R10 ;  /* 0x000001e804067825 */ /* 0x000fcc00078e020a */
[----:B------:R1:W-:Y:S04]  /*0520*/  STG.E.64 desc[UR6][R6.64+0x1d8], R2 ;  /* 0x0001d80206007986 */ /* 0x0003e8000c101b06 */
.L_x_23:
[----:B--2---:R-:W-:Y:S05]  /*0530*/  BSYNC.RECONVERGENT B0 ;  /* 0x0000000000007941 */ /* 0x004fea0003800200 */
.L_x_22:
[----:B------:R-:W-:-:S05]  /*0540*/  IMAD.IADD R4, R5, 0x1, R4 ;  /* 0x0000000105047824 */ /* 0x000fca00078e0204 */
[----:B------:R-:W-:-:S13]  /*0550*/  ISETP.GE.AND P0, PT, R4, 0x29f63, PT ;  /* 0x00029f630400780c */ /* 0x000fda0003f06270 */
[----:B------:R-:W-:Y:S05]  /*0560*/  @!P0 BRA `(.L_x_28) ;  /* 0xfffffff800d08947 */ /* 0x000fea000383ffff */
[----:B------:R-:W-:Y:S05]  /*0570*/  EXIT ;  /* 0x000000000000794d */ /* 0x000fea0003800000 */
        .weak           $__internal_2_$__cuda_sm20_div_rn_f64_full
        .type           $__internal_2_$__cuda_sm20_div_rn_f64_full,@function
        .size           $__internal_2_$__cuda_sm20_div_rn_f64_full,(.L_x_291 - $__internal_2_$__cuda_sm20_div_rn_f64_full)
$__internal_2_$__cuda_sm20_div_rn_f64_full:
[C---:B------:R-:W-:Y:S01]  /*0580*/  FSETP.GEU.AND P0, PT, |R7|.reuse, 1.469367938527859385e-39, PT ;  /* 0x001000000700780b */ /* 0x040fe20003f0e200 */
[----:B------:R-:W-:Y:S01]  /*0590*/  IMAD.MOV.U32 R16, RZ, RZ, 0x1 ;  /* 0x00000001ff107424 */ /* 0x000fe200078e00ff */
[----:B------:R-:W-:Y:S01]  /*05a0*/  LOP3.LUT R12, R7, 0x800fffff, RZ, 0xc0, !PT ;  /* 0x800fffff070c7812 */ /* 0x000fe200078ec0ff */
[----:B------:R-:W-:Y:S01]  /*05b0*/  BSSY.RECONVERGENT B2, `(.L_x_29) ;  /* 0x0000054000027945 */ /* 0x000fe20003800200 */
[C---:B------:R-:W-:Y:S02]  /*05c0*/  FSETP.GEU.AND P2, PT, |R15|.reuse, 1.469367938527859385e-39, PT ;  /* 0x001000000f00780b */ /* 0x040fe40003f4e200 */
[----:B------:R-:W-:Y:S01]  /*05d0*/  LOP3.LUT R13, R12, 0x3ff00000, RZ, 0xfc, !PT ;  /* 0x3ff000000c0d7812 */ /* 0x000fe200078efcff */
[----:B------:R-:W-:Y:S01]  /*05e0*/  IMAD.MOV.U32 R12, RZ, RZ, R6 ;  /* 0x000000ffff0c7224 */ /* 0x000fe200078e0006 */
[----:B------:R-:W-:Y:S02]  /*05f0*/  LOP3.LUT R24, R15, 0x7ff00000, RZ, 0xc0, !PT ;  /* 0x7ff000000f187812 */ /* 0x000fe400078ec0ff */
[----:B------:R-:W-:-:S02]  /*0600*/  MOV R25, 0x1ca00000 ;  /* 0x1ca0000000197802 */ /* 0x000fc40000000f00 */
[----:B------:R-:W-:Y:S01]  /*0610*/  LOP3.LUT R27, R7, 0x7ff00000, RZ, 0xc0, !PT ;  /* 0x7ff00000071b7812 */ /* 0x000fe200078ec0ff */
[----:B------:R-:W-:-:S03]  /*0620*/  @!P0 DMUL R12, R6, 8.98846567431157953865e+307 ;  /* 0x7fe00000060c8828 */ /* 0x000fc60000000000 */
[C---:B------:R-:W-:Y:S02]  /*0630*/  ISETP.GE.U32.AND P1, PT, R24.reuse, R27, PT ;  /* 0x0000001b1800720c */ /* 0x040fe40003f26070 */
[----:B------:R-:W-:Y:S01]  /*0640*/  @!P2 LOP3.LUT R19, R7, 0x7ff00000, RZ, 0xc0, !PT ;  /* 0x7ff000000713a812 */ /* 0x000fe200078ec0ff */
[----:B------:R-:W0:Y:S03]  /*0650*/  MUFU.RCP64H R17, R13 ;  /* 0x0000000d00117308 */ /* 0x000e260000001800 */
[----:B------:R-:W-:Y:S02]  /*0660*/  @!P2 ISETP.GE.U32.AND P3, PT, R24, R19, PT ;  /* 0x000000131800a20c */ /* 0x000fe40003f66070 */
[----:B------:R-:W-:Y:S02]  /*0670*/  @!P0 LOP3.LUT R27, R13, 0x7ff00000, RZ, 0xc0, !PT ;  /* 0x7ff000000d1b8812 */ /* 0x000fe400078ec0ff */
[----:B------:R-:W-:-:S04]  /*0680*/  @!P2 SEL R19, R25, 0x63400000, !P3 ;  /* 0x634000001913a807 */ /* 0x000fc80005800000 */
[----:B------:R-:W-:-:S04]  /*0690*/  @!P2 LOP3.LUT R22, R19, 0x80000000, R15, 0xf8, !PT ;  /* 0x800000001316a812 */ /* 0x000fc800078ef80f */
[----:B------:R-:W-:Y:S01]  /*06a0*/  @!P2 LOP3.LUT R23, R22, 0x100000, RZ, 0xfc, !PT ;  /* 0x001000001617a812 */ /* 0x000fe200078efcff */
[----:B------:R-:W-:Y:S01]  /*06b0*/  @!P2 IMAD.MOV.U32 R22, RZ, RZ, RZ ;  /* 0x000000ffff16a224 */ /* 0x000fe200078e00ff */
[----:B0-----:R-:W-:-:S08]  /*06c0*/  DFMA R20, R16, -R12, 1 ;  /* 0x3ff000001014742b */ /* 0x001fd0000000080c */
[----:B------:R-:W-:-:S08]  /*06d0*/  DFMA R20, R20, R20, R20 ;  /* 0x000000141414722b */ /* 0x000fd00000000014 */
[----:B------:R-:W-:Y:S01]  /*06e0*/  DFMA R20, R16, R20, R16 ;  /* 0x000000141014722b */ /* 0x000fe20000000010 */
[----:B------:R-:W-:Y:S01]  /*06f0*/  SEL R17, R25, 0x63400000, !P1 ;  /* 0x6340000019117807 */ /* 0x000fe20004800000 */
[----:B------:R-:W-:-:S03]  /*0700*/  IMAD.MOV.U32 R16, RZ, RZ, R14 ;  /* 0x000000ffff107224 */ /* 0x000fc600078e000e */
[----:B------:R-:W-:-:S03]  /*0710*/  LOP3.LUT R17, R17, 0x800fffff, R15, 0xf8, !PT ;  /* 0x800fffff11117812 */ /* 0x000fc600078ef80f */
[----:B------:R-:W-:-:S03]  /*0720*/  DFMA R18, R20, -R12, 1 ;  /* 0x3ff000001412742b */ /* 0x000fc6000000080c */
[----:B------:R-:W-:-:S05]  /*0730*/  @!P2 DFMA R16, R16, 2, -R22 ;  /* 0x400000001010a82b */ /* 0x000fca0000000816 */
[----:B------:R-:W-:-:S08]  /*0740*/  DFMA R18, R20, R18, R20 ;  /* 0x000000121412722b */ /* 0x000fd00000000014 */
[----:B------:R-:W-:-:S08]  /*0750*/  DMUL R20, R18, R16 ;  /* 0x0000001012147228 */ /* 0x000fd00000000000 */
[----:B------:R-:W-:-:S08]  /*0760*/  DFMA R22, R20, -R12, R16 ;  /* 0x8000000c1416722b */ /* 0x000fd00000000010 */
[----:B------:R-:W-:Y:S01]  /*0770*/  DFMA R22, R18, R22, R20 ;  /* 0x000000161216722b */ /* 0x000fe20000000014 */
[----:B------:R-:W-:Y:S01]  /*0780*/  IMAD.MOV.U32 R20, RZ, RZ, R24 ;  /* 0x000000ffff147224 */ /* 0x000fe200078e0018 */
[----:B------:R-:W-:Y:S01]  /*0790*/  @!P2 LOP3.LUT R20, R17, 0x7ff00000, RZ, 0xc0, !PT ;  /* 0x7ff000001114a812 */ /* 0x000fe200078ec0ff */
[----:B------:R-:W-:-:S04]  /*07a0*/  VIADD R19, R27, 0xffffffff ;  /* 0xffffffff1b137836 */ /* 0x000fc80000000000 */
[----:B------:R-:W-:-:S05]  /*07b0*/  VIADD R18, R20, 0xffffffff ;  /* 0xffffffff14127836 */ /* 0x000fca0000000000 */
[----:B------:R-:W-:-:S04]  /*07c0*/  ISETP.GT.U32.AND P0, PT, R18, 0x7feffffe, PT ;  /* 0x7feffffe1200780c */ /* 0x000fc80003f04070 */
[----:B------:R-:W-:-:S13]  /*07d0*/  ISETP.GT.U32.OR P0, PT, R19, 0x7feffffe, P0 ;  /* 0x7feffffe1300780c */ /* 0x000fda0000704470 */
[----:B------:R-:W-:Y:S05]  /*07e0*/  @P0 BRA `(.L_x_30) ;  /* 0x00000000006c0947 */ /* 0x000fea0003800000 */
[----:B------:R-:W-:-:S04]  /*07f0*/  LOP3.LUT R15, R7, 0x7ff00000, RZ, 0xc0, !PT ;  /* 0x7ff00000070f7812 */ /* 0x000fc800078ec0ff */
[CC--:B------:R-:W-:Y:S02]  /*0800*/  VIADDMNMX R14, R24.reuse, -R15.reuse, 0xb9600000, !PT ;  /* 0xb9600000180e7446 */ /* 0x0c0fe4000780090f */
[----:B------:R-:W-:Y:S02]  /*0810*/  ISETP.GE.U32.AND P0, PT, R24, R15, PT ;  /* 0x0000000f1800720c */ /* 0x000fe40003f06070 */
[----:B------:R-:W-:Y:S02]  /*0820*/  VIMNMX R14, PT, PT, R14, 0x46a00000, PT ;  /* 0x46a000000e0e7848 */ /* 0x000fe40003fe0100 */
[----:B------:R-:W-:-:S05]  /*0830*/  SEL R25, R25, 0x63400000, !P0 ;  /* 0x6340000019197807 */ /* 0x000fca0004000000 */
[----:B------:R-:W-:Y:S02]  /*0840*/  IMAD.IADD R20, R14, 0x1, -R25 ;  /* 0x000000010e147824 */ /* 0x000fe400078e0a19 */
[----:B------:R-:W-:Y:S02]  /*0850*/  IMAD.MOV.U32 R14, RZ, RZ, RZ ;  /* 0x000000ffff0e7224 */ /* 0x000fe400078e00ff */
[----:B------:R-:W-:-:S06]  /*0860*/  VIADD R15, R20, 0x7fe00000 ;  /* 0x7fe00000140f7836 */ /* 0x000fcc0000000000 */
[----:B------:R-:W-:-:S10]  /*0870*/  DMUL R18, R22, R14 ;  /* 0x0000000e16127228 */ /* 0x000fd40000000000 */
[----:B------:R-:W-:-:S13]  /*0880*/  FSETP.GTU.AND P0, PT, |R19|, 1.469367938527859385e-39, PT ;  /* 0x001000001300780b */ /* 0x000fda0003f0c200 */
[----:B------:R-:W-:Y:S05]  /*0890*/  @P0 BRA `(.L_x_31) ;  /* 0x0000000000940947 */ /* 0x000fea0003800000 */
[----:B------:R-:W-:Y:S01]  /*08a0*/  DFMA R16, R22, -R12, R16 ;  /* 0x8000000c1610722b */ /* 0x000fe20000000010 */
[----:B------:R-:W-:-:S09]  /*08b0*/  IMAD.MOV.U32 R14, RZ, RZ, RZ ;  /* 0x000000ffff0e7224 */ /* 0x000fd200078e00ff */
[C---:B------:R-:W-:Y:S02]  /*08c0*/  FSETP.NEU.AND P0, PT, R17.reuse, RZ, PT ;  /* 0x000000ff1100720b */ /* 0x040fe40003f0d000 */
[----:B------:R-:W-:-:S04]  /*08d0*/  LOP3.LUT R21, R17, 0x80000000, R7, 0x48, !PT ;  /* 0x8000000011157812 */ /* 0x000fc800078e4807 */
[----:B------:R-:W-:-:S07]  /*08e0*/  LOP3.LUT R15, R21, R15, RZ, 0xfc, !PT ;  /* 0x0000000f150f7212 */ /* 0x000fce00078efcff */
[----:B------:R-:W-:Y:S05]  /*08f0*/  @!P0 BRA `(.L_x_31) ;  /* 0x00000000007c8947 */ /* 0x000fea0003800000 */
[----:B------:R-:W-:Y:S01]  /*0900*/  IMAD.MOV R13, RZ, RZ, -R20 ;  /* 0x000000ffff0d7224 */ /* 0x000fe200078e0a14 */
[----:B------:R-:W-:Y:S01]  /*0910*/  MOV R12, RZ ;  /* 0x000000ff000c7202 */ /* 0x000fe20000000f00 */
[----:B------:R-:W-:-:S05]  /*0920*/  DMUL.RP R14, R22, R14 ;  /* 0x0000000e160e7228 */ /* 0x000fca0000008000 */
[----:B------:R-:W-:-:S05]  /*0930*/  DFMA R12, R18, -R12, R22 ;  /* 0x8000000c120c722b */ /* 0x000fca0000000016 */
[----:B------:R-:W-:Y:S02]  /*0940*/  LOP3.LUT R21, R15, R21, RZ, 0x3c, !PT ;  /* 0x000000150f157212 */ /* 0x000fe400078e3cff */
[----:B------:R-:W-:-:S04]  /*0950*/  IADD3 R12, PT, PT, -R20, -0x43300000, RZ ;  /* 0xbcd00000140c7810 */ /* 0x000fc80007ffe1ff */
[----:B------:R-:W-:-:S04]  /*0960*/  FSETP.NEU.AND P0, PT, |R13|, R12, PT ;  /* 0x0000000c0d00720b */ /* 0x000fc80003f0d200 */
[----:B------:R-:W-:Y:S02]  /*0970*/  FSEL R18, R14, R18, !P0 ;  /* 0x000000120e127208 */ /* 0x000fe40004000000 */
[----:B------:R-:W-:Y:S01]  /*0980*/  FSEL R19, R21, R19, !P0 ;  /* 0x0000001315137208 */ /* 0x000fe20004000000 */
[----:B------:R-:W-:Y:S06]  /*0990*/  BRA `(.L_x_31) ;  /* 0x0000000000547947 */ /* 0x000fec0003800000 */
.L_x_30:
        /* <DEDUP_REMOVED lines=16> */
.L_x_33:
[----:B------:R-:W-:Y:S01]  /*0aa0*/  LOP3.LUT R19, R7, 0x80000, RZ, 0xfc, !PT ;  /* 0x0008000007137812 */ /* 0x000fe200078efcff */
[----:B------:R-:W-:Y:S01]  /*0ab0*/  IMAD.MOV.U32 R18, RZ, RZ, R6 ;  /* 0x000000ffff127224 */ /* 0x000fe200078e0006 */
[----:B------:R-:W-:Y:S06]  /*0ac0*/  BRA `(.L_x_31) ;  /* 0x0000000000087947 */ /* 0x000fec0003800000 */
.L_x_32:
[----:B------:R-:W-:Y:S01]  /*0ad0*/  LOP3.LUT R19, R15, 0x80000, RZ, 0xfc, !PT ;  /* 0x000800000f137812 */ /* 0x000fe200078efcff */
[----:B------:R-:W-:-:S07]  /*0ae0*/  IMAD.MOV.U32 R18, RZ, RZ, R14 ;  /* 0x000000ffff127224 */ /* 0x000fce00078e000e */
.L_x_31:
[----:B------:R-:W-:Y:S05]  /*0af0*/  BSYNC.RECONVERGENT B2 ;  /* 0x0000000000027941 */ /* 0x000fea0003800200 */
.L_x_29:
[----:B------:R-:W-:Y:S02]  /*0b00*/  IMAD.MOV.U32 R12, RZ, RZ, R0 ;  /* 0x000000ffff0c7224 */ /* 0x000fe400078e0000 */
[----:B------:R-:W-:-:S04]  /*0b10*/  IMAD.MOV.U32 R13, RZ, RZ, 0x0 ;  /* 0x00000000ff0d7424 */ /* 0x000fc800078e00ff */
[----:B------:R-:W-:Y:S05]  /*0b20*/  RET.REL.NODEC R12 `(_Z5Cvor1P9attribute) ;  /* 0xfffffff40c347950 */ /* 0x000fea0003c3ffff */
.L_x_34:
        /* <DEDUP_REMOVED lines=13> */
.L_x_291:


//--------------------- .text._Z16dev_Point_checkYP9attributePdS1_S1_S1_S1_S1_S1_S1_S1_S1_ --------------------------
	.section	.text._Z16dev_Point_checkYP9attributePdS1_S1_S1_S1_S1_S1_S1_S1_S1_,"ax",@progbits
	.align	128
        .global         _Z16dev_Point_checkYP9attributePdS1_S1_S1_S1_S1_S1_S1_S1_S1_
        .type           _Z16dev_Point_checkYP9attributePdS1_S1_S1_S1_S1_S1_S1_S1_S1_,@function
        .size           _Z16dev_Point_checkYP9attributePdS1_S1_S1_S1_S1_S1_S1_S1_S1_,(.L_x_306 - _Z16dev_Point_checkYP9attributePdS1_S1_S1_S1_S1_S1_S1_S1_S1_)
        .other          _Z16dev_Point_checkYP9attributePdS1_S1_S1_S1_S1_S1_S1_S1_S1_,@"STO_CUDA_ENTRY STV_DEFAULT"
_Z16dev_Point_checkYP9attributePdS1_S1_S1_S1_S1_S1_S1_S1_S1_:
.text._Z16dev_Point_checkYP9attributePdS1_S1_S1_S1_S1_S1_S1_S1_S1_:
        /* <DEDUP_REMOVED lines=9> */
[----:B------:R-:W2:Y:S06]  /*0090*/  LDCU.64 UR6, c[0x0][0x358] ;  /* 0x00006b00ff0677ac */ /* 0x000eac0008000a00 */
[----:B------:R-:W3:Y:S08]  /*00a0*/  LDC.64 R20, c[0x0][0x388] ;  /* 0x0000e200ff147b82 */ /* 0x000ef00000000a00 */
[----:B------:R-:W4:Y:S01]  /*00b0*/  LDC.64 R18, c[0x0][0x390] ;  /* 0x0000e400ff127b82 */ /* 0x000f220000000a00 */
[----:B-1----:R-:W-:-:S07]  /*00c0*/  IMAD R0, R0, UR4, RZ ;  /* 0x0000000400007c24 */ /* 0x002fce000f8e02ff */
[----:B------:R-:W1:Y:S08]  /*00d0*/  LDC.64 R16, c[0x0][0x398] ;  /* 0x0000e600ff107b82 */ /* 0x000e700000000a00 */
[----:B------:R-:W0:Y:S08]  /*00e0*/  LDC.64 R14, c[0x0][0x3a0] ;  /* 0x0000e800ff0e7b82 */ /* 0x000e300000000a00 */
[----:B------:R-:W0:Y:S08]  /*00f0*/  LDC.64 R12, c[0x0][0x3a8] ;  /* 0x0000ea00ff0c7b82 */ /* 0x000e300000000a00 */
[----:B------:R-:W0:Y:S08]  /*0100*/  LDC.64 R10, c[0x0][0x3b0] ;  /* 0x0000ec00ff0a7b82 */ /* 0x000e300000000a00 */
[----:B------:R-:W0:Y:S08]  /*0110*/  LDC.64 R8, c[0x0][0x3b8] ;  /* 0x0000ee00ff087b82 */ /* 0x000e300000000a00 */
[----:B------:R-:W0:Y:S08]  /*0120*/  LDC.64 R6, c[0x0][0x3c0] ;  /* 0x0000f000ff067b82 */ /* 0x000e300000000a00 */
[----:B------:R-:W0:Y:S08]  /*0130*/  LDC.64 R4, c[0x0][0x3c8] ;  /* 0x0000f200ff047b82 */ /* 0x000e300000000a00 */
[----:B-1234-:R-:W0:Y:S02]  /*0140*/  LDC.64 R2, c[0x0][0x3d0] ;  /* 0x0000f400ff027b82 */ /* 0x01ee240000000a00 */
.L_x_35:
[----:B01----:R-:W-:-:S05]  /*0150*/  IADD3 R24, P0, PT, R22, 0x2000000, RZ ;  /* 0x0200000016187810 */ /* 0x003fca0007f1e0ff */
[----:B------:R-:W-:-:S05]  /*0160*/  IMAD.X R25, RZ, RZ, R23, P0 ;  /* 0x000000ffff197224 */ /* 0x000fca00000e0617 */
[----:B------:R-:W2:Y:S04]  /*0170*/  LDG.E.64 R26, desc[UR6][R24.64+0x7caa28] ;  /* 0x7caa2806181a7981 */ /* 0x000ea8000c1e1b00 */
[----:B--2---:R0:W-:Y:S04]  /*0180*/  STG.E.64 desc[UR6][R20.64], R26 ;  /* 0x0000001a14007986 */ /* 0x0041e8000c101b06 */
[----:B0-----:R-:W2:Y:S04]  /*0190*/  LDG.E.64 R26, desc[UR6][R24.64+0x7d9870] ;  /* 0x7d987006181a7981 */ /* 0x001ea8000c1e1b00 */
[----:B--2---:R0:W-:Y:S04]  /*01a0*/  STG.E.64 desc[UR6][R18.64], R26 ;  /* 0x0000001a12007986 */ /* 0x0041e8000c101b06 */
[----:B0-----:R-:W2:Y:S04]  /*01b0*/  LDG.E.64 R26, desc[UR6][R24.64+0x7e86b8] ;  /* 0x7e86b806181a7981 */ /* 0x001ea8000c1e1b00 */
[----:B--2---:R0:W-:Y:S04]  /*01c0*/  STG.E.64 desc[UR6][R16.64], R26 ;  /* 0x0000001a10007986 */ /* 0x0041e8000c101b06 */
[----:B0-----:R0:W2:Y:S02]  /*01d0*/  LDG.E.64 R26, desc[UR6][R24.64+0x7f7500] ;  /* 0x7f750006181a7981 */ /* 0x0010a4000c1e1b00 */
[----:B0-----:R-:W-:-:S05]  /*01e0*/  IADD3 R24, P0, PT, R22, 0x3000000, RZ ;  /* 0x0300000016187810 */ /* 0x001fca0007f1e0ff */
[----:B------:R-:W-:Y:S01]  /*01f0*/  IMAD.X R25, RZ, RZ, R23, P0 ;  /* 0x000000ffff197224 */ /* 0x000fe200000e0617 */
[----:B--2---:R0:W-:Y:S04]  /*0200*/  STG.E.64 desc[UR6][R14.64], R26 ;  /* 0x0000001a0e007986 */ /* 0x0041e8000c101b06 */
[----:B0-----:R-:W2:Y:S04]  /*0210*/  LDG.E.64 R26, desc[UR6][R24.64+-0x7f9cb8] ;  /* 0x80634806181a7981 */ /* 0x001ea8000c1e1b00 */
[----:B--2---:R0:W-:Y:S04]  /*0220*/  STG.E.64 desc[UR6][R12.64], R26 ;  /* 0x0000001a0c007986 */ /* 0x0041e8000c101b06 */
[----:B0-----:R-:W2:Y:S04]  /*0230*/  LDG.E.64 R26, desc[UR6][R24.64+-0x7eae70] ;  /* 0x81519006181a7981 */ /* 0x001ea8000c1e1b00 */
[----:B--2---:R0:W-:Y:S04]  /*0240*/  STG.E.64 desc[UR6][R10.64], R26 ;  /* 0x0000001a0a007986 */ /* 0x0041e8000c101b06 */
[----:B0-----:R-:W2:Y:S04]  /*0250*/  LDG.E.64 R26, desc[UR6][R24.64+-0x7dc028] ;  /* 0x823fd806181a7981 */ /* 0x001ea8000c1e1b00 */
[----:B--2---:R0:W-:Y:S04]  /*0260*/  STG.E.64 desc[UR6][R8.64], R26 ;  /* 0x0000001a08007986 */ /* 0x0041e8000c101b06 */
[----:B------:R-:W2:Y:S01]  /*0270*/  LDG.E.64 R24, desc[UR6][R24.64+-0x7cd1e0] ;  /* 0x832e200618187981 */ /* 0x000ea2000c1e1b00 */
[----:B0-----:R-:W-:-:S04]  /*0280*/  IADD3 R26, P0, PT, R22, 0x5000000, RZ ;  /* 0x05000000161a7810 */ /* 0x001fc80007f1e0ff */
[----:B------:R-:W-:Y:S01]  /*0290*/  IADD3.X R27, PT, PT, RZ, R23, RZ, P0, !PT ;  /* 0x00000017ff1b7210 */ /* 0x000fe200007fe4ff */
[----:B--2---:R0:W-:Y:S05]  /*02a0*/  STG.E.64 desc[UR6][R6.64], R24 ;  /* 0x0000001806007986 */ /* 0x0041ea000c101b06 */
[----:B------:R-:W2:Y:S04]  /*02b0*/  LDG.E.64 R26, desc[UR6][R26.64+-0x72590] ;  /* 0xf8da70061a1a7981 */ /* 0x000ea8000c1e1b00 */
[----:B--2---:R1:W-:Y:S04]  /*02c0*/  STG.E.64 desc[UR6][R4.64], R26 ;  /* 0x0000001a04007986 */ /* 0x0043e8000c101b06 */
[----:B0-----:R-:W2:Y:S01]  /*02d0*/  LDG.E.64 R24, desc[UR6][R22.64+0x6fbf0] ;  /* 0x06fbf00616187981 */ /* 0x001ea2000c1e1b00 */
[----:B------:R-:W-:-:S05]  /*02e0*/  IMAD.IADD R29, R0, 0x1, R29 ;  /* 0x00000001001d7824 */ /* 0x000fca00078e021d */
[----:B------:R-:W-:Y:S01]  /*02f0*/  ISETP.GE.AND P0, PT, R29, 0x29f63, PT ;  /* 0x00029f631d00780c */ /* 0x000fe20003f06270 */
[----:B--2---:R1:W-:-:S12]  /*0300*/  STG.E.64 desc[UR6][R2.64], R24 ;  /* 0x0000001802007986 */ /* 0x0043d8000c101b06 */
[----:B------:R-:W-:Y:S05]  /*0310*/  @!P0 BRA `(.L_x_35) ;  /* 0xfffffffc008c8947 */ /* 0x000fea000383ffff */
[----:B------:R-:W-:Y:S05]  /*0320*/  EXIT ;  /* 0x000000000000794d */ /* 0x000fea0003800000 */
.L_x_36:
        /* <DEDUP_REMOVED lines=13> */
.L_x_306:


//--------------------- .text._Z16dev_Point_checkXP9attributePdS1_S1_S1_S1_S1_S1_S1_S1_S1_ --------------------------
	.section	.text._Z16dev_Point_checkXP9attributePdS1_S1_S1_S1_S1_S1_S1_S1_S1_,"ax",@progbits
	.align	128
        .global         _Z16dev_Point_checkXP9attributePdS1_S1_S1_S1_S1_S1_S1_S1_S1_
        .type           _Z16dev_Point_checkXP9attributePdS1_S1_S1_S1_S1_S1_S1_S1_S1_,@function
        .size           _Z16dev_Point_checkXP9attributePdS1_S1_S1_S1_S1_S1_S1_S1_S1_,(.L_x_307 - _Z16dev_Point_checkXP9attributePdS1_S1_S1_S1_S1_S1_S1_S1_S1_)
        .other          _Z16dev_Point_checkXP9attributePdS1_S1_S1_S1_S1_S1_S1_S1_S1_,@"STO_CUDA_ENTRY STV_DEFAULT"
_Z16dev_Point_checkXP9attributePdS1_S1_S1_S1_S1_S1_S1_S1_S1_:
.text._Z16dev_Point_checkXP9attributePdS1_S1_S1_S1_S1_S1_S1_S1_S1_:
        /* <DEDUP_REMOVED lines=21> */
.L_x_37:
        /* <DEDUP_REMOVED lines=30> */
.L_x_38:
        /* <DEDUP_REMOVED lines=13> */
.L_x_307:


//--------------------- .text._Z12MicroToMacroP9attribute --------------------------
	.section	.text._Z12MicroToMacroP9attribute,"ax",@progbits
	.align	128
        .global         _Z12MicroToMacroP9attribute
        .type           _Z12MicroToMacroP9attribute,@function
        .size           _Z12MicroToMacroP9attribute,(.L_x_292 - _Z12MicroToMacroP9attribute)
        .other          _Z12MicroToMacroP9attribute,@"STO_CUDA_ENTRY STV_DEFAULT"
_Z12MicroToMacroP9attribute:
.text._Z12MicroToMacroP9attribute:
        /* <DEDUP_REMOVED lines=11> */
.L_x_49:
[----:B------:R-:W-:Y:S01]  /*00b0*/  IMAD.HI R2, R11, 0x5f533929, RZ ;  /* 0x5f5339290b027827 */ /* 0x000fe200078e02ff */
[----:B------:R-:W-:Y:S04]  /*00c0*/  BSSY.RECONVERGENT B0, `(.L_x_39) ;  /* 0x0000076000007945 */ /* 0x000fe80003800200 */
[----:B------:R-:W-:-:S04]  /*00d0*/  SHF.R.U32.HI R3, RZ, 0x1f, R2 ;  /* 0x0000001fff037819 */ /* 0x000fc80000011602 */
[----:B------:R-:W-:-:S04]  /*00e0*/  LEA.HI.SX32 R2, R2, R3, 0x17 ;  /* 0x0000000302027211 */ /* 0x000fc800078fbaff */
[C---:B------:R-:W-:Y:S01]  /*00f0*/  ISETP.GT.U32.AND P0, PT, R2.reuse, 0x7c, PT ;  /* 0x0000007c0200780c */ /* 0x040fe20003f04070 */
[----:B------:R-:W-:-:S05]  /*0100*/  IMAD R3, R2, -0x55f, R11 ;  /* 0xfffffaa102037824 */ /* 0x000fca00078e020b */
[----:B------:R-:W-:-:S13]  /*0110*/  ISETP.LT.OR P0, PT, R3, RZ, P0 ;  /* 0x000000ff0300720c */ /* 0x000fda0000701670 */
[----:B-1----:R-:W-:Y:S05]  /*0120*/  @P0 BRA `(.L_x_40) ;  /* 0x0000000400bc0947 */ /* 0x002fea0003800000 */
[----:B0-----:R-:W-:-:S05]  /*0130*/  IMAD.WIDE R8, R11, 0x1e8, R6 ;  /* 0x000001e80b087825 */ /* 0x001fca00078e0206 */
[----:B--2---:R-:W2:Y:S01]  /*0140*/  LDG.E.64 R2, desc[UR6][R8.64+0x1a0] ;  /* 0x0001a00608027981 */ /* 0x004ea2000c1e1b00 */
[----:B------:R-:W0:Y:S01]  /*0150*/  MUFU.RCP64H R5, 0.0014202892780303955078 ;  /* 0x3f57452000057908 */ /* 0x000e220000001800 */
[----:B------:R-:W-:Y:S01]  /*0160*/  IMAD.MOV.U32 R14, RZ, RZ, -0x6162463a ;  /* 0x9e9db9c6ff0e7424 */ /* 0x000fe200078e00ff */
[----:B------:R-:W-:Y:S01]  /*0170*/  BSSY.RECONVERGENT B1, `(.L_x_41) ;  /* 0x0000016000017945 */ /* 0x000fe20003800200 */
[----:B------:R-:W-:Y:S02]  /*0180*/  IMAD.MOV.U32 R15, RZ, RZ, 0x3f574520 ;  /* 0x3f574520ff0f7424 */ /* 0x000fe400078e00ff */
[----:B------:R-:W-:-:S06]  /*0190*/  IMAD.MOV.U32 R4, RZ, RZ, 0x1 ;  /* 0x00000001ff047424 */ /* 0x000fcc00078e00ff */
[----:B0-----:R-:W-:-:S08]  /*01a0*/  DFMA R12, R4, -R14, 1 ;  /* 0x3ff00000040c742b */ /* 0x001fd0000000080e */
[----:B------:R-:W-:-:S08]  /*01b0*/  DFMA R12, R12, R12, R12 ;  /* 0x0000000c0c0c722b */ /* 0x000fd0000000000c */
[----:B------:R-:W-:-:S08]  /*01c0*/  DFMA R12, R4, R12, R4 ;  /* 0x0000000c040c722b */ /* 0x000fd00000000004 */
[----:B------:R-:W-:-:S08]  /*01d0*/  DFMA R4, R12, -R14, 1 ;  /* 0x3ff000000c04742b */ /* 0x000fd0000000080e */
[----:B------:R-:W-:Y:S02]  /*01e0*/  DFMA R4, R12, R4, R12 ;  /* 0x000000040c04722b */ /* 0x000fe4000000000c */
[----:B--2---:R-:W-:-:S08]  /*01f0*/  DMUL R16, R2, 500 ;  /* 0x407f400002107828 */ /* 0x004fd00000000000 */
[----:B------:R-:W-:Y:S02]  /*0200*/  DMUL R2, R16, R4 ;  /* 0x0000000410027228 */ /* 0x000fe40000000000 */
[----:B------:R-:W-:-:S06]  /*0210*/  FSETP.GEU.AND P1, PT, |R17|, 6.5827683646048100446e-37, PT ;  /* 0x036000001100780b */ /* 0x000fcc0003f2e200 */
[----:B------:R-:W-:-:S08]  /*0220*/  DFMA R12, R2, -R14, R16 ;  /* 0x8000000e020c722b */ /* 0x000fd00000000010 */
[----:B------:R-:W-:-:S10]  /*0230*/  DFMA R2, R4, R12, R2 ;  /* 0x0000000c0402722b */ /* 0x000fd40000000002 */
[----:B------:R-:W-:-:S05]  /*0240*/  FFMA R4, RZ, 0.8408985137939453125, R3 ;  /* 0x3f574520ff047823 */ /* 0x000fca0000000003 */
[----:B------:R-:W-:-:S13]  /*0250*/  FSETP.GT.AND P0, PT, |R4|, 1.469367938527859385e-39, PT ;  /* 0x001000000400780b */ /* 0x000fda0003f04200 */
[----:B------:R-:W-:Y:S05]  /*0260*/  @P0 BRA P1, `(.L_x_42) ;  /* 0x0000000000180947 */ /* 0x000fea0000800000 */
[----:B------:R-:W-:Y:S01]  /*0270*/  IMAD.MOV.U32 R12, RZ, RZ, R16 ;  /* 0x000000ffff0c7224 */ /* 0x000fe200078e0010 */
[----:B------:R-:W-:Y:S01]  /*0280*/  MOV R18, 0x2d0 ;  /* 0x000002d000127802 */ /* 0x000fe20000000f00 */
[----:B------:R-:W-:Y:S02]  /*0290*/  IMAD.MOV.U32 R13, RZ, RZ, R17 ;  /* 0x000000ffff0d7224 */ /* 0x000fe400078e0011 */
[----:B------:R-:W-:Y:S02]  /*02a0*/  IMAD.MOV.U32 R4, RZ, RZ, -0x6162463a ;  /* 0x9e9db9c6ff047424 */ /* 0x000fe400078e00ff */
[----:B------:R-:W-:-:S07]  /*02b0*/  IMAD.MOV.U32 R5, RZ, RZ, 0x3f574520 ;  /* 0x3f574520ff057424 */ /* 0x000fce00078e00ff */
[----:B------:R-:W-:Y:S05]  /*02c0*/  CALL.REL.NOINC `($__internal_3_$__cuda_sm20_div_rn_f64_full) ;  /* 0x0000000400687944 */ /* 0x000fea0003c00000 */
.L_x_42:
[----:B------:R-:W-:Y:S05]  /*02d0*/  BSYNC.RECONVERGENT B1 ;  /* 0x0000000000017941 */ /* 0x000fea0003800200 */
.L_x_41:
[----:B------:R-:W0:Y:S01]  /*02e0*/  MUFU.RCP64H R5, 0.091999948024749755859 ;  /* 0x3fb78d4f00057908 */ /* 0x000e220000001800 */
[----:B------:R-:W-:Y:S01]  /*02f0*/  IMAD.MOV.U32 R14, RZ, RZ, -0x20c49ba6 ;  /* 0xdf3b645aff0e7424 */ /* 0x000fe200078e00ff */
[----:B------:R-:W-:Y:S01]  /*0300*/  FSETP.GEU.AND P1, PT, |R3|, 6.5827683646048100446e-37, PT ;  /* 0x036000000300780b */ /* 0x000fe20003f2e200 */
[----:B------:R-:W-:Y:S01]  /*0310*/  IMAD.MOV.U32 R15, RZ, RZ, 0x3fb78d4f ;  /* 0x3fb78d4fff0f7424 */ /* 0x000fe200078e00ff */
[----:B------:R-:W-:Y:S01]  /*0320*/  BSSY.RECONVERGENT B1, `(.L_x_43) ;  /* 0x0000015000017945 */ /* 0x000fe20003800200 */
[----:B------:R-:W-:-:S06]  /*0330*/  IMAD.MOV.U32 R4, RZ, RZ, 0x1 ;  /* 0x00000001ff047424 */ /* 0x000fcc00078e00ff */
[----:B0-----:R-:W-:-:S08]  /*0340*/  DFMA R12, R4, -R14, 1 ;  /* 0x3ff00000040c742b */ /* 0x001fd0000000080e */
[----:B------:R-:W-:-:S08]  /*0350*/  DFMA R12, R12, R12, R12 ;  /* 0x0000000c0c0c722b */ /* 0x000fd0000000000c */
[----:B------:R-:W-:-:S08]  /*0360*/  DFMA R12, R4, R12, R4 ;  /* 0x0000000c040c722b */ /* 0x000fd00000000004 */
[----:B------:R-:W-:-:S08]  /*0370*/  DFMA R4, R12, -R14, 1 ;  /* 0x3ff000000c04742b */ /* 0x000fd0000000080e */
[----:B------:R-:W-:-:S08]  /*0380*/  DFMA R4, R12, R4, R12 ;  /* 0x000000040c04722b */ /* 0x000fd0000000000c */
[----:B------:R-:W-:-:S08]  /*0390*/  DMUL R12, R4, R2 ;  /* 0x00000002040c7228 */ /* 0x000fd00000000000 */
[----:B------:R-:W-:-:S08]  /*03a0*/  DFMA R14, R12, -R14, R2 ;  /* 0x8000000e0c0e722b */ /* 0x000fd00000000002 */
[----:B------:R-:W-:-:S10]  /*03b0*/  DFMA R4, R4, R14, R12 ;  /* 0x0000000e0404722b */ /* 0x000fd4000000000c */
[----:B------:R-:W-:-:S05]  /*03c0*/  FFMA R10, RZ, 1.4339998960494995117, R5 ;  /* 0x3fb78d4fff0a7823 */ /* 0x000fca0000000005 */
[----:B------:R-:W-:-:S13]  /*03d0*/  FSETP.GT.AND P0, PT, |R10|, 1.469367938527859385e-39, PT ;  /* 0x001000000a00780b */ /* 0x000fda0003f04200 */
[----:B------:R-:W-:Y:S05]  /*03e0*/  @P0 BRA P1, `(.L_x_44) ;  /* 0x0000000000200947 */ /* 0x000fea0000800000 */
[----:B------:R-:W-:Y:S01]  /*03f0*/  IMAD.MOV.U32 R12, RZ, RZ, R2 ;  /* 0x000000ffff0c7224 */ /* 0x000fe200078e0002 */
[----:B------:R-:W-:Y:S01]  /*0400*/  MOV R13, R3 ;  /* 0x00000003000d7202 */ /* 0x000fe20000000f00 */
[----:B------:R-:W-:Y:S01]  /*0410*/  IMAD.MOV.U32 R4, RZ, RZ, -0x20c49ba6 ;  /* 0xdf3b645aff047424 */ /* 0x000fe200078e00ff */
[----:B------:R-:W-:Y:S01]  /*0420*/  MOV R18, 0x450 ;  /* 0x0000045000127802 */ /* 0x000fe20000000f00 */
[----:B------:R-:W-:-:S07]  /*0430*/  IMAD.MOV.U32 R5, RZ, RZ, 0x3fb78d4f ;  /* 0x3fb78d4fff057424 */ /* 0x000fce00078e00ff */
[----:B------:R-:W-:Y:S05]  /*0440*/  CALL.REL.NOINC `($__internal_3_$__cuda_sm20_div_rn_f64_full) ;  /* 0x0000000400087944 */ /* 0x000fea0003c00000 */
[----:B------:R-:W-:Y:S02]  /*0450*/  IMAD.MOV.U32 R4, RZ, RZ, R2 ;  /* 0x000000ffff047224 */ /* 0x000fe400078e0002 */
[----:B------:R-:W-:-:S07]  /*0460*/  IMAD.MOV.U32 R5, RZ, RZ, R3 ;  /* 0x000000ffff057224 */ /* 0x000fce00078e0003 */
.L_x_44:
[----:B------:R-:W-:Y:S05]  /*0470*/  BSYNC.RECONVERGENT B1 ;  /* 0x0000000000017941 */ /* 0x000fea0003800200 */
.L_x_43:
[----:B------:R-:W2:Y:S01]  /*0480*/  LDG.E.64 R12, desc[UR6][R8.64+0x1a8] ;  /* 0x0001a806080c7981 */ /* 0x000ea2000c1e1b00 */
[----:B------:R-:W0:Y:S01]  /*0490*/  MUFU.RCP64H R15, 0.0014202892780303955078 ;  /* 0x3f574520000f7908 */ /* 0x000e220000001800 */
[----:B------:R-:W-:Y:S01]  /*04a0*/  IMAD.MOV.U32 R2, RZ, RZ, -0x6162463a ;  /* 0x9e9db9c6ff027424 */ /* 0x000fe200078e00ff */
[----:B------:R-:W-:Y:S01]  /*04b0*/  UMOV UR4, 0x652d2b5c ;  /* 0x652d2b5c00047882 */ /* 0x000fe20000000000 */
[----:B------:R-:W-:Y:S01]  /*04c0*/  IMAD.MOV.U32 R3, RZ, RZ, 0x3f574520 ;  /* 0x3f574520ff037424 */ /* 0x000fe200078e00ff */
[----:B------:R-:W-:Y:S01]  /*04d0*/  UMOV UR5, 0x3ef07111 ;  /* 0x3ef0711100057882 */ /* 0x000fe20000000000 */
[----:B------:R-:W-:Y:S01]  /*04e0*/  IMAD.MOV.U32 R14, RZ, RZ, 0x1 ;  /* 0x00000001ff0e7424 */ /* 0x000fe200078e00ff */
[----:B------:R-:W-:Y:S01]  /*04f0*/  DMUL R4, R4, UR4 ;  /* 0x0000000404047c28 */ /* 0x000fe20008000000 */
[----:B------:R-:W-:Y:S06]  /*0500*/  BSSY.RECONVERGENT B1, `(.L_x_45) ;  /* 0x0000013000017945 */ /* 0x000fec0003800200 */
[----:B------:R1:W-:Y:S01]  /*0510*/  STG.E.64 desc[UR6][R8.64+0x1c0], R4 ;  /* 0x0001c00408007986 */ /* 0x0003e2000c101b06 */
        /* <DEDUP_REMOVED lines=12> */
[----:B-1----:R-:W-:Y:S05]  /*05e0*/  @P0 BRA P1, `(.L_x_46) ;  /* 0x0000000000100947 */ /* 0x002fea0000800000 */
[----:B------:R-:W-:Y:S01]  /*05f0*/  IMAD.MOV.U32 R4, RZ, RZ, -0x6162463a ;  /* 0x9e9db9c6ff047424 */ /* 0x000fe200078e00ff */
[----:B------:R-:W-:Y:S01]  /*0600*/  MOV R18, 0x630 ;  /* 0x0000063000127802 */ /* 0x000fe20000000f00 */
[----:B------:R-:W-:-:S07]  /*0610*/  IMAD.MOV.U32 R5, RZ, RZ, 0x3f574520 ;  /* 0x3f574520ff057424 */ /* 0x000fce00078e00ff */
[----:B------:R-:W-:Y:S05]  /*0620*/  CALL.REL.NOINC `($__internal_3_$__cuda_sm20_div_rn_f64_full) ;  /* 0x0000000000907944 */ /* 0x000fea0003c00000 */
.L_x_46:
[----:B------:R-:W-:Y:S05]  /*0630*/  BSYNC.RECONVERGENT B1 ;  /* 0x0000000000017941 */ /* 0x000fea0003800200 */
.L_x_45:
[----:B------:R-:W0:Y:S01]  /*0640*/  MUFU.RCP64H R5, 0.091999948024749755859 ;  /* 0x3fb78d4f00057908 */ /* 0x000e220000001800 */
[----:B------:R-:W-:Y:S01]  /*0650*/  MOV R12, 0xdf3b645a ;  /* 0xdf3b645a000c7802 */ /* 0x000fe20000000f00 */
[----:B------:R-:W-:Y:S01]  /*0660*/  IMAD.MOV.U32 R13, RZ, RZ, 0x3fb78d4f ;  /* 0x3fb78d4fff0d7424 */ /* 0x000fe200078e00ff */
[----:B------:R-:W-:Y:S01]  /*0670*/  FSETP.GEU.AND P1, PT, |R3|, 6.5827683646048100446e-37, PT ;  /* 0x036000000300780b */ /* 0x000fe20003f2e200 */
[----:B------:R-:W-:Y:S01]  /*0680*/  IMAD.MOV.U32 R4, RZ, RZ, 0x1 ;  /* 0x00000001ff047424 */ /* 0x000fe200078e00ff */
[----:B------:R-:W-:Y:S05]  /*0690*/  BSSY.RECONVERGENT B1, `(.L_x_47) ;  /* 0x0000014000017945 */ /* 0x000fea0003800200 */
        /* <DEDUP_REMOVED lines=17> */
[----:B------:R-:W-:Y:S02]  /*07b0*/  IMAD.MOV.U32 R4, RZ, RZ, R2 ;  /* 0x000000ffff047224 */ /* 0x000fe400078e0002 */
[----:B------:R-:W-:-:S07]  /*07c0*/  IMAD.MOV.U32 R5, RZ, RZ, R3 ;  /* 0x000000ffff057224 */ /* 0x000fce00078e0003 */
.L_x_48:
[----:B------:R-:W-:Y:S05]  /*07d0*/  BSYNC.RECONVERGENT B1 ;  /* 0x0000000000017941 */ /* 0x000fea0003800200 */
.L_x_47:
[----:B------:R-:W-:Y:S01]  /*07e0*/  UMOV UR4, 0x652d2b5c ;  /* 0x652d2b5c00047882 */ /* 0x000fe20000000000 */
[----:B------:R-:W-:Y:S02]  /*07f0*/  UMOV UR5, 0x3ef07111 ;  /* 0x3ef0711100057882 */ /* 0x000fe40000000000 */
[----:B------:R-:W-:-:S07]  /*0800*/  DMUL R4, R4, UR4 ;  /* 0x0000000404047c28 */ /* 0x000fce0008000000 */
[----:B------:R1:W-:Y:S04]  /*0810*/  STG.E.64 desc[UR6][R8.64+0x1c8], R4 ;  /* 0x0001c80408007986 */ /* 0x0003e8000c101b06 */
.L_x_40:
[----:B--2---:R-:W-:Y:S05]  /*0820*/  BSYNC.RECONVERGENT B0 ;  /* 0x0000000000007941 */ /* 0x004fea0003800200 */
.L_x_39:
[----:B------:R-:W-:-:S04]  /*0830*/  IADD3 R11, PT, PT, R0, R11, RZ ;  /* 0x0000000b000b7210 */ /* 0x000fc80007ffe0ff */
[----:B------:R-:W-:-:S13]  /*0840*/  ISETP.GE.AND P0, PT, R11, 0x29f63, PT ;  /* 0x00029f630b00780c */ /* 0x000fda0003f06270 */
[----:B------:R-:W-:Y:S05]  /*0850*/  @!P0 BRA `(.L_x_49) ;  /* 0xfffffff800148947 */ /* 0x000fea000383ffff */
[----:B------:R-:W-:Y:S05]  /*0860*/  EXIT ;  /* 0x000000000000794d */ /* 0x000fea0003800000 */
        .weak           $__internal_3_$__cuda_sm20_div_rn_f64_full
        .type           $__internal_3_$__cuda_sm20_div_rn_f64_full,@function
        .size           $__internal_3_$__cuda_sm20_div_rn_f64_full,(.L_x_292 - $__internal_3_$__cuda_sm20_div_rn_f64_full)
$__internal_3_$__cuda_sm20_div_rn_f64_full:
[C---:B------:R-:W-:Y:S01]  /*0870*/  FSETP.GEU.AND P0, PT, |R5|.reuse, 1.469367938527859385e-39, PT ;  /* 0x001000000500780b */ /* 0x040fe20003f0e200 */
[----:B------:R-:W-:Y:S01]  /*0880*/  IMAD.MOV.U32 R20, RZ, RZ, 0x1 ;  /* 0x00000001ff147424 */ /* 0x000fe200078e00ff */
[----:B------:R-:W-:Y:S01]  /*0890*/  LOP3.LUT R2, R5, 0x800fffff, RZ, 0xc0, !PT ;  /* 0x800fffff05027812 */ /* 0x000fe200078ec0ff */
[----:B------:R-:W-:Y:S01]  /*08a0*/  IMAD.MOV.U32 R10, RZ, RZ, 0x1ca00000 ;  /* 0x1ca00000ff0a7424 */ /* 0x000fe200078e00ff */
[C---:B------:R-:W-:Y:S01]  /*08b0*/  FSETP.GEU.AND P2, PT, |R13|.reuse, 1.469367938527859385e-39, PT ;  /* 0x001000000d00780b */ /* 0x040fe20003f4e200 */
[----:B------:R-:W-:Y:S01]  /*08c0*/  BSSY.RECONVERGENT B2, `(.L_x_50) ;  /* 0x0000053000027945 */ /* 0x000fe20003800200 */
[----:B------:R-:W-:Y:S01]  /*08d0*/  LOP3.LUT R3, R2, 0x3ff00000, RZ, 0xfc, !PT ;  /* 0x3ff0000002037812 */ /* 0x000fe200078efcff */
[----:B------:R-:W-:Y:S01]  /*08e0*/  IMAD.MOV.U32 R2, RZ, RZ, R4 ;  /* 0x000000ffff027224 */ /* 0x000fe200078e0004 */
[----:B------:R-:W-:Y:S02]  /*08f0*/  LOP3.LUT R16, R13, 0x7ff00000, RZ, 0xc0, !PT ;  /* 0x7ff000000d107812 */ /* 0x000fe400078ec0ff */
[----:B------:R-:W-:-:S03]  /*0900*/  LOP3.LUT R17, R5, 0x7ff00000, RZ, 0xc0, !PT ;  /* 0x7ff0000005117812 */ /* 0x000fc600078ec0ff */
[----:B------:R-:W-:Y:S01]  /*0910*/  @!P0 DMUL R2, R4, 8.98846567431157953865e+307 ;  /* 0x7fe0000004028828 */ /* 0x000fe20000000000 */
[C---:B------:R-:W-:Y:S01]  /*0920*/  ISETP.GE.U32.AND P1, PT, R16.reuse, R17, PT ;  /* 0x000000111000720c */ /* 0x040fe20003f26070 */
[----:B------:R-:W-:Y:S02]  /*0930*/  IMAD.MOV.U32 R26, RZ, RZ, R17 ;  /* 0x000000ffff1a7224 */ /* 0x000fe400078e0011 */
[----:B------:R-:W-:Y:S01]  /*0940*/  @!P2 LOP3.LUT R19, R5, 0x7ff00000, RZ, 0xc0, !PT ;  /* 0x7ff000000513a812 */ /* 0x000fe200078ec0ff */
[----:B------:R-:W-:Y:S01]  /*0950*/  @!P2 IMAD.MOV.U32 R24, RZ, RZ, RZ ;  /* 0x000000ffff18a224 */ /* 0x000fe200078e00ff */
[----:B------:R-:W0:Y:S02]  /*0960*/  MUFU.RCP64H R21, R3 ;  /* 0x0000000300157308 */ /* 0x000e240000001800 */
[----:B------:R-:W-:Y:S02]  /*0970*/  @!P2 ISETP.GE.U32.AND P3, PT, R16, R19, PT ;  /* 0x000000131000a20c */ /* 0x000fe40003f66070 */
[----:B------:R-:W-:-:S02]  /*0980*/  @!P0 LOP3.LUT R26, R3, 0x7ff00000, RZ, 0xc0, !PT ;  /* 0x7ff00000031a8812 */ /* 0x000fc400078ec0ff */
[----:B------:R-:W-:-:S04]  /*0990*/  @!P2 SEL R19, R10, 0x63400000, !P3 ;  /* 0x634000000a13a807 */ /* 0x000fc80005800000 */
[----:B------:R-:W-:-:S04]  /*09a0*/  @!P2 LOP3.LUT R19, R19, 0x80000000, R13, 0xf8, !PT ;  /* 0x800000001313a812 */ /* 0x000fc800078ef80d */
[----:B------:R-:W-:Y:S01]  /*09b0*/  @!P2 LOP3.LUT R25, R19, 0x100000, RZ, 0xfc, !PT ;  /* 0x001000001319a812 */ /* 0x000fe200078efcff */
[----:B------:R-:W-:Y:S01]  /*09c0*/  IMAD.MOV.U32 R19, RZ, RZ, R16 ;  /* 0x000000ffff137224 */ /* 0x000fe200078e0010 */
        /* <DEDUP_REMOVED lines=8> */
[----:B------:R-:W-:-:S05]  /*0a50*/  DFMA R22, R20, R22, R20 ;  /* 0x000000161416722b */ /* 0x000fca0000000014 */
[----:B------:R-:W-:-:S03]  /*0a60*/  @!P2 LOP3.LUT R19, R15, 0x7ff00000, RZ, 0xc0, !PT ;  /* 0x7ff000000f13a812 */ /* 0x000fc600078ec0ff */
[----:B------:R-:W-:Y:S02]  /*0a70*/  DMUL R20, R22, R14 ;  /* 0x0000000e16147228 */ /* 0x000fe40000000000 */
[----:B------:R-:W-:-:S05]  /*0a80*/  VIADD R17, R19, 0xffffffff ;  /* 0xffffffff13117836 */ /* 0x000fca0000000000 */
[----:B------:R-:W-:Y:S01]  /*0a90*/  ISETP.GT.U32.AND P0, PT, R17, 0x7feffffe, PT ;  /* 0x7feffffe1100780c */ /* 0x000fe20003f04070 */
[----:B------:R-:W-:Y:S01]  /*0aa0*/  DFMA R24, R20, -R2, R14 ;  /* 0x800000021418722b */ /* 0x000fe2000000000e */
[----:B------:R-:W-:-:S04]  /*0ab0*/  IADD3 R17, PT, PT, R26, -0x1, RZ ;  /* 0xffffffff1a117810 */ /* 0x000fc80007ffe0ff */
[----:B------:R-:W-:-:S03]  /*0ac0*/  ISETP.GT.U32.OR P0, PT, R17, 0x7feffffe, P0 ;  /* 0x7feffffe1100780c */ /* 0x000fc60000704470 */
[----:B------:R-:W-:-:S10]  /*0ad0*/  DFMA R24, R22, R24, R20 ;  /* 0x000000181618722b */ /* 0x000fd40000000014 */
        /* <DEDUP_REMOVED lines=19> */
[----:B------:R-:W-:Y:S01]  /*0c10*/  DMUL.RP R12, R24, R12 ;  /* 0x0000000c180c7228 */ /* 0x000fe20000008000 */
[----:B------:R-:W-:-:S06]  /*0c20*/  IMAD.MOV.U32 R2, RZ, RZ, RZ ;  /* 0x000000ffff027224 */ /* 0x000fcc00078e00ff */
[----:B------:R-:W-:-:S03]  /*0c30*/  DFMA R2, R16, -R2, R24 ;  /* 0x800000021002722b */ /* 0x000fc60000000018 */
[----:B------:R-:W-:-:S03]  /*0c40*/  LOP3.LUT R5, R13, R5, RZ, 0x3c, !PT ;  /* 0x000000050d057212 */ /* 0x000fc600078e3cff */
[----:B------:R-:W-:-:S04]  /*0c50*/  IADD3 R2, PT, PT, -R10, -0x43300000, RZ ;  /* 0xbcd000000a027810 */ /* 0x000fc80007ffe1ff */
[----:B------:R-:W-:-:S04]  /*0c60*/  FSETP.NEU.AND P0, PT, |R3|, R2, PT ;  /* 0x000000020300720b */ /* 0x000fc80003f0d200 */
[----:B------:R-:W-:Y:S02]  /*0c70*/  FSEL R16, R12, R16, !P0 ;  /* 0x000000100c107208 */ /* 0x000fe40004000000 */
[----:B------:R-:W-:Y:S01]  /*0c80*/  FSEL R17, R5, R17, !P0 ;  /* 0x0000001105117208 */ /* 0x000fe20004000000 */
[----:B------:R-:W-:Y:S06]  /*0c90*/  BRA `(.L_x_52) ;  /* 0x0000000000547947 */ /* 0x000fec0003800000 */
.L_x_51:
        /* <DEDUP_REMOVED lines=11> */
[----:B------:R-:W-:Y:S02]  /*0d50*/  @P0 LOP3.LUT R2, R17, 0x7ff00000, RZ, 0xfc, !PT ;  /* 0x7ff0000011020812 */ /* 0x000fe400078efcff */
[----:B------:R-:W-:Y:S01]  /*0d60*/  @!P0 MOV R16, RZ ;  /* 0x000000ff00108202 */ /* 0x000fe20000000f00 */
[----:B------:R-:W-:Y:S02]  /*0d70*/  @P0 IMAD.MOV.U32 R16, RZ, RZ, RZ ;  /* 0x000000ffff100224 */ /* 0x000fe400078e00ff */
[----:B------:R-:W-:Y:S01]  /*0d80*/  @P0 IMAD.MOV.U32 R17, RZ, RZ, R2 ;  /* 0x000000ffff110224 */ /* 0x000fe200078e0002 */
[----:B------:R-:W-:Y:S06]  /*0d90*/  BRA `(.L_x_52) ;  /* 0x0000000000147947 */ /* 0x000fec0003800000 */
.L_x_54:
[----:B------:R-:W-:Y:S01]  /*0da0*/  LOP3.LUT R17, R5, 0x80000, RZ, 0xfc, !PT ;  /* 0x0008000005117812 */ /* 0x000fe200078efcff */
[----:B------:R-:W-:Y:S01]  /*0db0*/  IMAD.MOV.U32 R16, RZ, RZ, R4 ;  /* 0x000000ffff107224 */ /* 0x000fe200078e0004 */
[----:B------:R-:W-:Y:S06]  /*0dc0*/  BRA `(.L_x_52) ;  /* 0x0000000000087947 */ /* 0x000fec0003800000 */
.L_x_53:
[----:B------:R-:W-:Y:S01]  /*0dd0*/  LOP3.LUT R17, R13, 0x80000, RZ, 0xfc, !PT ;  /* 0x000800000d117812 */ /* 0x000fe200078efcff */
[----:B------:R-:W-:-:S07]  /*0de0*/  IMAD.MOV.U32 R16, RZ, RZ, R12 ;  /* 0x000000ffff107224 */ /* 0x000fce00078e000c */
.L_x_52:
[----:B------:R-:W-:Y:S05]  /*0df0*/  BSYNC.RECONVERGENT B2 ;  /* 0x0000000000027941 */ /* 0x000fea0003800200 */
.L_x_50:
[----:B------:R-:W-:Y:S02]  /*0e00*/  IMAD.MOV.U32 R19, RZ, RZ, 0x0 ;  /* 0x00000000ff137424 */ /* 0x000fe400078e00ff */
[----:B------:R-:W-:Y:S02]  /*0e10*/  IMAD.MOV.U32 R2, RZ, RZ, R16 ;  /* 0x000000ffff027224 */ /* 0x000fe400078e0010 */
[----:B------:R-:W-:Y:S01]  /*0e20*/  IMAD.MOV.U32 R3, RZ, RZ, R17 ;  /* 0x000000ffff037224 */ /* 0x000fe200078e0011 */
[----:B------:R-:W-:Y:S06]  /*0e30*/  RET.REL.NODEC R18 `(_Z12MicroToMacroP9attribute) ;  /* 0xfffffff012707950 */ /* 0x000fec0003c3ffff */
.L_x_55:
        /* <DEDUP_REMOVED lines=12> */
.L_x_292:


//--------------------- .text._Z5WatchP9attributePd --------------------------
	.section	.text._Z5WatchP9attributePd,"ax",@progbits
	.align	128
        .global         _Z5WatchP9attributePd
        .type           _Z5WatchP9attributePd,@function
        .size           _Z5WatchP9attributePd,(.L_x_293 - _Z5WatchP9attributePd)
        .other          _Z5WatchP9attributePd,@"STO_CUDA_ENTRY STV_DEFAULT"
_Z5WatchP9attributePd:
.text._Z5WatchP9attributePd:
[----:B------:R-:W-:Y:S08]  /*0000*/  LDC R1, c[0x0][0x37c] ;  /* 0x0000df00ff017b82 */ /* 0x000ff00000000800 */
[----:B------:R-:W0:Y:S01]  /*0010*/  LDC R12, c[0x0][0x360] ;  /* 0x0000d800ff0c7b82 */ /* 0x000e220000000800 */
[----:B------:R-:W1:Y:S01]  /*0020*/  S2R R0, SR_TID.X ;  /* 0x0000000000007919 */ /* 0x000e620000002100 */
[----:B------:R-:W-:Y:S01]  /*0030*/  IMAD.MOV.U32 R2, RZ, RZ, RZ ;  /* 0x000000ffff027224 */ /* 0x000fe200078e00ff */
[----:B------:R-:W-:Y:S01]  /*0040*/  UMOV UR4, 0x400 ;  /* 0x0000040000047882 */ /* 0x000fe20000000000 */
[----:B------:R-:W-:Y:S01]  /*0050*/  BSSY.RECONVERGENT B0, `(.L_x_56) ;  /* 0x000003a000007945 */ /* 0x000fe20003800200 */
[----:B------:R-:W-:Y:S01]  /*0060*/  UIADD3 UR5, UPT, UPT, UR4, 0x100, URZ ;  /* 0x0000010004057890 */ /* 0x000fe2000fffe0ff */
[----:B------:R-:W-:-:S02]  /*0070*/  IMAD.MOV.U32 R13, RZ, RZ, RZ ;  /* 0x000000ffff0d7224 */ /* 0x000fc400078e00ff */
[----:B------:R-:W2:Y:S01]  /*0080*/  S2UR UR6, SR_CgaCtaId ;  /* 0x00000000000679c3 */ /* 0x000ea20000008800 */
[----:B0-----:R-:W0:Y:S01]  /*0090*/  I2F.U32.RP R4, R12 ;  /* 0x0000000c00047306 */ /* 0x001e220000209000 */
[----:B------:R-:W-:Y:S01]  /*00a0*/  ISETP.NE.U32.AND P2, PT, R12, RZ, PT ;  /* 0x000000ff0c00720c */ /* 0x000fe20003f45070 */
[----:B--2---:R-:W-:Y:S01]  /*00b0*/  ULEA UR4, UR6, UR4, 0x18 ;  /* 0x0000000406047291 */ /* 0x004fe2000f8ec0ff */
[----:B-1----:R-:W-:Y:S01]  /*00c0*/  IMAD.MOV.U32 R9, RZ, RZ, R0 ;  /* 0x000000ffff097224 */ /* 0x002fe200078e0000 */
[----:B------:R-:W-:Y:S01]  /*00d0*/  ULEA UR5, UR6, UR5, 0x18 ;  /* 0x0000000506057291 */ /* 0x000fe2000f8ec0ff */
[----:B------:R-:W1:Y:S03]  /*00e0*/  LDCU.64 UR6, c[0x0][0x358] ;  /* 0x00006b00ff0677ac */ /* 0x000e660008000a00 */
[C---:B------:R-:W-:Y:S01]  /*00f0*/  LEA R10, R0.reuse, UR4, 0x2 ;  /* 0x00000004000a7c11 */ /* 0x040fe2000f8e10ff */
[----:B0-----:R-:W0:Y:S01]  /*0100*/  MUFU.RCP R4, R4 ;  /* 0x0000000400047308 */ /* 0x001e220000001000 */
[----:B------:R-:W-:-:S03]  /*0110*/  LEA R11, R0, UR5, 0x3 ;  /* 0x00000005000b7c11 */ /* 0x000fc6000f8e18ff */
[----:B------:R2:W-:Y:S04]  /*0120*/  STS [R10], RZ ;  /* 0x000000ff0a007388 */ /* 0x0005e80000000800 */
[----:B------:R2:W-:Y:S01]  /*0130*/  STS.64 [R11], RZ ;  /* 0x000000ff0b007388 */ /* 0x0005e20000000a00 */
[----:B0-----:R-:W-:-:S06]  /*0140*/  VIADD R3, R4, 0xffffffe ;  /* 0x0ffffffe04037836 */ /* 0x001fcc0000000000 */
[----:B------:R-:W0:Y:S02]  /*0150*/  F2I.FTZ.U32.TRUNC.NTZ R3, R3 ;  /* 0x0000000300037305 */ /* 0x000e24000021f000 */
[----:B0-----:R-:W-:-:S04]  /*0160*/  IMAD.MOV R5, RZ, RZ, -R3 ;  /* 0x000000ffff057224 */ /* 0x001fc800078e0a03 */
[----:B------:R-:W-:-:S04]  /*0170*/  IMAD R5, R5, R12, RZ ;  /* 0x0000000c05057224 */ /* 0x000fc800078e02ff */
[----:B------:R-:W-:Y:S01]  /*0180*/  IMAD.HI.U32 R5, R3, R5, R2 ;  /* 0x0000000503057227 */ /* 0x000fe200078e0002 */
[----:B------:R-:W-:-:S05]  /*0190*/  IADD3 R2, PT, PT, -R0, 0x29f62, -R12 ;  /* 0x00029f6200027810 */ /* 0x000fca0007ffe90c */
[----:B------:R-:W-:-:S04]  /*01a0*/  IMAD.HI.U32 R5, R5, R2, RZ ;  /* 0x0000000205057227 */ /* 0x000fc800078e00ff */
[----:B------:R-:W-:-:S04]  /*01b0*/  IMAD.MOV R7, RZ, RZ, -R5 ;  /* 0x000000ffff077224 */ /* 0x000fc800078e0a05 */
[----:B------:R-:W-:-:S05]  /*01c0*/  IMAD R2, R12, R7, R2 ;  /* 0x000000070c027224 */ /* 0x000fca00078e0202 */
[----:B------:R-:W-:-:S13]  /*01d0*/  ISETP.GE.U32.AND P0, PT, R2, R12, PT ;  /* 0x0000000c0200720c */ /* 0x000fda0003f06070 */
[----:B------:R-:W-:Y:S02]  /*01e0*/  @P0 IMAD.IADD R2, R2, 0x1, -R12 ;  /* 0x0000000102020824 */ /* 0x000fe400078e0a0c */
[----:B------:R-:W-:-:S03]  /*01f0*/  @P0 VIADD R5, R5, 0x1 ;  /* 0x0000000105050836 */ /* 0x000fc60000000000 */
[----:B------:R-:W-:Y:S02]  /*0200*/  ISETP.GE.U32.AND P1, PT, R2, R12, PT ;  /* 0x0000000c0200720c */ /* 0x000fe40003f26070 */
[----:B------:R-:W-:-:S11]  /*0210*/  CS2R R2, SRZ ;  /* 0x0000000000027805 */ /* 0x000fd6000001ff00 */
[----:B------:R-:W-:Y:S01]  /*0220*/  @P1 VIADD R5, R5, 0x1 ;  /* 0x0000000105051836 */ /* 0x000fe20000000000 */
[----:B------:R-:W-:-:S04]  /*0230*/  @!P2 LOP3.LUT R5, RZ, R12, RZ, 0x33, !PT ;  /* 0x0000000cff05a212 */ /* 0x000fc800078e33ff */
[----:B------:R-:W-:-:S04]  /*0240*/  LOP3.LUT R6, R5, 0x3, RZ, 0xc0, !PT ;  /* 0x0000000305067812 */ /* 0x000fc800078ec0ff */
[----:B------:R-:W-:-:S13]  /*0250*/  ISETP.NE.AND P0, PT, R6, 0x2, PT ;  /* 0x000000020600780c */ /* 0x000fda0003f05270 */
[----:B-12---:R-:W-:Y:S05]  /*0260*/  @!P0 BRA `(.L_x_57) ;  /* 0x0000000000608947 */ /* 0x006fea0003800000 */
[----:B------:R-:W-:Y:S01]  /*0270*/  IMAD.MOV.U32 R13, RZ, RZ, RZ ;  /* 0x000000ffff0d7224 */ /* 0x000fe200078e00ff */
[----:B------:R-:W-:Y:S01]  /*0280*/  CS2R R2, SRZ ;  /* 0x0000000000027805 */ /* 0x000fe2000001ff00 */
[----:B------:R-:W-:Y:S02]  /*0290*/  IMAD.MOV.U32 R9, RZ, RZ, R0 ;  /* 0x000000ffff097224 */ /* 0x000fe400078e0000 */
[----:B------:R-:W-:-:S07]  /*02a0*/  IMAD.MOV.U32 R7, RZ, RZ, RZ ;  /* 0x000000ffff077224 */ /* 0x000fce00078e00ff */
.L_x_58:
[----:B------:R-:W-:-:S05]  /*02b0*/  IMAD.HI.U32 R4, R9, -0x41598daf, RZ ;  /* 0xbea6725109047827 */ /* 0x000fca00078e00ff */
[----:B------:R-:W-:-:S05]  /*02c0*/  SHF.R.U32.HI R4, RZ, 0xa, R4 ;  /* 0x0000000aff047819 */ /* 0x000fca0000011604 */
[C---:B------:R-:W-:Y:S02]  /*02d0*/  IMAD R5, R4.reuse, 0x55f, RZ ;  /* 0x0000055f04057824 */ /* 0x040fe400078e02ff */
[----:B------:R-:W-:-:S03]  /*02e0*/  VIADD R8, R4, 0xffffffff ;  /* 0xffffffff04087836 */ /* 0x000fc60000000000 */
[----:B------:R-:W-:Y:S02]  /*02f0*/  LOP3.LUT R4, RZ, R5, RZ, 0x33, !PT ;  /* 0x00000005ff047212 */ /* 0x000fe400078e33ff */
[----:B------:R-:W-:-:S03]  /*0300*/  ISETP.GT.U32.AND P0, PT, R8, 0x7a, PT ;  /* 0x0000007a0800780c */ /* 0x000fc60003f04070 */
[----:B------:R-:W-:-:S05]  /*0310*/  IMAD.IADD R4, R4, 0x1, R9 ;  /* 0x0000000104047824 */ /* 0x000fca00078e0209 */
[----:B------:R-:W-:-:S13]  /*0320*/  ISETP.GT.U32.OR P0, PT, R4, 0x55c, P0 ;  /* 0x0000055c0400780c */ /* 0x000fda0000704470 */
[----:B------:R-:W0:Y:S02]  /*0330*/  @!P0 LDC.64 R4, c[0x0][0x380] ;  /* 0x0000e000ff048b82 */ /* 0x000e240000000a00 */
[----:B0-----:R-:W-:-:S06]  /*0340*/  @!P0 IMAD.WIDE.U32 R4, R9, 0x1e8, R4 ;  /* 0x000001e809048825 */ /* 0x001fcc00078e0004 */
[----:B------:R-:W2:Y:S01]  /*0350*/  @!P0 LDG.E.64 R4, desc[UR6][R4.64+0x1d0] ;  /* 0x0001d00604048981 */ /* 0x000ea2000c1e1b00 */
[----:B------:R-:W-:Y:S02]  /*0360*/  VIADD R7, R7, 0x1 ;  /* 0x0000000107077836 */ /* 0x000fe40000000000 */
[----:B------:R-:W-:Y:S02]  /*0370*/  @!P0 VIADD R13, R13, 0x1 ;  /* 0x000000010d0d8836 */ /* 0x000fe40000000000 */
[----:B------:R-:W-:Y:S01]  /*0380*/  IMAD.IADD R9, R12, 0x1, R9 ;  /* 0x000000010c097824 */ /* 0x000fe200078e0209 */
[----:B------:R-:W-:Y:S02]  /*0390*/  LOP3.LUT R8, R6, R7, RZ, 0x3c, !PT ;  /* 0x0000000706087212 */ /* 0x000fe400078e3cff */
[----:B------:R0:W-:Y:S01]  /*03a0*/  @!P0 STS [R10], R13 ;  /* 0x0000000d0a008388 */ /* 0x0001e20000000800 */
[----:B--2---:R-:W-:-:S07]  /*03b0*/  @!P0 DADD R2, R2, R4 ;  /* 0x0000000002028229 */ /* 0x004fce0000000004 */
[----:B------:R0:W-:Y:S01]  /*03c0*/  @!P0 STS.64 [R11], R2 ;  /* 0x000000020b008388 */ /* 0x0001e20000000a00 */
[----:B------:R-:W-:-:S13]  /*03d0*/  ISETP.NE.AND P0, PT, R8, 0x2, PT ;  /* 0x000000020800780c */ /* 0x000fda0003f05270 */
[----:B0-----:R-:W-:Y:S05]  /*03e0*/  @P0 BRA `(.L_x_58) ;  /* 0xfffffffc00b00947 */ /* 0x001fea000383ffff */
.L_x_57:
[----:B------:R-:W-:Y:S05]  /*03f0*/  BSYNC.RECONVERGENT B0 ;  /* 0x0000000000007941 */ /* 0x000fea0003800200 */
.L_x_56:
[----:B------:R-:W-:Y:S01]  /*0400*/  BSSY.RECONVERGENT B0, `(.L_x_59) ;  /* 0x0000043000007945 */ /* 0x000fe20003800200 */
.L_x_60:
[----:B------:R-:W-:-:S04]  /*0410*/  IMAD.HI.U32 R4, R9, -0x41598daf, RZ ;  /* 0xbea6725109047827 */ /* 0x000fc800078e00ff */
[----:B------:R-:W-:Y:S01]  /*0420*/  IMAD.IADD R21, R12, 0x1, R9 ;  /* 0x000000010c157824 */ /* 0x000fe200078e0209 */
[----:B------:R-:W-:-:S03]  /*0430*/  SHF.R.U32.HI R4, RZ, 0xa, R4 ;  /* 0x0000000aff047819 */ /* 0x000fc60000011604 */
[----:B------:R-:W-:-:S04]  /*0440*/  IMAD.HI.U32 R7, R21, -0x41598daf, RZ ;  /* 0xbea6725115077827 */ /* 0x000fc800078e00ff */
[C---:B------:R-:W-:Y:S01]  /*0450*/  IMAD R5, R4.reuse, 0x55f, RZ ;  /* 0x0000055f04057824 */ /* 0x040fe200078e02ff */
[----:B------:R-:W-:Y:S01]  /*0460*/  SHF.R.U32.HI R7, RZ, 0xa, R7 ;  /* 0x0000000aff077819 */ /* 0x000fe20000011607 */
[----:B------:R-:W-:Y:S02]  /*0470*/  VIADD R6, R4, 0xffffffff ;  /* 0xffffffff04067836 */ /* 0x000fe40000000000 */
[----:B------:R-:W-:Y:S01]  /*0480*/  IMAD.IADD R19, R12, 0x1, R21 ;  /* 0x000000010c137824 */ /* 0x000fe200078e0215 */
[----:B------:R-:W-:Y:S01]  /*0490*/  LOP3.LUT R4, RZ, R5, RZ, 0x33, !PT ;  /* 0x00000005ff047212 */ /* 0x000fe200078e33ff */
[----:B------:R-:W-:Y:S01]  /*04a0*/  IMAD R5, R7, 0x55f, RZ ;  /* 0x0000055f07057824 */ /* 0x000fe200078e02ff */
[----:B------:R-:W-:Y:S01]  /*04b0*/  ISETP.GT.U32.AND P0, PT, R6, 0x7a, PT ;  /* 0x0000007a0600780c */ /* 0x000fe20003f04070 */
[----:B------:R-:W-:Y:S01]  /*04c0*/  IMAD.HI.U32 R8, R19, -0x41598daf, RZ ;  /* 0xbea6725113087827 */ /* 0x000fe200078e00ff */
[----:B------:R-:W-:-:S03]  /*04d0*/  IADD3 R17, PT, PT, R12, R19, RZ ;  /* 0x000000130c117210 */ /* 0x000fc60007ffe0ff */
[----:B------:R-:W-:Y:S01]  /*04e0*/  IMAD.IADD R4, R4, 0x1, R9 ;  /* 0x0000000104047824 */ /* 0x000fe200078e0209 */
[----:B------:R-:W-:Y:S01]  /*04f0*/  SHF.R.U32.HI R8, RZ, 0xa, R8 ;  /* 0x0000000aff087819 */ /* 0x000fe20000011608 */
[----:B------:R-:W-:Y:S02]  /*0500*/  VIADD R7, R7, 0xffffffff ;  /* 0xffffffff07077836 */ /* 0x000fe40000000000 */
[----:B------:R-:W-:Y:S01]  /*0510*/  IMAD.HI.U32 R6, R17, -0x41598daf, RZ ;  /* 0xbea6725111067827 */ /* 0x000fe200078e00ff */
[----:B------:R-:W-:Y:S02]  /*0520*/  ISETP.GT.U32.OR P0, PT, R4, 0x55c, P0 ;  /* 0x0000055c0400780c */ /* 0x000fe40000704470 */
[----:B------:R-:W-:Y:S01]  /*0530*/  LOP3.LUT R4, RZ, R5, RZ, 0x33, !PT ;  /* 0x00000005ff047212 */ /* 0x000fe200078e33ff */
[C---:B------:R-:W-:Y:S01]  /*0540*/  IMAD R5, R8.reuse, 0x55f, RZ ;  /* 0x0000055f08057824 */ /* 0x040fe200078e02ff */
[----:B------:R-:W-:Y:S01]  /*0550*/  ISETP.GT.U32.AND P1, PT, R7, 0x7a, PT ;  /* 0x0000007a0700780c */ /* 0x000fe20003f24070 */
[----:B------:R-:W-:Y:S01]  /*0560*/  VIADD R8, R8, 0xffffffff ;  /* 0xffffffff08087836 */ /* 0x000fe20000000000 */
[----:B------:R-:W-:Y:S01]  /*0570*/  SHF.R.U32.HI R7, RZ, 0xa, R6 ;  /* 0x0000000aff077819 */ /* 0x000fe20000011606 */
[----:B------:R-:W-:Y:S01]  /*0580*/  IMAD.IADD R4, R21, 0x1, R4 ;  /* 0x0000000115047824 */ /* 0x000fe200078e0204 */
[----:B------:R-:W-:-:S02]  /*0590*/  LOP3.LUT R6, RZ, R5, RZ, 0x33, !PT ;  /* 0x00000005ff067212 */ /* 0x000fc400078e33ff */
[----:B------:R-:W-:Y:S02]  /*05a0*/  ISETP.GT.U32.AND P2, PT, R8, 0x7a, PT ;  /* 0x0000007a0800780c */ /* 0x000fe40003f44070 */
[----:B------:R-:W-:Y:S01]  /*05b0*/  ISETP.GT.U32.OR P1, PT, R4, 0x55c, P1 ;  /* 0x0000055c0400780c */ /* 0x000fe20000f24470 */
[----:B------:R-:W-:Y:S01]  /*05c0*/  IMAD R4, R7, 0x55f, RZ ;  /* 0x0000055f07047824 */ /* 0x000fe200078e02ff */
[----:B------:R-:W0:Y:S01]  /*05d0*/  @!P0 LDC.64 R14, c[0x0][0x380] ;  /* 0x0000e000ff0e8b82 */ /* 0x000e220000000a00 */
[----:B------:R-:W-:Y:S02]  /*05e0*/  IMAD.IADD R6, R19, 0x1, R6 ;  /* 0x0000000113067824 */ /* 0x000fe400078e0206 */
[----:B------:R-:W-:Y:S01]  /*05f0*/  VIADD R7, R7, 0xffffffff ;  /* 0xffffffff07077836 */ /* 0x000fe20000000000 */
[----:B------:R-:W-:Y:S02]  /*0600*/  LOP3.LUT R4, RZ, R4, RZ, 0x33, !PT ;  /* 0x00000004ff047212 */ /* 0x000fe400078e33ff */
[----:B------:R-:W-:-:S02]  /*0610*/  ISETP.GT.U32.OR P2, PT, R6, 0x55c, P2 ;  /* 0x0000055c0600780c */ /* 0x000fc40001744470 */
[----:B------:R-:W-:Y:S01]  /*0620*/  ISETP.GT.U32.AND P3, PT, R7, 0x7a, PT ;  /* 0x0000007a0700780c */ /* 0x000fe20003f64070 */
[----:B------:R-:W-:Y:S02]  /*0630*/  IMAD.IADD R4, R17, 0x1, R4 ;  /* 0x0000000111047824 */ /* 0x000fe400078e0204 */
[----:B------:R-:W1:Y:S03]  /*0640*/  @!P1 LDC.64 R6, c[0x0][0x380] ;  /* 0x0000e000ff069b82 */ /* 0x000e660000000a00 */
[----:B------:R-:W-:-:S05]  /*0650*/  ISETP.GT.U32.OR P3, PT, R4, 0x55c, P3 ;  /* 0x0000055c0400780c */ /* 0x000fca0001f64470 */
[----:B------:R-:W2:Y:S01]  /*0660*/  @!P2 LDC.64 R4, c[0x0][0x380] ;  /* 0x0000e000ff04ab82 */ /* 0x000ea20000000a00 */
[----:B0-----:R-:W-:-:S07]  /*0670*/  @!P0 IMAD.WIDE.U32 R14, R9, 0x1e8, R14 ;  /* 0x000001e8090e8825 */ /* 0x001fce00078e000e */
[----:B------:R-:W0:Y:S01]  /*0680*/  @!P3 LDC.64 R8, c[0x0][0x380] ;  /* 0x0000e000ff08bb82 */ /* 0x000e220000000a00 */
[----:B------:R-:W3:Y:S01]  /*0690*/  @!P0 LDG.E.64 R14, desc[UR6][R14.64+0x1d0] ;  /* 0x0001d0060e0e8981 */ /* 0x000ee2000c1e1b00 */
[----:B-1----:R-:W-:-:S06]  /*06a0*/  @!P1 IMAD.WIDE.U32 R6, R21, 0x1e8, R6 ;  /* 0x000001e815069825 */ /* 0x002fcc00078e0006 */
[----:B------:R-:W4:Y:S01]  /*06b0*/  @!P1 LDG.E.64 R6, desc[UR6][R6.64+0x1d0] ;  /* 0x0001d00606069981 */ /* 0x000f22000c1e1b00 */
[----:B--2---:R-:W-:-:S06]  /*06c0*/  @!P2 IMAD.WIDE.U32 R4, R19, 0x1e8, R4 ;  /* 0x000001e81304a825 */ /* 0x004fcc00078e0004 */
[----:B------:R-:W2:Y:S01]  /*06d0*/  @!P2 LDG.E.64 R4, desc[UR6][R4.64+0x1d0] ;  /* 0x0001d0060404a981 */ /* 0x000ea2000c1e1b00 */
[----:B0-----:R-:W-:-:S06]  /*06e0*/  @!P3 IMAD.WIDE.U32 R8, R17, 0x1e8, R8 ;  /* 0x000001e81108b825 */ /* 0x001fcc00078e0008 */
[----:B------:R-:W5:Y:S01]  /*06f0*/  @!P3 LDG.E.64 R8, desc[UR6][R8.64+0x1d0] ;  /* 0x0001d0060808b981 */ /* 0x000f62000c1e1b00 */
[----:B------:R-:W-:-:S05]  /*0700*/  @!P0 VIADD R13, R13, 0x1 ;  /* 0x000000010d0d8836 */ /* 0x000fca0000000000 */
[----:B------:R0:W-:Y:S02]  /*0710*/  @!P0 STS [R10], R13 ;  /* 0x0000000d0a008388 */ /* 0x0001e40000000800 */
[----:B0-----:R-:W-:Y:S01]  /*0720*/  @!P1 VIADD R13, R13, 0x1 ;  /* 0x000000010d0d9836 */ /* 0x001fe20000000000 */
[----:B---3--:R-:W-:-:S07]  /*0730*/  @!P0 DADD R2, R2, R14 ;  /* 0x0000000002028229 */ /* 0x008fce000000000e */
[----:B------:R4:W-:Y:S04]  /*0740*/  @!P0 STS.64 [R11], R2 ;  /* 0x000000020b008388 */ /* 0x0009e80000000a00 */
[----:B------:R0:W-:Y:S01]  /*0750*/  @!P1 STS [R10], R13 ;  /* 0x0000000d0a009388 */ /* 0x0001e20000000800 */
[----:B----4-:R-:W-:Y:S01]  /*0760*/  @!P1 DADD R2, R2, R6 ;  /* 0x0000000002029229 */ /* 0x010fe20000000006 */
[----:B0-----:R-:W-:-:S06]  /*0770*/  @!P2 VIADD R13, R13, 0x1 ;  /* 0x000000010d0da836 */ /* 0x001fcc0000000000 */
[----:B------:R2:W-:Y:S04]  /*0780*/  @!P1 STS.64 [R11], R2 ;  /* 0x000000020b009388 */ /* 0x0005e80000000a00 */
[----:B------:R0:W-:Y:S01]  /*0790*/  @!P2 STS [R10], R13 ;  /* 0x0000000d0a00a388 */ /* 0x0001e20000000800 */
[----:B--2---:R-:W-:Y:S01]  /*07a0*/  @!P2 DADD R2, R2, R4 ;  /* 0x000000000202a229 */ /* 0x004fe20000000004 */
[----:B0-----:R-:W-:-:S06]  /*07b0*/  @!P3 VIADD R13, R13, 0x1 ;  /* 0x000000010d0db836 */ /* 0x001fcc0000000000 */
[----:B------:R5:W-:Y:S04]  /*07c0*/  @!P2 STS.64 [R11], R2 ;  /* 0x000000020b00a388 */ /* 0x000be80000000a00 */
[----:B------:R0:W-:Y:S01]  /*07d0*/  @!P3 STS [R10], R13 ;  /* 0x0000000d0a00b388 */ /* 0x0001e20000000800 */
[----:B-----5:R-:W-:Y:S01]  /*07e0*/  @!P3 DADD R2, R2, R8 ;  /* 0x000000000202b229 */ /* 0x020fe20000000008 */
[----:B------:R-:W-:-:S06]  /*07f0*/  IMAD.IADD R9, R12, 0x1, R17 ;  /* 0x000000010c097824 */ /* 0x000fcc00078e0211 */
[----:B------:R0:W-:Y:S01]  /*0800*/  @!P3 STS.64 [R11], R2 ;  /* 0x000000020b00b388 */ /* 0x0001e20000000a00 */
[----:B------:R-:W-:-:S13]  /*0810*/  ISETP.GE.U32.AND P0, PT, R9, 0x29f63, PT ;  /* 0x00029f630900780c */ /* 0x000fda0003f06070 */
[----:B0-----:R-:W-:Y:S05]  /*0820*/  @!P0 BRA `(.L_x_60) ;  /* 0xfffffff800f88947 */ /* 0x001fea000383ffff */
[----:B------:R-:W-:Y:S05]  /*0830*/  BSYNC.RECONVERGENT B0 ;  /* 0x0000000000007941 */ /* 0x000fea0003800200 */
.L_x_59:
[----:B------:R-:W-:Y:S01]  /*0840*/  BAR.SYNC.DEFER_BLOCKING 0x0 ;  /* 0x0000000000007b1d */ /* 0x000fe20000010000 */
[----:B------:R-:W-:-:S13]  /*0850*/  ISETP.GE.U32.AND P0, PT, R12, 0x2, PT ;  /* 0x000000020c00780c */ /* 0x000fda0003f06070 */
[----:B------:R-:W-:Y:S05]  /*0860*/  @!P0 BRA `(.L_x_61) ;  /* 0x00000000004c8947 */ /* 0x000fea0003800000 */
.L_x_64:
[----:B------:R-:W-:Y:S01]  /*0870*/  SHF.R.U32.HI R7, RZ, 0x1, R12 ;  /* 0x00000001ff077819 */ /* 0x000fe2000001160c */
[----:B------:R-:W-:Y:S03]  /*0880*/  BSSY.RECONVERGENT B0, `(.L_x_62) ;  /* 0x000000d000007945 */ /* 0x000fe60003800200 */
[----:B------:R-:W-:-:S13]  /*0890*/  ISETP.GE.U32.AND P0, PT, R0, R7, PT ;  /* 0x000000070000720c */ /* 0x000fda0003f06070 */
[----:B0-----:R-:W-:Y:S05]  /*08a0*/  @P0 BRA `(.L_x_63) ;  /* 0x0000000000280947 */ /* 0x001fea0003800000 */
[C---:B------:R-:W-:Y:S01]  /*08b0*/  IMAD R6, R7.reuse, 0x8, R11 ;  /* 0x0000000807067824 */ /* 0x040fe200078e020b */
[----:B------:R-:W-:Y:S04]  /*08c0*/  LDS.64 R4, [R11] ;  /* 0x000000000b047984 */ /* 0x000fe80000000a00 */
[----:B------:R-:W0:Y:S02]  /*08d0*/  LDS.64 R2, [R6] ;  /* 0x0000000006027984 */ /* 0x000e240000000a00 */
[----:B0-----:R-:W-:Y:S01]  /*08e0*/  DADD R2, R2, R4 ;  /* 0x0000000002027229 */ /* 0x001fe20000000004 */
[----:B------:R-:W-:-:S06]  /*08f0*/  IMAD R4, R7, 0x4, R10 ;  /* 0x0000000407047824 */ /* 0x000fcc00078e020a */
[----:B------:R-:W-:Y:S04]  /*0900*/  STS.64 [R11], R2 ;  /* 0x000000020b007388 */ /* 0x000fe80000000a00 */
[----:B------:R-:W-:Y:S04]  /*0910*/  LDS R4, [R4] ;  /* 0x0000000004047984 */ /* 0x000fe80000000800 */
[----:B------:R-:W0:Y:S02]  /*0920*/  LDS R5, [R10] ;  /* 0x000000000a057984 */ /* 0x000e240000000800 */
[----:B0-----:R-:W-:-:S05]  /*0930*/  IMAD.IADD R5, R4, 0x1, R5 ;  /* 0x0000000104057824 */ /* 0x001fca00078e0205 */
[----:B------:R0:W-:Y:S02]  /*0940*/  STS [R10], R5 ;  /* 0x000000050a007388 */ /* 0x0001e40000000800 */
.L_x_63:
[----:B------:R-:W-:Y:S05]  /*0950*/  BSYNC.RECONVERGENT B0 ;  /* 0x0000000000007941 */ /* 0x000fea0003800200 */
.L_x_62:
[----:B------:R-:W-:Y:S01]  /*0960*/  BAR.SYNC.DEFER_BLOCKING 0x0 ;  /* 0x0000000000007b1d */ /* 0x000fe20000010000 */
[----:B------:R-:W-:Y:S02]  /*0970*/  ISETP.GT.U32.AND P0, PT, R12, 0x3, PT ;  /* 0x000000030c00780c */ /* 0x000fe40003f04070 */
[----:B------:R-:W-:-:S11]  /*0980*/  MOV R12, R7 ;  /* 0x00000007000c7202 */ /* 0x000fd60000000f00 */
[----:B------:R-:W-:Y:S05]  /*0990*/  @P0 BRA `(.L_x_64) ;  /* 0xfffffffc00b40947 */ /* 0x000fea000383ffff */
.L_x_61:
[----:B------:R-:W-:-:S13]  /*09a0*/  ISETP.NE.AND P0, PT, R0, RZ, PT ;  /* 0x000000ff0000720c */ /* 0x000fda0003f05270 */
[----:B------:R-:W-:Y:S05]  /*09b0*/  @P0 EXIT ;  /* 0x000000000000094d */ /* 0x000fea0003800000 */
[----:B------:R-:W1:Y:S01]  /*09c0*/  S2UR UR5, SR_CgaCtaId ;  /* 0x00000000000579c3 */ /* 0x000e620000008800 */
[----:B------:R-:W-:Y:S01]  /*09d0*/  UMOV UR4, 0x400 ;  /* 0x0000040000047882 */ /* 0x000fe20000000000 */
[----:B------:R-:W-:Y:S01]  /*09e0*/  UMOV UR8, 0xd9d7bdbb ;  /* 0xd9d7bdbb00087882 */ /* 0x000fe20000000000 */
[----:B------:R-:W-:Y:S01]  /*09f0*/  UMOV UR9, 0x3ddb7cdf ;  /* 0x3ddb7cdf00097882 */ /* 0x000fe20000000000 */
[----:B------:R-:W-:Y:S01]  /*0a00*/  IMAD.MOV.U32 R2, RZ, RZ, 0x1 ;  /* 0x00000001ff027424 */ /* 0x000fe200078e00ff */
[----:B-1----:R-:W-:-:S09]  /*0a10*/  ULEA UR4, UR5, UR4, 0x18 ;  /* 0x0000000405047291 */ /* 0x002fd2000f8ec0ff */
[----:B------:R-:W1:Y:S04]  /*0a20*/  LDS R0, [UR4] ;  /* 0x00000004ff007984 */ /* 0x000e680008000800 */
[----:B0-----:R-:W0:Y:S01]  /*0a30*/  LDS.64 R4, [UR4+0x100] ;  /* 0x00010004ff047984 */ /* 0x001e220008000a00 */
[----:B-1----:R-:W1:Y:S01]  /*0a40*/  I2F.F64 R6, R0 ;  /* 0x0000000000067312 */ /* 0x002e620000201c00 */
[----:B0-----:R-:W-:Y:S01]  /*0a50*/  FSETP.GEU.AND P1, PT, |R5|, 6.5827683646048100446e-37, PT ;  /* 0x036000000500780b */ /* 0x001fe20003f2e200 */
[----:B-1----:R-:W-:-:S06]  /*0a60*/  DADD R6, R6, UR8 ;  /* 0x0000000806067e29 */ /* 0x002fcc0008000000 */
[----:B------:R-:W0:Y:S02]  /*0a70*/  MUFU.RCP64H R3, R7 ;  /* 0x0000000700037308 */ /* 0x000e240000001800 */
[----:B0-----:R-:W-:-:S08]  /*0a80*/  DFMA R8, -R6, R2, 1 ;  /* 0x3ff000000608742b */ /* 0x001fd00000000102 */
[----:B------:R-:W-:-:S08]  /*0a90*/  DFMA R8, R8, R8, R8 ;  /* 0x000000080808722b */ /* 0x000fd00000000008 */
[----:B------:R-:W-:-:S08]  /*0aa0*/  DFMA R8, R2, R8, R2 ;  /* 0x000000080208722b */ /* 0x000fd00000000002 */
[----:B------:R-:W-:-:S08]  /*0ab0*/  DFMA R2, -R6, R8, 1 ;  /* 0x3ff000000602742b */ /* 0x000fd00000000108 */
[----:B------:R-:W-:-:S08]  /*0ac0*/  DFMA R2, R8, R2, R8 ;  /* 0x000000020802722b */ /* 0x000fd00000000008 */
[----:B------:R-:W-:-:S08]  /*0ad0*/  DMUL R8, R4, R2 ;  /* 0x0000000204087228 */ /* 0x000fd00000000000 */
[----:B------:R-:W-:-:S08]  /*0ae0*/  DFMA R10, -R6, R8, R4 ;  /* 0x00000008060a722b */ /* 0x000fd00000000104 */
[----:B------:R-:W-:-:S10]  /*0af0*/  DFMA R2, R2, R10, R8 ;  /* 0x0000000a0202722b */ /* 0x000fd40000000008 */
[----:B------:R-:W-:-:S05]  /*0b00*/  FFMA R0, RZ, R7, R3 ;  /* 0x00000007ff007223 */ /* 0x000fca0000000003 */
[----:B------:R-:W-:-:S13]  /*0b10*/  FSETP.GT.AND P0, PT, |R0|, 1.469367938527859385e-39, PT ;  /* 0x001000000000780b */ /* 0x000fda0003f04200 */
[----:B------:R-:W-:Y:S05]  /*0b20*/  @P0 BRA P1, `(.L_x_65) ;  /* 0x0000000000100947 */ /* 0x000fea0000800000 */
[----:B------:R-:W-:-:S07]  /*0b30*/  MOV R0, 0xb50 ;  /* 0x00000b5000007802 */ /* 0x000fce0000000f00 */
[----:B------:R-:W-:Y:S05]  /*0b40*/  CALL.REL.NOINC `($__internal_4_$__cuda_sm20_div_rn_f64_full) ;  /* 0x0000000000147944 */ /* 0x000fea0003c00000 */
[----:B------:R-:W-:Y:S02]  /*0b50*/  IMAD.MOV.U32 R2, RZ, RZ, R12 ;  /* 0x000000ffff027224 */ /* 0x000fe400078e000c */
[----:B------:R-:W-:-:S07]  /*0b60*/  IMAD.MOV.U32 R3, RZ, RZ, R13 ;  /* 0x000000ffff037224 */ /* 0x000fce00078e000d */
.L_x_65:
[----:B------:R-:W0:Y:S02]  /*0b70*/  LDC.64 R4, c[0x0][0x388] ;  /* 0x0000e200ff047b82 */ /* 0x000e240000000a00 */
[----:B0-----:R-:W-:Y:S01]  /*0b80*/  STG.E.64 desc[UR6][R4.64], R2 ;  /* 0x0000000204007986 */ /* 0x001fe2000c101b06 */
[----:B------:R-:W-:Y:S05]  /*0b90*/  EXIT ;  /* 0x000000000000794d */ /* 0x000fea0003800000 */
        .weak           $__internal_4_$__cuda_sm20_div_rn_f64_full
        .type           $__internal_4_$__cuda_sm20_div_rn_f64_full,@function
        .size           $__internal_4_$__cuda_sm20_div_rn_f64_full,(.L_x_293 - $__internal_4_$__cuda_sm20_div_rn_f64_full)
$__internal_4_$__cuda_sm20_div_rn_f64_full:
[C---:B------:R-:W-:Y:S01]  /*0ba0*/  FSETP.GEU.AND P0, PT, |R7|.reuse, 1.469367938527859385e-39, PT ;  /* 0x001000000700780b */ /* 0x040fe20003f0e200 */
[----:B------:R-:W-:Y:S01]  /*0bb0*/  IMAD.MOV.U32 R8, RZ, RZ, 0x1 ;  /* 0x00000001ff087424 */ /* 0x000fe200078e00ff */
[C---:B------:R-:W-:Y:S01]  /*0bc0*/  LOP3.LUT R2, R7.reuse, 0x800fffff, RZ, 0xc0, !PT ;  /* 0x800fffff07027812 */ /* 0x040fe200078ec0ff */
[----:B------:R-:W-:Y:S01]  /*0bd0*/  IMAD.MOV.U32 R13, RZ, RZ, 0x1ca00000 ;  /* 0x1ca00000ff0d7424 */ /* 0x000fe200078e00ff */
[----:B------:R-:W-:Y:S02]  /*0be0*/  LOP3.LUT R17, R7, 0x7ff00000, RZ, 0xc0, !PT ;  /* 0x7ff0000007117812 */ /* 0x000fe400078ec0ff */
[----:B------:R-:W-:Y:S01]  /*0bf0*/  LOP3.LUT R3, R2, 0x3ff00000, RZ, 0xfc, !PT ;  /* 0x3ff0000002037812 */ /* 0x000fe200078efcff */
[----:B------:R-:W-:Y:S01]  /*0c00*/  IMAD.MOV.U32 R2, RZ, RZ, R6 ;  /* 0x000000ffff027224 */ /* 0x000fe200078e0006 */
[----:B------:R-:W-:-:S04]  /*0c10*/  LOP3.LUT R12, R5, 0x7ff00000, RZ, 0xc0, !PT ;  /* 0x7ff00000050c7812 */ /* 0x000fc800078ec0ff */
[----:B------:R-:W-:Y:S01]  /*0c20*/  ISETP.GE.U32.AND P1, PT, R12, R17, PT ;  /* 0x000000110c00720c */ /* 0x000fe20003f26070 */
[----:B------:R-:W-:Y:S01]  /*0c30*/  @!P0 DMUL R2, R6, 8.98846567431157953865e+307 ;  /* 0x7fe0000006028828 */ /* 0x000fe20000000000 */
[----:B------:R-:W-:-:S05]  /*0c40*/  IMAD.MOV.U32 R19, RZ, RZ, R12 ;  /* 0x000000ffff137224 */ /* 0x000fca00078e000c */
[----:B------:R-:W0:Y:S02]  /*0c50*/  MUFU.RCP64H R9, R3 ;  /* 0x0000000300097308 */ /* 0x000e240000001800 */
[----:B0-----:R-:W-:-:S08]  /*0c60*/  DFMA R10, R8, -R2, 1 ;  /* 0x3ff00000080a742b */ /* 0x001fd00000000802 */
[----:B------:R-:W-:-:S08]  /*0c70*/  DFMA R10, R10, R10, R10 ;  /* 0x0000000a0a0a722b */ /* 0x000fd0000000000a */
[----:B------:R-:W-:Y:S01]  /*0c80*/  DFMA R10, R8, R10, R8 ;  /* 0x0000000a080a722b */ /* 0x000fe20000000008 */
[----:B------:R-:W-:Y:S01]  /*0c90*/  SEL R9, R13, 0x63400000, !P1 ;  /* 0x634000000d097807 */ /* 0x000fe20004800000 */
[----:B------:R-:W-:Y:S01]  /*0ca0*/  IMAD.MOV.U32 R8, RZ, RZ, R4 ;  /* 0x000000ffff087224 */ /* 0x000fe200078e0004 */
[----:B------:R-:W-:Y:S02]  /*0cb0*/  FSETP.GEU.AND P1, PT, |R5|, 1.469367938527859385e-39, PT ;  /* 0x001000000500780b */ /* 0x000fe40003f2e200 */
[----:B------:R-:W-:-:S03]  /*0cc0*/  LOP3.LUT R9, R9, 0x800fffff, R5, 0xf8, !PT ;  /* 0x800fffff09097812 */ /* 0x000fc600078ef805 */
[----:B------:R-:W-:-:S08]  /*0cd0*/  DFMA R14, R10, -R2, 1 ;  /* 0x3ff000000a0e742b */ /* 0x000fd00000000802 */
[----:B------:R-:W-:Y:S01]  /*0ce0*/  DFMA R10, R10, R14, R10 ;  /* 0x0000000e0a0a722b */ /* 0x000fe2000000000a */
[----:B------:R-:W-:Y:S10]  /*0cf0*/  @P1 BRA `(.L_x_66) ;  /* 0x0000000000201947 */ /* 0x000ff40003800000 */
        /* <DEDUP_REMOVED lines=8> */
.L_x_66:
[----:B------:R-:W-:Y:S01]  /*0d80*/  IMAD.MOV.U32 R18, RZ, RZ, R17 ;  /* 0x000000ffff127224 */ /* 0x000fe200078e0011 */
[----:B------:R-:W-:Y:S01]  /*0d90*/  @!P0 LOP3.LUT R18, R3, 0x7ff00000, RZ, 0xc0, !PT ;  /* 0x7ff0000003128812 */ /* 0x000fe200078ec0ff */
[----:B------:R-:W-:Y:S01]  /*0da0*/  VIADD R20, R19, 0xffffffff ;  /* 0xffffffff13147836 */ /* 0x000fe20000000000 */
[----:B------:R-:W-:-:S03]  /*0db0*/  DMUL R14, R10, R8 ;  /* 0x000000080a0e7228 */ /* 0x000fc60000000000 */
[----:B------:R-:W-:Y:S01]  /*0dc0*/  VIADD R21, R18, 0xffffffff ;  /* 0xffffffff12157836 */ /* 0x000fe20000000000 */
[----:B------:R-:W-:-:S04]  /*0dd0*/  ISETP.GT.U32.AND P0, PT, R20, 0x7feffffe, PT ;  /* 0x7feffffe1400780c */ /* 0x000fc80003f04070 */
[----:B------:R-:W-:Y:S01]  /*0de0*/  ISETP.GT.U32.OR P0, PT, R21, 0x7feffffe, P0 ;  /* 0x7feffffe1500780c */ /* 0x000fe20000704470 */
[----:B------:R-:W-:-:S08]  /*0df0*/  DFMA R16, R14, -R2, R8 ;  /* 0x800000020e10722b */ /* 0x000fd00000000008 */
[----:B------:R-:W-:-:S04]  /*0e00*/  DFMA R10, R10, R16, R14 ;  /* 0x000000100a0a722b */ /* 0x000fc8000000000e */
[----:B------:R-:W-:Y:S07]  /*0e10*/  @P0 BRA `(.L_x_67) ;  /* 0x00000000006c0947 */ /* 0x000fee0003800000 */
[----:B------:R-:W-:-:S04]  /*0e20*/  LOP3.LUT R5, R7, 0x7ff00000, RZ, 0xc0, !PT ;  /* 0x7ff0000007057812 */ /* 0x000fc800078ec0ff */
[CC--:B------:R-:W-:Y:S02]  /*0e30*/  VIADDMNMX R4, R12.reuse, -R5.reuse, 0xb9600000, !PT ;  /* 0xb96000000c047446 */ /* 0x0c0fe40007800905 */
[----:B------:R-:W-:Y:S02]  /*0e40*/  ISETP.GE.U32.AND P0, PT, R12, R5, PT ;  /* 0x000000050c00720c */ /* 0x000fe40003f06070 */
[----:B------:R-:W-:Y:S02]  /*0e50*/  VIMNMX R4, PT, PT, R4, 0x46a00000, PT ;  /* 0x46a0000004047848 */ /* 0x000fe40003fe0100 */
[----:B------:R-:W-:-:S05]  /*0e60*/  SEL R13, R13, 0x63400000, !P0 ;  /* 0x634000000d0d7807 */ /* 0x000fca0004000000 */
[----:B------:R-:W-:Y:S01]  /*0e70*/  IMAD.IADD R14, R4, 0x1, -R13 ;  /* 0x00000001040e7824 */ /* 0x000fe200078e0a0d */
[----:B------:R-:W-:-:S03]  /*0e80*/  MOV R4, RZ ;  /* 0x000000ff00047202 */ /* 0x000fc60000000f00 */
        /* <DEDUP_REMOVED lines=20> */
.L_x_67:
        /* <DEDUP_REMOVED lines=16> */
.L_x_70:
[----:B------:R-:W-:Y:S01]  /*10d0*/  LOP3.LUT R13, R7, 0x80000, RZ, 0xfc, !PT ;  /* 0x00080000070d7812 */ /* 0x000fe200078efcff */
[----:B------:R-:W-:Y:S01]  /*10e0*/  IMAD.MOV.U32 R12, RZ, RZ, R6 ;  /* 0x000000ffff0c7224 */ /* 0x000fe200078e0006 */
[----:B------:R-:W-:Y:S06]  /*10f0*/  BRA `(.L_x_68) ;  /* 0x0000000000087947 */ /* 0x000fec0003800000 */
.L_x_69:
[----:B------:R-:W-:Y:S01]  /*1100*/  LOP3.LUT R13, R5, 0x80000, RZ, 0xfc, !PT ;  /* 0x00080000050d7812 */ /* 0x000fe200078efcff */
[----:B------:R-:W-:-:S07]  /*1110*/  IMAD.MOV.U32 R12, RZ, RZ, R4 ;  /* 0x000000ffff0c7224 */ /* 0x000fce00078e0004 */
.L_x_68:
[----:B------:R-:W-:Y:S02]  /*1120*/  IMAD.MOV.U32 R2, RZ, RZ, R0 ;  /* 0x000000ffff027224 */ /* 0x000fe400078e0000 */
[----:B------:R-:W-:-:S04]  /*1130*/  IMAD.MOV.U32 R3, RZ, RZ, 0x0 ;  /* 0x00000000ff037424 */ /* 0x000fc800078e00ff */
[----:B------:R-:W-:Y:S05]  /*1140*/  RET.REL.NODEC R2 `(_Z5WatchP9attributePd) ;  /* 0xffffffec02ac7950 */ /* 0x000fea0003c3ffff */
.L_x_71:
        /* <DEDUP_REMOVED lines=11> */
.L_x_293:


//--------------------- .text._Z5ErrorP9attributePd --------------------------
	.section	.text._Z5ErrorP9attributePd,"ax",@progbits
	.align	128
        .global         _Z5ErrorP9attributePd
        .type           _Z5ErrorP9attributePd,@function
        .size           _Z5ErrorP9attributePd,(.L_x_295 - _Z5ErrorP9attributePd)
        .other          _Z5ErrorP9attributePd,@"STO_CUDA_ENTRY STV_DEFAULT"
_Z5ErrorP9attributePd:
.text._Z5ErrorP9attributePd:
[----:B------:R-:W-:Y:S08]  /*0000*/  LDC R1, c[0x0][0x37c] ;  /* 0x0000df00ff017b82 */ /* 0x000ff00000000800 */
[----:B------:R-:W0:Y:S01]  /*0010*/  LDC R7, c[0x0][0x360] ;  /* 0x0000d800ff077b82 */ /* 0x000e220000000800 */
[----:B------:R-:W1:Y:S01]  /*0020*/  S2R R0, SR_TID.X ;  /* 0x0000000000007919 */ /* 0x000e620000002100 */
[----:B------:R-:W-:Y:S01]  /*0030*/  UMOV UR4, 0x400 ;  /* 0x0000040000047882 */ /* 0x000fe20000000000 */
[----:B------:R-:W2:Y:S01]  /*0040*/  LDCU.64 UR6, c[0x0][0x358] ;  /* 0x00006b00ff0677ac */ /* 0x000ea20008000a00 */
[----:B------:R-:W-:Y:S01]  /*0050*/  BSSY.RECONVERGENT B0, `(.L_x_72) ;  /* 0x000003e000007945 */ /* 0x000fe20003800200 */
[----:B------:R-:W-:-:S02]  /*0060*/  CS2R R10, SRZ ;  /* 0x00000000000a7805 */ /* 0x000fc4000001ff00 */
[----:B------:R-:W-:Y:S01]  /*0070*/  CS2R R8, SRZ ;  /* 0x0000000000087805 */ /* 0x000fe2000001ff00 */
[----:B------:R-:W3:Y:S01]  /*0080*/  S2UR UR5, SR_CgaCtaId ;  /* 0x00000000000579c3 */ /* 0x000ee20000008800 */
[----:B0-----:R-:W0:Y:S01]  /*0090*/  I2F.U32.RP R4, R7 ;  /* 0x0000000700047306 */ /* 0x001e220000209000 */
[----:B------:R-:W-:Y:S01]  /*00a0*/  ISETP.NE.U32.AND P2, PT, R7, RZ, PT ;  /* 0x000000ff0700720c */ /* 0x000fe20003f45070 */
[----:B---3--:R-:W-:Y:S01]  /*00b0*/  ULEA UR4, UR5, UR4, 0x18 ;  /* 0x0000000405047291 */ /* 0x008fe2000f8ec0ff */
[----:B-1----:R-:W-:-:S05]  /*00c0*/  IMAD.MOV.U32 R28, RZ, RZ, R0 ;  /* 0x000000ffff1c7224 */ /* 0x002fca00078e0000 */
[----:B0-----:R-:W0:Y:S02]  /*00d0*/  MUFU.RCP R4, R4 ;  /* 0x0000000400047308 */ /* 0x001e240000001000 */
[----:B0-----:R-:W-:-:S06]  /*00e0*/  VIADD R3, R4, 0xffffffe ;  /* 0x0ffffffe04037836 */ /* 0x001fcc0000000000 */
[----:B------:R-:W0:Y:S02]  /*00f0*/  F2I.FTZ.U32.TRUNC.NTZ R3, R3 ;  /* 0x0000000300037305 */ /* 0x000e24000021f000 */
[----:B0-----:R-:W-:-:S04]  /*0100*/  IMAD.MOV R2, RZ, RZ, -R3 ;  /* 0x000000ffff027224 */ /* 0x001fc800078e0a03 */
[----:B------:R-:W-:Y:S02]  /*0110*/  IMAD R5, R2, R7, RZ ;  /* 0x0000000702057224 */ /* 0x000fe400078e02ff */
[----:B------:R-:W-:-:S04]  /*0120*/  IMAD.MOV.U32 R2, RZ, RZ, RZ ;  /* 0x000000ffff027224 */ /* 0x000fc800078e00ff */
[----:B------:R-:W-:Y:S01]  /*0130*/  IMAD.HI.U32 R5, R3, R5, R2 ;  /* 0x0000000503057227 */ /* 0x000fe200078e0002 */
[----:B------:R-:W-:-:S03]  /*0140*/  IADD3 R2, PT, PT, -R0, 0x29f62, -R7 ;  /* 0x00029f6200027810 */ /* 0x000fc60007ffe907 */
[----:B------:R-:W-:Y:S02]  /*0150*/  IMAD.MOV.U32 R3, RZ, RZ, R7 ;  /* 0x000000ffff037224 */ /* 0x000fe400078e0007 */
[----:B------:R-:W-:-:S04]  /*0160*/  IMAD.HI.U32 R5, R5, R2, RZ ;  /* 0x0000000205057227 */ /* 0x000fc800078e00ff */
[----:B------:R-:W-:-:S04]  /*0170*/  IMAD.MOV R4, RZ, RZ, -R5 ;  /* 0x000000ffff047224 */ /* 0x000fc800078e0a05 */
[----:B------:R-:W-:-:S05]  /*0180*/  IMAD R2, R7, R4, R2 ;  /* 0x0000000407027224 */ /* 0x000fca00078e0202 */
[----:B------:R-:W-:-:S13]  /*0190*/  ISETP.GE.U32.AND P0, PT, R2, R7, PT ;  /* 0x000000070200720c */ /* 0x000fda0003f06070 */
[----:B------:R-:W-:Y:S02]  /*01a0*/  @P0 IMAD.IADD R2, R2, 0x1, -R7 ;  /* 0x0000000102020824 */ /* 0x000fe400078e0a07 */
[----:B------:R-:W-:-:S03]  /*01b0*/  @P0 VIADD R5, R5, 0x1 ;  /* 0x0000000105050836 */ /* 0x000fc60000000000 */
[----:B------:R-:W-:Y:S02]  /*01c0*/  ISETP.GE.U32.AND P1, PT, R2, R7, PT ;  /* 0x000000070200720c */ /* 0x000fe40003f26070 */
[----:B------:R-:W-:-:S05]  /*01d0*/  LEA R2, R0, UR4, 0x4 ;  /* 0x0000000400027c11 */ /* 0x000fca000f8e20ff */
[----:B------:R0:W-:Y:S06]  /*01e0*/  STS.128 [R2], RZ ;  /* 0x000000ff02007388 */ /* 0x0001ec0000000c00 */
[----:B------:R-:W-:Y:S01]  /*01f0*/  @P1 VIADD R5, R5, 0x1 ;  /* 0x0000000105051836 */ /* 0x000fe20000000000 */
[----:B------:R-:W-:-:S04]  /*0200*/  @!P2 LOP3.LUT R5, RZ, R7, RZ, 0x33, !PT ;  /* 0x00000007ff05a212 */ /* 0x000fc800078e33ff */
[----:B------:R-:W-:-:S04]  /*0210*/  LOP3.LUT R12, R5, 0x3, RZ, 0xc0, !PT ;  /* 0x00000003050c7812 */ /* 0x000fc800078ec0ff */
[----:B------:R-:W-:-:S13]  /*0220*/  ISETP.NE.AND P0, PT, R12, 0x2, PT ;  /* 0x000000020c00780c */ /* 0x000fda0003f05270 */
[----:B0-2---:R-:W-:Y:S05]  /*0230*/  @!P0 BRA `(.L_x_73) ;  /* 0x00000000007c8947 */ /* 0x005fea0003800000 */
[----:B------:R-:W-:Y:S01]  /*0240*/  IMAD.MOV.U32 R13, RZ, RZ, RZ ;  /* 0x000000ffff0d7224 */ /* 0x000fe200078e00ff */
[----:B------:R-:W-:Y:S01]  /*0250*/  CS2R R10, SRZ ;  /* 0x00000000000a7805 */ /* 0x000fe2000001ff00 */
[----:B------:R-:W-:-:S07]  /*0260*/  IMAD.MOV.U32 R28, RZ, RZ, R0 ;  /* 0x000000ffff1c7224 */ /* 0x000fce00078e0000 */
.L_x_74:
        /* <DEDUP_REMOVED lines=8> */
[----:B0-----:R-:W0:Y:S02]  /*02f0*/  @!P0 LDC.64 R16, c[0x0][0x380] ;  /* 0x0000e000ff108b82 */ /* 0x001e240000000a00 */
[----:B0-----:R-:W-:-:S05]  /*0300*/  @!P0 IMAD.WIDE.U32 R16, R28, 0x1e8, R16 ;  /* 0x000001e81c108825 */ /* 0x001fca00078e0010 */
[----:B------:R-:W2:Y:S04]  /*0310*/  @!P0 LDG.E.64 R4, desc[UR6][R16.64+0x1a8] ;  /* 0x0001a80610048981 */ /* 0x000ea8000c1e1b00 */
[----:B------:R-:W2:Y:S04]  /*0320*/  @!P0 LDG.E.64 R18, desc[UR6][R16.64+0x1b8] ;  /* 0x0001b80610128981 */ /* 0x000ea8000c1e1b00 */
[----:B------:R-:W3:Y:S04]  /*0330*/  @!P0 LDG.E.64 R6, desc[UR6][R16.64+0x1a0] ;  /* 0x0001a00610068981 */ /* 0x000ee8000c1e1b00 */
[----:B------:R-:W3:Y:S01]  /*0340*/  @!P0 LDG.E.64 R14, desc[UR6][R16.64+0x1b0] ;  /* 0x0001b006100e8981 */ /* 0x000ee2000c1e1b00 */
[----:B------:R-:W-:Y:S01]  /*0350*/  IADD3 R13, PT, PT, R13, 0x1, RZ ;  /* 0x000000010d0d7810 */ /* 0x000fe20007ffe0ff */
[----:B------:R-:W-:Y:S01]  /*0360*/  IMAD.IADD R28, R3, 0x1, R28 ;  /* 0x00000001031c7824 */ /* 0x000fe200078e021c */
[----:B--2---:R-:W-:-:S02]  /*0370*/  @!P0 DADD R18, R4, -R18 ;  /* 0x0000000004128229 */ /* 0x004fc40000000812 */
[----:B------:R-:W-:Y:S02]  /*0380*/  @!P0 DMUL R4, R4, R4 ;  /* 0x0000000404048228 */ /* 0x000fe40000000000 */
[----:B---3--:R-:W-:-:S04]  /*0390*/  @!P0 DADD R14, R6, -R14 ;  /* 0x00000000060e8229 */ /* 0x008fc8000000080e */
[----:B------:R-:W-:Y:S02]  /*03a0*/  @!P0 DMUL R18, R18, R18 ;  /* 0x0000001212128228 */ /* 0x000fe40000000000 */
[----:B------:R-:W-:-:S06]  /*03b0*/  @!P0 DFMA R4, R6, R6, R4 ;  /* 0x000000060604822b */ /* 0x000fcc0000000004 */
[----:B------:R-:W-:Y:S02]  /*03c0*/  @!P0 DFMA R18, R14, R14, R18 ;  /* 0x0000000e0e12822b */ /* 0x000fe40000000012 */
[----:B------:R-:W-:Y:S01]  /*03d0*/  @!P0 DADD R10, R10, R4 ;  /* 0x000000000a0a8229 */ /* 0x000fe20000000004 */
[----:B------:R-:W-:-:S05]  /*03e0*/  LOP3.LUT R4, R12, R13, RZ, 0x3c, !PT ;  /* 0x0000000d0c047212 */ /* 0x000fca00078e3cff */
[----:B------:R-:W-:-:S07]  /*03f0*/  @!P0 DADD R8, R8, R18 ;  /* 0x0000000008088229 */ /* 0x000fce0000000012 */
[----:B------:R0:W-:Y:S01]  /*0400*/  @!P0 STS.128 [R2], R8 ;  /* 0x0000000802008388 */ /* 0x0001e20000000c00 */
[----:B------:R-:W-:-:S13]  /*0410*/  ISETP.NE.AND P0, PT, R4, 0x2, PT ;  /* 0x000000020400780c */ /* 0x000fda0003f05270 */
[----:B------:R-:W-:Y:S05]  /*0420*/  @P0 BRA `(.L_x_74) ;  /* 0xfffffffc00900947 */ /* 0x000fea000383ffff */
.L_x_73:
[----:B------:R-:W-:Y:S05]  /*0430*/  BSYNC.RECONVERGENT B0 ;  /* 0x0000000000007941 */ /* 0x000fea0003800200 */
.L_x_72:
[----:B------:R-:W-:Y:S01]  /*0440*/  BSSY.RECONVERGENT B0, `(.L_x_75) ;  /* 0x0000063000007945 */ /* 0x000fe20003800200 */
.L_x_76:
[----:B------:R-:W-:-:S04]  /*0450*/  IMAD.HI.U32 R4, R28, -0x41598daf, RZ ;  /* 0xbea672511c047827 */ /* 0x000fc800078e00ff */
[----:B------:R-:W-:Y:S01]  /*0460*/  IMAD.IADD R24, R3, 0x1, R28 ;  /* 0x0000000103187824 */ /* 0x000fe200078e021c */
[----:B------:R-:W-:-:S03]  /*0470*/  SHF.R.U32.HI R4, RZ, 0xa, R4 ;  /* 0x0000000aff047819 */ /* 0x000fc60000011604 */
[----:B------:R-:W-:-:S04]  /*0480*/  IMAD.HI.U32 R6, R24, -0x41598daf, RZ ;  /* 0xbea6725118067827 */ /* 0x000fc800078e00ff */
[C---:B------:R-:W-:Y:S01]  /*0490*/  IMAD R5, R4.reuse, 0x55f, RZ ;  /* 0x0000055f04057824 */ /* 0x040fe200078e02ff */
[----:B------:R-:W-:Y:S01]  /*04a0*/  SHF.R.U32.HI R6, RZ, 0xa, R6 ;  /* 0x0000000aff067819 */ /* 0x000fe20000011606 */
[----:B------:R-:W-:-:S03]  /*04b0*/  VIADD R4, R4, 0xffffffff ;  /* 0xffffffff04047836 */ /* 0x000fc60000000000 */
[----:B------:R-:W-:Y:S02]  /*04c0*/  LOP3.LUT R5, RZ, R5, RZ, 0x33, !PT ;  /* 0x00000005ff057212 */ /* 0x000fe400078e33ff */
[----:B------:R-:W-:Y:S01]  /*04d0*/  ISETP.GT.U32.AND P0, PT, R4, 0x7a, PT ;  /* 0x0000007a0400780c */ /* 0x000fe20003f04070 */
[C---:B------:R-:W-:Y:S02]  /*04e0*/  IMAD R4, R6.reuse, 0x55f, RZ ;  /* 0x0000055f06047824 */ /* 0x040fe400078e02ff */
[----:B------:R-:W-:Y:S02]  /*04f0*/  IMAD.IADD R5, R5, 0x1, R28 ;  /* 0x0000000105057824 */ /* 0x000fe400078e021c */
[----:B------:R-:W-:-:S03]  /*0500*/  VIADD R6, R6, 0xffffffff ;  /* 0xffffffff06067836 */ /* 0x000fc60000000000 */
[----:B------:R-:W-:Y:S02]  /*0510*/  ISETP.GT.U32.OR P0, PT, R5, 0x55c, P0 ;  /* 0x0000055c0500780c */ /* 0x000fe40000704470 */
[----:B------:R-:W-:Y:S02]  /*0520*/  LOP3.LUT R5, RZ, R4, RZ, 0x33, !PT ;  /* 0x00000004ff057212 */ /* 0x000fe400078e33ff */
[----:B------:R-:W-:-:S03]  /*0530*/  ISETP.GT.U32.AND P1, PT, R6, 0x7a, PT ;  /* 0x0000007a0600780c */ /* 0x000fc60003f24070 */
[----:B------:R-:W-:-:S05]  /*0540*/  IMAD.IADD R5, R24, 0x1, R5 ;  /* 0x0000000118057824 */ /* 0x000fca00078e0205 */
[----:B------:R-:W-:Y:S01]  /*0550*/  ISETP.GT.U32.OR P1, PT, R5, 0x55c, P1 ;  /* 0x0000055c0500780c */ /* 0x000fe20000f24470 */
[----:B-1----:R-:W1:-:S12]  /*0560*/  @!P0 LDC.64 R26, c[0x0][0x380] ;  /* 0x0000e000ff1a8b82 */ /* 0x002e580000000a00 */
[----:B------:R-:W2:Y:S01]  /*0570*/  @!P1 LDC.64 R4, c[0x0][0x380] ;  /* 0x0000e000ff049b82 */ /* 0x000ea20000000a00 */
[----:B-1----:R-:W-:-:S05]  /*0580*/  @!P0 IMAD.WIDE.U32 R26, R28, 0x1e8, R26 ;  /* 0x000001e81c1a8825 */ /* 0x002fca00078e001a */
[----:B------:R-:W3:Y:S04]  /*0590*/  @!P0 LDG.E.64 R14, desc[UR6][R26.64+0x1a8] ;  /* 0x0001a8061a0e8981 */ /* 0x000ee8000c1e1b00 */
[----:B------:R-:W3:Y:S04]  /*05a0*/  @!P0 LDG.E.64 R6, desc[UR6][R26.64+0x1b8] ;  /* 0x0001b8061a068981 */ /* 0x000ee8000c1e1b00 */
[----:B------:R-:W4:Y:S01]  /*05b0*/  @!P0 LDG.E.64 R18, desc[UR6][R26.64+0x1a0] ;  /* 0x0001a0061a128981 */ /* 0x000f22000c1e1b00 */
[----:B--2---:R-:W-:-:S03]  /*05c0*/  @!P1 IMAD.WIDE.U32 R4, R24, 0x1e8, R4 ;  /* 0x000001e818049825 */ /* 0x004fc600078e0004 */
[----:B------:R1:W4:Y:S04]  /*05d0*/  @!P0 LDG.E.64 R16, desc[UR6][R26.64+0x1b0] ;  /* 0x0001b0061a108981 */ /* 0x000328000c1e1b00 */
[----:B------:R-:W2:Y:S04]  /*05e0*/  @!P1 LDG.E.64 R20, desc[UR6][R4.64+0x1a8] ;  /* 0x0001a80604149981 */ /* 0x000ea8000c1e1b00 */
[----:B------:R-:W5:Y:S04]  /*05f0*/  @!P1 LDG.E.64 R22, desc[UR6][R4.64+0x1a0] ;  /* 0x0001a00604169981 */ /* 0x000f68000c1e1b00 */
[----:B------:R-:W5:Y:S04]  /*0600*/  @!P1 LDG.E.64 R12, desc[UR6][R4.64+0x1b0] ;  /* 0x0001b006040c9981 */ /* 0x000f68000c1e1b00 */
[----:B------:R-:W5:Y:S01]  /*0610*/  @!P1 LDG.E.64 R4, desc[UR6][R4.64+0x1b8] ;  /* 0x0001b80604049981 */ /* 0x000f62000c1e1b00 */
[----:B------:R-:W-:-:S04]  /*0620*/  IMAD.IADD R28, R3, 0x1, R24 ;  /* 0x00000001031c7824 */ /* 0x000fc800078e0218 */
        /* <DEDUP_REMOVED lines=8> */
[----:B-1----:R-:W1:Y:S02]  /*06b0*/  @!P2 LDC.64 R26, c[0x0][0x380] ;  /* 0x0000e000ff1aab82 */ /* 0x002e640000000a00 */
[----:B-1----:R-:W-:-:S05]  /*06c0*/  @!P2 IMAD.WIDE.U32 R26, R28, 0x1e8, R26 ;  /* 0x000001e81c1aa825 */ /* 0x002fca00078e001a */
[----:B------:R-:W5:Y:S01]  /*06d0*/  @!P2 LDG.E.64 R24, desc[UR6][R26.64+0x1a0] ;  /* 0x0001a0061a18a981 */ /* 0x000f62000c1e1b00 */
[C---:B---3--:R-:W-:Y:S02]  /*06e0*/  @!P0 DADD R6, R14.reuse, -R6 ;  /* 0x000000000e068229 */ /* 0x048fe40000000806 */
[----:B------:R-:W-:Y:S02]  /*06f0*/  @!P0 DMUL R14, R14, R14 ;  /* 0x0000000e0e0e8228 */ /* 0x000fe40000000000 */
[----:B----4-:R-:W-:-:S04]  /*0700*/  @!P0 DADD R16, R18, -R16 ;  /* 0x0000000012108229 */ /* 0x010fc80000000810 */
[----:B------:R-:W-:Y:S02]  /*0710*/  @!P0 DMUL R6, R6, R6 ;  /* 0x0000000606068228 */ /* 0x000fe40000000000 */
[----:B------:R-:W-:Y:S01]  /*0720*/  @!P0 DFMA R14, R18, R18, R14 ;  /* 0x00000012120e822b */ /* 0x000fe2000000000e */
[----:B------:R-:W3:Y:S05]  /*0730*/  @!P2 LDG.E.64 R18, desc[UR6][R26.64+0x1a8] ;  /* 0x0001a8061a12a981 */ /* 0x000eea000c1e1b00 */
[----:B------:R-:W-:Y:S02]  /*0740*/  @!P0 DFMA R16, R16, R16, R6 ;  /* 0x000000101010822b */ /* 0x000fe40000000006 */
[----:B--2---:R-:W-:-:S02]  /*0750*/  @!P1 DMUL R6, R20, R20 ;  /* 0x0000001414069228 */ /* 0x004fc40000000000 */
[----:B-----5:R-:W-:Y:S02]  /*0760*/  @!P1 DADD R12, R22, -R12 ;  /* 0x00000000160c9229 */ /* 0x020fe4000000080c */
[----:B------:R-:W-:Y:S01]  /*0770*/  @!P1 DADD R4, R20, -R4 ;  /* 0x0000000014049229 */ /* 0x000fe20000000804 */
[----:B------:R-:W2:Y:S03]  /*0780*/  @!P2 LDG.E.64 R20, desc[UR6][R26.64+0x1b0] ;  /* 0x0001b0061a14a981 */ /* 0x000ea6000c1e1b00 */
[----:B------:R-:W-:Y:S01]  /*0790*/  @!P1 DFMA R6, R22, R22, R6 ;  /* 0x000000161606922b */ /* 0x000fe20000000006 */
[----:B------:R-:W4:Y:S03]  /*07a0*/  @!P2 LDG.E.64 R22, desc[UR6][R26.64+0x1b8] ;  /* 0x0001b8061a16a981 */ /* 0x000f26000c1e1b00 */
[----:B------:R-:W-:Y:S01]  /*07b0*/  @!P1 DMUL R4, R4, R4 ;  /* 0x0000000404049228 */ /* 0x000fe20000000000 */
[----:B------:R-:W-:-:S07]  /*07c0*/  IMAD.IADD R28, R3, 0x1, R28 ;  /* 0x00000001031c7824 */ /* 0x000fce00078e021c */
[----:B------:R-:W-:Y:S02]  /*07d0*/  @!P1 DFMA R12, R12, R12, R4 ;  /* 0x0000000c0c0c922b */ /* 0x000fe40000000004 */
[----:B0-----:R-:W-:Y:S02]  /*07e0*/  @!P0 DADD R10, R10, R14 ;  /* 0x000000000a0a8229 */ /* 0x001fe4000000000e */
[----:B------:R-:W-:Y:S02]  /*07f0*/  @!P0 DADD R8, R8, R16 ;  /* 0x0000000008088229 */ /* 0x000fe40000000010 */
[----:B---3--:R-:W-:-:S08]  /*0800*/  @!P2 DMUL R4, R18, R18 ;  /* 0x000000121204a228 */ /* 0x008fd00000000000 */
[C---:B------:R-:W-:Y:S02]  /*0810*/  @!P2 DFMA R4, R24.reuse, R24, R4 ;  /* 0x000000181804a22b */ /* 0x040fe40000000004 */
[----:B--2---:R-:W-:Y:S01]  /*0820*/  @!P2 DADD R20, R24, -R20 ;  /* 0x000000001814a229 */ /* 0x004fe20000000814 */
[----:B------:R-:W-:-:S05]  /*0830*/  IMAD.HI.U32 R24, R28, -0x41598daf, RZ ;  /* 0xbea672511c187827 */ /* 0x000fca00078e00ff */
[----:B------:R-:W-:-:S05]  /*0840*/  SHF.R.U32.HI R24, RZ, 0xa, R24 ;  /* 0x0000000aff187819 */ /* 0x000fca0000011618 */
[C---:B------:R-:W-:Y:S01]  /*0850*/  IMAD R25, R24.reuse, 0x55f, RZ ;  /* 0x0000055f18197824 */ /* 0x040fe200078e02ff */
[----:B------:R-:W-:-:S04]  /*0860*/  IADD3 R24, PT, PT, R24, -0x1, RZ ;  /* 0xffffffff18187810 */ /* 0x000fc80007ffe0ff */
[----:B------:R-:W-:Y:S02]  /*0870*/  LOP3.LUT R25, RZ, R25, RZ, 0x33, !PT ;  /* 0x00000019ff197212 */ /* 0x000fe400078e33ff */
[----:B------:R-:W-:-:S03]  /*0880*/  ISETP.GT.U32.AND P3, PT, R24, 0x7a, PT ;  /* 0x0000007a1800780c */ /* 0x000fc60003f64070 */
[----:B------:R-:W-:-:S05]  /*0890*/  IMAD.IADD R25, R28, 0x1, R25 ;  /* 0x000000011c197824 */ /* 0x000fca00078e0219 */
[----:B------:R-:W-:-:S13]  /*08a0*/  ISETP.GT.U32.OR P3, PT, R25, 0x55c, P3 ;  /* 0x0000055c1900780c */ /* 0x000fda0001f64470 */
[----:B------:R-:W0:Y:S01]  /*08b0*/  @!P3 LDC.64 R24, c[0x0][0x380] ;  /* 0x0000e000ff18bb82 */ /* 0x000e220000000a00 */
[----:B----4-:R-:W-:Y:S01]  /*08c0*/  @!P2 DADD R22, R18, -R22 ;  /* 0x000000001216a229 */ /* 0x010fe20000000816 */
[----:B0-----:R-:W-:-:S05]  /*08d0*/  @!P3 IMAD.WIDE.U32 R24, R28, 0x1e8, R24 ;  /* 0x000001e81c18b825 */ /* 0x001fca00078e0018 */
[----:B------:R-:W2:Y:S04]  /*08e0*/  @!P3 LDG.E.64 R18, desc[UR6][R24.64+0x1a8] ;  /* 0x0001a8061812b981 */ /* 0x000ea8000c1e1b00 */
[----:B------:R-:W2:Y:S04]  /*08f0*/  @!P3 LDG.E.64 R14, desc[UR6][R24.64+0x1b8] ;  /* 0x0001b806180eb981 */ /* 0x000ea8000c1e1b00 */
[----:B------:R-:W3:Y:S04]  /*0900*/  @!P3 LDG.E.64 R16, desc[UR6][R24.64+0x1a0] ;  /* 0x0001a0061810b981 */ /* 0x000ee8000c1e1b00 */
[----:B------:R-:W3:Y:S01]  /*0910*/  @!P3 LDG.E.64 R26, desc[UR6][R24.64+0x1b0] ;  /* 0x0001b006181ab981 */ /* 0x000ee2000c1e1b00 */
[----:B------:R-:W-:-:S03]  /*0920*/  @!P2 DMUL R22, R22, R22 ;  /* 0x000000161616a228 */ /* 0x000fc60000000000 */
[----:B------:R0:W-:Y:S05]  /*0930*/  @!P0 STS.128 [R2], R8 ;  /* 0x0000000802008388 */ /* 0x0001ea0000000c00 */
[----:B------:R-:W-:Y:S02]  /*0940*/  @!P2 DFMA R22, R20, R20, R22 ;  /* 0x000000141416a22b */ /* 0x000fe40000000016 */
[----:B0-----:R-:W-:Y:S02]  /*0950*/  @!P1 DADD R10, R10, R6 ;  /* 0x000000000a0a9229 */ /* 0x001fe40000000006 */
[----:B------:R-:W-:-:S07]  /*0960*/  @!P1 DADD R8, R8, R12 ;  /* 0x0000000008089229 */ /* 0x000fce000000000c */
[----:B------:R0:W-:Y:S01]  /*0970*/  @!P1 STS.128 [R2], R8 ;  /* 0x0000000802009388 */ /* 0x0001e20000000c00 */
[----:B------:R-:W-:Y:S01]  /*0980*/  IMAD.IADD R28, R3, 0x1, R28 ;  /* 0x00000001031c7824 */ /* 0x000fe200078e021c */
[----:B0-----:R-:W-:Y:S02]  /*0990*/  @!P2 DADD R10, R10, R4 ;  /* 0x000000000a0aa229 */ /* 0x001fe40000000004 */
[----:B------:R-:W-:-:S07]  /*09a0*/  @!P2 DADD R8, R8, R22 ;  /* 0x000000000808a229 */ /* 0x000fce0000000016 */
[----:B------:R0:W-:Y:S01]  /*09b0*/  @!P2 STS.128 [R2], R8 ;  /* 0x000000080200a388 */ /* 0x0001e20000000c00 */
[----:B------:R-:W-:Y:S01]  /*09c0*/  ISETP.GE.U32.AND P0, PT, R28, 0x29f63, PT ;  /* 0x00029f631c00780c */ /* 0x000fe20003f06070 */
[C---:B--2---:R-:W-:Y:S02]  /*09d0*/  @!P3 DADD R14, R18.reuse, -R14 ;  /* 0x00000000120eb229 */ /* 0x044fe4000000080e */
[----:B------:R-:W-:Y:S02]  /*09e0*/  @!P3 DMUL R18, R18, R18 ;  /* 0x000000121212b228 */ /* 0x000fe40000000000 */
[----:B---3--:R-:W-:-:S04]  /*09f0*/  @!P3 DADD R26, R16, -R26 ;  /* 0x00000000101ab229 */ /* 0x008fc8000000081a */
[----:B------:R-:W-:Y:S02]  /*0a00*/  @!P3 DMUL R14, R14, R14 ;  /* 0x0000000e0e0eb228 */ /* 0x000fe40000000000 */
[----:B------:R-:W-:-:S06]  /*0a10*/  @!P3 DFMA R18, R16, R16, R18 ;  /* 0x000000101012b22b */ /* 0x000fcc0000000012 */
[----:B------:R-:W-:Y:S02]  /*0a20*/  @!P3 DFMA R14, R26, R26, R14 ;  /* 0x0000001a1a0eb22b */ /* 0x000fe4000000000e */
[----:B0-----:R-:W-:-:S06]  /*0a30*/  @!P3 DADD R10, R10, R18 ;  /* 0x000000000a0ab229 */ /* 0x001fcc0000000012 */
[----:B------:R-:W-:-:S07]  /*0a40*/  @!P3 DADD R8, R8, R14 ;  /* 0x000000000808b229 */ /* 0x000fce000000000e */
[----:B------:R1:W-:Y:S01]  /*0a50*/  @!P3 STS.128 [R2], R8 ;  /* 0x000000080200b388 */ /* 0x0003e20000000c00 */
[----:B------:R-:W-:Y:S05]  /*0a60*/  @!P0 BRA `(.L_x_76) ;  /* 0xfffffff800788947 */ /* 0x000fea000383ffff */
[----:B------:R-:W-:Y:S05]  /*0a70*/  BSYNC.RECONVERGENT B0 ;  /* 0x0000000000007941 */ /* 0x000fea0003800200 */
.L_x_75:
[----:B------:R-:W-:Y:S01]  /*0a80*/  BAR.SYNC.DEFER_BLOCKING 0x0 ;  /* 0x0000000000007b1d */ /* 0x000fe20000010000 */
[----:B------:R-:W-:-:S13]  /*0a90*/  ISETP.GE.U32.AND P0, PT, R3, 0x2, PT ;  /* 0x000000020300780c */ /* 0x000fda0003f06070 */
[----:B------:R-:W-:Y:S05]  /*0aa0*/  @!P0 BRA `(.L_x_77) ;  /* 0x0000000000488947 */ /* 0x000fea0003800000 */
.L_x_80:
[----:B-1----:R-:W-:Y:S01]  /*0ab0*/  SHF.R.U32.HI R11, RZ, 0x1, R3 ;  /* 0x00000001ff0b7819 */ /* 0x002fe20000011603 */
[----:B------:R-:W-:Y:S03]  /*0ac0*/  BSSY.RECONVERGENT B0, `(.L_x_78) ;  /* 0x000000c000007945 */ /* 0x000fe60003800200 */
[----:B------:R-:W-:-:S13]  /*0ad0*/  ISETP.GE.U32.AND P0, PT, R0, R11, PT ;  /* 0x0000000b0000720c */ /* 0x000fda0003f06070 */
[----:B0-----:R-:W-:Y:S05]  /*0ae0*/  @P0 BRA `(.L_x_79) ;  /* 0x0000000000240947 */ /* 0x001fea0003800000 */
[----:B------:R-:W-:Y:S01]  /*0af0*/  IMAD R10, R11, 0x10, R2 ;  /* 0x000000100b0a7824 */ /* 0x000fe200078e0202 */
[----:B------:R-:W-:Y:S04]  /*0b00*/  LDS.64 R6, [R2] ;  /* 0x0000000002067984 */ /* 0x000fe80000000a00 */
[----:B------:R-:W0:Y:S04]  /*0b10*/  LDS.64 R4, [R10] ;  /* 0x000000000a047984 */ /* 0x000e280000000a00 */
[----:B------:R-:W-:Y:S01]  /*0b20*/  LDS.64 R8, [R2+0x8] ;  /* 0x0000080002087984 */ /* 0x000fe20000000a00 */
[----:B0-----:R-:W-:-:S07]  /*0b30*/  DADD R4, R4, R6 ;  /* 0x0000000004047229 */ /* 0x001fce0000000006 */
[----:B------:R-:W-:Y:S04]  /*0b40*/  STS.64 [R2], R4 ;  /* 0x0000000402007388 */ /* 0x000fe80000000a00 */
[----:B------:R-:W0:Y:S02]  /*0b50*/  LDS.64 R6, [R10+0x8] ;  /* 0x000008000a067984 */ /* 0x000e240000000a00 */
[----:B0-----:R-:W-:-:S07]  /*0b60*/  DADD R6, R6, R8 ;  /* 0x0000000006067229 */ /* 0x001fce0000000008 */
[----:B------:R0:W-:Y:S04]  /*0b70*/  STS.64 [R2+0x8], R6 ;  /* 0x0000080602007388 */ /* 0x0001e80000000a00 */
.L_x_79:
[----:B------:R-:W-:Y:S05]  /*0b80*/  BSYNC.RECONVERGENT B0 ;  /* 0x0000000000007941 */ /* 0x000fea0003800200 */
.L_x_78:
[----:B------:R-:W-:Y:S01]  /*0b90*/  BAR.SYNC.DEFER_BLOCKING 0x0 ;  /* 0x0000000000007b1d */ /* 0x000fe20000010000 */
[----:B------:R-:W-:Y:S01]  /*0ba0*/  ISETP.GT.U32.AND P0, PT, R3, 0x3, PT ;  /* 0x000000030300780c */ /* 0x000fe20003f04070 */
[----:B------:R-:W-:-:S12]  /*0bb0*/  IMAD.MOV.U32 R3, RZ, RZ, R11 ;  /* 0x000000ffff037224 */ /* 0x000fd800078e000b */
[----:B------:R-:W-:Y:S05]  /*0bc0*/  @P0 BRA `(.L_x_80) ;  /* 0xfffffffc00b80947 */ /* 0x000fea000383ffff */
.L_x_77:
[----:B------:R-:W-:-:S13]  /*0bd0*/  ISETP.NE.AND P0, PT, R0, RZ, PT ;  /* 0x000000ff0000720c */ /* 0x000fda0003f05270 */
[----:B------:R-:W-:Y:S05]  /*0be0*/  @P0 EXIT ;  /* 0x000000000000094d */ /* 0x000fea0003800000 */
[----:B------:R-:W2:Y:S01]  /*0bf0*/  S2UR UR5, SR_CgaCtaId ;  /* 0x00000000000579c3 */ /* 0x000ea20000008800 */
[----:B------:R-:W-:Y:S01]  /*0c00*/  UMOV UR4, 0x400 ;  /* 0x0000040000047882 */ /* 0x000fe20000000000 */
[----:B01----:R-:W-:Y:S01]  /*0c10*/  IMAD.MOV.U32 R2, RZ, RZ, 0x1 ;  /* 0x00000001ff027424 */ /* 0x003fe200078e00ff */
[----:B--2---:R-:W-:-:S03]  /*0c20*/  ULEA UR4, UR5, UR4, 0x18 ;  /* 0x0000000405047291 */ /* 0x004fc6000f8ec0ff */
[----:B------:R-:W-:-:S06]  /*0c30*/  UMOV UR5, 0x3ddb7cdf ;  /* 0x3ddb7cdf00057882 */ /* 0x000fcc0000000000 */
[----:B------:R-:W0:Y:S01]  /*0c40*/  LDS.128 R4, [UR4] ;  /* 0x00000004ff047984 */ /* 0x000e220008000c00 */
[----:B------:R-:W-:Y:S02]  /*0c50*/  UMOV UR4, 0xd9d7bdbb ;  /* 0xd9d7bdbb00047882 */ /* 0x000fe40000000000 */
[----:B0-----:R-:W-:Y:S01]  /*0c60*/  DADD R6, R6, UR4 ;  /* 0x0000000406067e29 */ /* 0x001fe20008000000 */
[----:B------:R-:W-:-:S05]  /*0c70*/  FSETP.GEU.AND P1, PT, |R5|, 6.5827683646048100446e-37, PT ;  /* 0x036000000500780b */ /* 0x000fca0003f2e200 */
        /* <DEDUP_REMOVED lines=13> */
[----:B------:R-:W-:Y:S05]  /*0d50*/  CALL.REL.NOINC `($__internal_5_$__cuda_sm20_div_rn_f64_full) ;  /* 0x00000000005c7944 */ /* 0x000fea0003c00000 */
[----:B------:R-:W-:Y:S02]  /*0d60*/  IMAD.MOV.U32 R2, RZ, RZ, R12 ;  /* 0x000000ffff027224 */ /* 0x000fe400078e000c */
[----:B------:R-:W-:-:S07]  /*0d70*/  IMAD.MOV.U32 R3, RZ, RZ, R13 ;  /* 0x000000ffff037224 */ /* 0x000fce00078e000d */
.L_x_81:
[----:B------:R-:W0:Y:S01]  /*0d80*/  MUFU.RSQ64H R5, R3 ;  /* 0x0000000300057308 */ /* 0x000e220000001c00 */
[----:B------:R-:W-:Y:S02]  /*0d90*/  VIADD R4, R3, 0xfcb00000 ;  /* 0xfcb0000003047836 */ /* 0x000fe40000000000 */
[----:B------:R-:W-:Y:S02]  /*0da0*/  IMAD.MOV.U32 R8, RZ, RZ, 0x0 ;  /* 0x00000000ff087424 */ /* 0x000fe400078e00ff */
[----:B------:R-:W-:Y:S01]  /*0db0*/  IMAD.MOV.U32 R9, RZ, RZ, 0x3fd80000 ;  /* 0x3fd80000ff097424 */ /* 0x000fe200078e00ff */
[----:B------:R-:W-:Y:S01]  /*0dc0*/  ISETP.GE.U32.AND P0, PT, R4, 0x7ca00000, PT ;  /* 0x7ca000000400780c */ /* 0x000fe20003f06070 */
[----:B0-----:R-:W-:-:S08]  /*0dd0*/  DMUL R6, R4, R4 ;  /* 0x0000000404067228 */ /* 0x001fd00000000000 */
[----:B------:R-:W-:-:S08]  /*0de0*/  DFMA R6, -R6, R2, 1 ;  /* 0x3ff000000606742b */ /* 0x000fd00000000102 */
[----:B------:R-:W-:Y:S02]  /*0df0*/  DFMA R8, R6, R8, 0.5 ;  /* 0x3fe000000608742b */ /* 0x000fe40000000008 */
[----:B------:R-:W-:-:S08]  /*0e00*/  DMUL R6, R4, R6 ;  /* 0x0000000604067228 */ /* 0x000fd00000000000 */
[----:B------:R-:W-:-:S08]  /*0e10*/  DFMA R10, R8, R6, R4 ;  /* 0x00000006080a722b */ /* 0x000fd00000000004 */
[----:B------:R-:W-:Y:S02]  /*0e20*/  DMUL R12, R10, R2 ;  /* 0x000000020a0c7228 */ /* 0x000fe40000000000 */
[----:B------:R-:W-:Y:S01]  /*0e30*/  IADD3 R9, PT, PT, R11, -0x100000, RZ ;  /* 0xfff000000b097810 */ /* 0x000fe20007ffe0ff */
[----:B------:R-:W-:-:S05]  /*0e40*/  IMAD.MOV.U32 R8, RZ, RZ, R10 ;  /* 0x000000ffff087224 */ /* 0x000fca00078e000a */
[----:B------:R-:W-:-:S08]  /*0e50*/  DFMA R14, R12, -R12, R2 ;  /* 0x8000000c0c0e722b */ /* 0x000fd00000000002 */
[----:B------:R-:W-:Y:S01]  /*0e60*/  DFMA R6, R14, R8, R12 ;  /* 0x000000080e06722b */ /* 0x000fe2000000000c */
[----:B------:R-:W-:Y:S10]  /*0e70*/  @!P0 BRA `(.L_x_82) ;  /* 0x0000000000088947 */ /* 0x000ff40003800000 */
[----:B------:R-:W-:-:S07]  /*0e80*/  MOV R0, 0xea0 ;  /* 0x00000ea000007802 */ /* 0x000fce0000000f00 */
[----:B------:R-:W-:Y:S05]  /*0e90*/  CALL.REL.NOINC `($__internal_6_$__cuda_sm20_dsqrt_rn_f64_mediumpath_v1) ;  /* 0x0000000400787944 */ /* 0x000fea0003c00000 */
.L_x_82:
[----:B------:R-:W0:Y:S02]  /*0ea0*/  LDC.64 R2, c[0x0][0x388] ;  /* 0x0000e200ff027b82 */ /* 0x000e240000000a00 */
[----:B0-----:R-:W-:Y:S01]  /*0eb0*/  STG.E.64 desc[UR6][R2.64], R6 ;  /* 0x0000000602007986 */ /* 0x001fe2000c101b06 */
[----:B------:R-:W-:Y:S05]  /*0ec0*/  EXIT ;  /* 0x000000000000794d */ /* 0x000fea0003800000 */
        .weak           $__internal_5_$__cuda_sm20_div_rn_f64_full
        .type           $__internal_5_$__cuda_sm20_div_rn_f64_full,@function
        .size           $__internal_5_$__cuda_sm20_div_rn_f64_full,($__internal_6_$__cuda_sm20_dsqrt_rn_f64_mediumpath_v1 - $__internal_5_$__cuda_sm20_div_rn_f64_full)
$__internal_5_$__cuda_sm20_div_rn_f64_full:
        /* <DEDUP_REMOVED lines=30> */
.L_x_83:
        /* <DEDUP_REMOVED lines=14> */
[----:B------:R-:W-:-:S04]  /*1190*/  SEL R13, R13, 0x63400000, !P0 ;  /* 0x634000000d0d7807 */ /* 0x000fc80004000000 */
[----:B------:R-:W-:Y:S01]  /*11a0*/  IADD3 R14, PT, PT, -R13, R4, RZ ;  /* 0x000000040d0e7210 */ /* 0x000fe20007ffe1ff */
[----:B------:R-:W-:-:S04]  /*11b0*/  IMAD.MOV.U32 R4, RZ, RZ, RZ ;  /* 0x000000ffff047224 */ /* 0x000fc800078e00ff */
        /* <DEDUP_REMOVED lines=20> */
.L_x_84:
        /* <DEDUP_REMOVED lines=16> */
.L_x_87:
[----:B------:R-:W-:Y:S02]  /*1400*/  LOP3.LUT R13, R7, 0x80000, RZ, 0xfc, !PT ;  /* 0x00080000070d7812 */ /* 0x000fe400078efcff */
[----:B------:R-:W-:Y:S01]  /*1410*/  MOV R12, R6 ;  /* 0x00000006000c7202 */ /* 0x000fe20000000f00 */
[----:B------:R-:W-:Y:S06]  /*1420*/  BRA `(.L_x_85) ;  /* 0x0000000000087947 */ /* 0x000fec0003800000 */
.L_x_86:
[----:B------:R-:W-:Y:S01]  /*1430*/  LOP3.LUT R13, R5, 0x80000, RZ, 0xfc, !PT ;  /* 0x00080000050d7812 */ /* 0x000fe200078efcff */
[----:B------:R-:W-:-:S07]  /*1440*/  IMAD.MOV.U32 R12, RZ, RZ, R4 ;  /* 0x000000ffff0c7224 */ /* 0x000fce00078e0004 */
.L_x_85:
[----:B------:R-:W-:Y:S02]  /*1450*/  IMAD.MOV.U32 R2, RZ, RZ, R0 ;  /* 0x000000ffff027224 */ /* 0x000fe400078e0000 */
[----:B------:R-:W-:-:S04]  /*1460*/  IMAD.MOV.U32 R3, RZ, RZ, 0x0 ;  /* 0x00000000ff037424 */ /* 0x000fc800078e00ff */
[----:B------:R-:W-:Y:S05]  /*1470*/  RET.REL.NODEC R2 `(_Z5ErrorP9attributePd) ;  /* 0xffffffe802e07950 */ /* 0x000fea0003c3ffff */
        .weak           $__internal_6_$__cuda_sm20_dsqrt_rn_f64_mediumpath_v1
        .type           $__internal_6_$__cuda_sm20_dsqrt_rn_f64_mediumpath_v1,@function
        .size           $__internal_6_$__cuda_sm20_dsqrt_rn_f64_mediumpath_v1,(.L_x_295 - $__internal_6_$__cuda_sm20_dsqrt_rn_f64_mediumpath_v1)
$__internal_6_$__cuda_sm20_dsqrt_rn_f64_mediumpath_v1:
[----:B------:R-:W-:Y:S01]  /*1480*/  ISETP.GE.U32.AND P0, PT, R4, -0x3400000, PT ;  /* 0xfcc000000400780c */ /* 0x000fe20003f06070 */
[----:B------:R-:W-:Y:S02]  /*1490*/  IMAD.MOV.U32 R4, RZ, RZ, R2 ;  /* 0x000000ffff047224 */ /* 0x000fe400078e0002 */
[----:B------:R-:W-:Y:S02]  /*14a0*/  IMAD.MOV.U32 R5, RZ, RZ, R3 ;  /* 0x000000ffff057224 */ /* 0x000fe400078e0003 */
[----:B------:R-:W-:Y:S02]  /*14b0*/  IMAD.MOV.U32 R8, RZ, RZ, R10 ;  /* 0x000000ffff087224 */ /* 0x000fe400078e000a */
[----:B------:R-:W-:Y:S02]  /*14c0*/  IMAD.MOV.U32 R2, RZ, RZ, R14 ;  /* 0x000000ffff027224 */ /* 0x000fe400078e000e */
[----:B------:R-:W-:-:S04]  /*14d0*/  IMAD.MOV.U32 R3, RZ, RZ, R15 ;  /* 0x000000ffff037224 */ /* 0x000fc800078e000f */
[----:B------:R-:W-:Y:S05]  /*14e0*/  @!P0 BRA `(.L_x_88) ;  /* 0x0000000000208947 */ /* 0x000fea0003800000 */
[----:B------:R-:W-:-:S10]  /*14f0*/  DFMA.RM R2, R2, R8, R12 ;  /* 0x000000080202722b */ /* 0x000fd4000000400c */
[----:B------:R-:W-:-:S05]  /*1500*/  IADD3 R6, P0, PT, R2, 0x1, RZ ;  /* 0x0000000102067810 */ /* 0x000fca0007f1e0ff */
[----:B------:R-:W-:-:S06]  /*1510*/  IMAD.X R7, RZ, RZ, R3, P0 ;  /* 0x000000ffff077224 */ /* 0x000fcc00000e0603 */
[----:B------:R-:W-:-:S08]  /*1520*/  DFMA.RP R4, -R2, R6, R4 ;  /* 0x000000060204722b */ /* 0x000fd00000008104 */
[----:B------:R-:W-:-:S06]  /*1530*/  DSETP.GT.AND P0, PT, R4, RZ, PT ;  /* 0x000000ff0400722a */ /* 0x000fcc0003f04000 */
[----:B------:R-:W-:Y:S02]  /*1540*/  FSEL R2, R6, R2, P0 ;  /* 0x0000000206027208 */ /* 0x000fe40000000000 */
[----:B------:R-:W-:Y:S01]  /*1550*/  FSEL R3, R7, R3, P0 ;  /* 0x0000000307037208 */ /* 0x000fe20000000000 */
[----:B------:R-:W-:Y:S06]  /*1560*/  BRA `(.L_x_89) ;  /* 0x0000000000647947 */ /* 0x000fec0003800000 */
.L_x_88:
[----:B------:R-:W-:-:S14]  /*1570*/  DSETP.NE.AND P0, PT, R4, RZ, PT ;  /* 0x000000ff0400722a */ /* 0x000fdc0003f05000 */
[----:B------:R-:W-:Y:S05]  /*1580*/  @!P0 BRA `(.L_x_90) ;  /* 0x0000000000588947 */ /* 0x000fea0003800000 */
[----:B------:R-:W-:-:S13]  /*1590*/  ISETP.GE.AND P0, PT, R5, RZ, PT ;  /* 0x000000ff0500720c */ /* 0x000fda0003f06270 */
[----:B------:R-:W-:Y:S01]  /*15a0*/  @!P0 IMAD.MOV.U32 R2, RZ, RZ, 0x0 ;  /* 0x00000000ff028424 */ /* 0x000fe200078e00ff */
[----:B------:R-:W-:Y:S01]  /*15b0*/  @!P0 MOV R3, 0xfff80000 ;  /* 0xfff8000000038802 */ /* 0x000fe20000000f00 */
[----:B------:R-:W-:Y:S06]  /*15c0*/  @!P0 BRA `(.L_x_89) ;  /* 0x00000000004c8947 */ /* 0x000fec0003800000 */
[----:B------:R-:W-:-:S13]  /*15d0*/  ISETP.GT.AND P0, PT, R5, 0x7fefffff, PT ;  /* 0x7fefffff0500780c */ /* 0x000fda0003f04270 */
[----:B------:R-:W-:Y:S05]  /*15e0*/  @P0 BRA `(.L_x_90) ;  /* 0x0000000000400947 */ /* 0x000fea0003800000 */
[----:B------:R-:W-:Y:S01]  /*15f0*/  DMUL R2, R4, 8.11296384146066816958e+31 ;  /* 0x4690000004027828 */ /* 0x000fe20000000000 */
[----:B------:R-:W-:Y:S02]  /*1600*/  IMAD.MOV.U32 R8, RZ, RZ, 0x0 ;  /* 0x00000000ff087424 */ /* 0x000fe400078e00ff */
[----:B------:R-:W-:Y:S02]  /*1610*/  IMAD.MOV.U32 R4, RZ, RZ, RZ ;  /* 0x000000ffff047224 */ /* 0x000fe400078e00ff */
[----:B------:R-:W-:Y:S01]  /*1620*/  IMAD.MOV.U32 R9, RZ, RZ, 0x3fd80000 ;  /* 0x3fd80000ff097424 */ /* 0x000fe200078e00ff */
[----:B------:R-:W0:Y:S03]  /*1630*/  MUFU.RSQ64H R5, R3 ;  /* 0x0000000300057308 */ /* 0x000e260000001c00 */
[----:B0-----:R-:W-:-:S08]  /*1640*/  DMUL R6, R4, R4 ;  /* 0x0000000404067228 */ /* 0x001fd00000000000 */
[----:B------:R-:W-:-:S08]  /*1650*/  DFMA R6, R2, -R6, 1 ;  /* 0x3ff000000206742b */ /* 0x000fd00000000806 */
[----:B------:R-:W-:Y:S02]  /*1660*/  DFMA R8, R6, R8, 0.5 ;  /* 0x3fe000000608742b */ /* 0x000fe40000000008 */
[----:B------:R-:W-:-:S08]  /*1670*/  DMUL R6, R4, R6 ;  /* 0x0000000604067228 */ /* 0x000fd00000000000 */
[----:B------:R-:W-:-:S08]  /*1680*/  DFMA R6, R8, R6, R4 ;  /* 0x000000060806722b */ /* 0x000fd00000000004 */
[----:B------:R-:W-:Y:S02]  /*1690*/  DMUL R4, R2, R6 ;  /* 0x0000000602047228 */ /* 0x000fe40000000000 */
[----:B------:R-:W-:-:S06]  /*16a0*/  VIADD R7, R7, 0xfff00000 ;  /* 0xfff0000007077836 */ /* 0x000fcc0000000000 */
[----:B------:R-:W-:-:S08]  /*16b0*/  DFMA R8, R4, -R4, R2 ;  /* 0x800000040408722b */ /* 0x000fd00000000002 */
[----:B------:R-:W-:-:S10]  /*16c0*/  DFMA R2, R6, R8, R4 ;  /* 0x000000080602722b */ /* 0x000fd40000000004 */
[----:B------:R-:W-:Y:S01]  /*16d0*/  VIADD R3, R3, 0xfcb00000 ;  /* 0xfcb0000003037836 */ /* 0x000fe20000000000 */
[----:B------:R-:W-:Y:S06]  /*16e0*/  BRA `(.L_x_89) ;  /* 0x0000000000047947 */ /* 0x000fec0003800000 */
.L_x_90:
[----:B------:R-:W-:-:S11]  /*16f0*/  DADD R2, R4, R4 ;  /* 0x0000000004027229 */ /* 0x000fd60000000004 */
.L_x_89:
[----:B------:R-:W-:Y:S02]  /*1700*/  IMAD.MOV.U32 R6, RZ, RZ, R2 ;  /* 0x000000ffff067224 */ /* 0x000fe400078e0002 */
[----:B------:R-:W-:Y:S02]  /*1710*/  IMAD.MOV.U32 R7, RZ, RZ, R3 ;  /* 0x000000ffff077224 */ /* 0x000fe400078e0003 */
[----:B------:R-:W-:Y:S02]  /*1720*/  IMAD.MOV.U32 R2, RZ, RZ, R0 ;  /* 0x000000ffff027224 */ /* 0x000fe400078e0000 */
[----:B------:R-:W-:-:S04]  /*1730*/  IMAD.MOV.U32 R3, RZ, RZ, 0x0 ;  /* 0x00000000ff037424 */ /* 0x000fc800078e00ff */
[----:B------:R-:W-:Y:S05]  /*1740*/  RET.REL.NODEC R2 `(_Z5ErrorP9attributePd) ;  /* 0xffffffe8022c7950 */ /* 0x000fea0003c3ffff */
.L_x_91:
        /* <DEDUP_REMOVED lines=11> */
.L_x_295:


//--------------------- .text._Z10Summation3P9attribute --------------------------
	.section	.text._Z10Summation3P9attribute,"ax",@progbits
	.align	128
        .global         _Z10Summation3P9attribute
        .type           _Z10Summation3P9attribute,@function
        .size           _Z10Summation3P9attribute,(.L_x_311 - _Z10Summation3P9attribute)
        .other          _Z10Summation3P9attribute,@"STO_CUDA_ENTRY STV_DEFAULT"
_Z10Summation3P9attribute:
.text._Z10Summation3P9attribute:
        /* <DEDUP_REMOVED lines=11> */
.L_x_92:
[----:B0-----:R-:W-:-:S05]  /*00b0*/  IMAD.WIDE R4, R0, 0x1e8, R2 ;  /* 0x000001e800047825 */ /* 0x001fca00078e0202 */
[----:B--2---:R-:W2:Y:S01]  /*00c0*/  LDG.E.64 R8, desc[UR6][R4.64+0x1e0] ;  /* 0x0001e00604087981 */ /* 0x004ea2000c1e1b00 */
[----:B------:R-:W-:Y:S01]  /*00d0*/  IADD3 R0, PT, PT, R7, R0, RZ ;  /* 0x0000000007007210 */ /* 0x000fe20007ffe0ff */
[----:B--2---:R-:W-:-:S14]  /*00e0*/  DSETP.NEU.AND P0, PT, R8, 1, PT ;  /* 0x3ff000000800742a */ /* 0x004fdc0003f0d000 */
[----:B------:R1:W-:Y:S04]  /*00f0*/  @!P0 STG.E.64 desc[UR6][R4.64+0x1a0], RZ ;  /* 0x0001a0ff04008986 */ /* 0x0003e8000c101b06 */
[----:B------:R1:W-:Y:S01]  /*0100*/  @!P0 STG.E.64 desc[UR6][R4.64+0x1a8], RZ ;  /* 0x0001a8ff04008986 */ /* 0x0003e2000c101b06 */
[----:B------:R-:W-:-:S13]  /*0110*/  ISETP.GE.AND P0, PT, R0, 0x29f63, PT ;  /* 0x00029f630000780c */ /* 0x000fda0003f06270 */
[----:B-1----:R-:W-:Y:S05]  /*0120*/  @!P0 BRA `(.L_x_92) ;  /* 0xfffffffc00e08947 */ /* 0x002fea000383ffff */
[----:B------:R-:W-:Y:S05]  /*0130*/  EXIT ;  /* 0x000000000000794d */ /* 0x000fea0003800000 */
.L_x_93:
        /* <DEDUP_REMOVED lines=12> */
.L_x_311:


//--------------------- .text._Z10Summation2P9attribute --------------------------
	.section	.text._Z10Summation2P9attribute,"ax",@progbits
	.align	128
        .global         _Z10Summation2P9attribute
        .type           _Z10Summation2P9attribute,@function
        .size           _Z10Summation2P9attribute,(.L_x_312 - _Z10Summation2P9attribute)
        .other          _Z10Summation2P9attribute,@"STO_CUDA_ENTRY STV_DEFAULT"
_Z10Summation2P9attribute:
.text._Z10Summation2P9attribute:
[----:B------:R-:W-:Y:S01]  /*0000*/  LDC R1, c[0x0][0x37c] ;  /* 0x0000df00ff017b82 */ /* 0x000fe20000000800 */
[----:B------:R-:W0:Y:S07]  /*0010*/  S2R R0, SR_TID.X ;  /* 0x0000000000007919 */ /* 0x000e2e0000002100 */
[----:B------:R-:W0:Y:S08]  /*0020*/  S2UR UR4, SR_CTAID.X ;  /* 0x00000000000479c3 */ /* 0x000e300000002500 */
[----:B------:R-:W0:Y:S02]  /*0030*/  LDC R5, c[0x0][0x360] ;  /* 0x0000d800ff057b82 */ /* 0x000e240000000800 */
[----:B0-----:R-:W-:-:S05]  /*0040*/  IMAD R0, R5, UR4, R0 ;  /* 0x0000000405007c24 */ /* 0x001fca000f8e0200 */
[----:B------:R-:W-:-:S13]  /*0050*/  ISETP.GT.AND P0, PT, R0, 0x7c, PT ;  /* 0x0000007c0000780c */ /* 0x000fda0003f04270 */
[----:B------:R-:W-:Y:S05]  /*0060*/  @P0 EXIT ;  /* 0x000000000000094d */ /* 0x000fea0003800000 */
[----:B------:R-:W0:Y:S01]  /*0070*/  LDCU UR4, c[0x0][0x370] ;  /* 0x00006e00ff0477ac */ /* 0x000e220008000800 */
[----:B------:R-:W1:Y:S01]  /*0080*/  LDCU.64 UR6, c[0x0][0x358] ;  /* 0x00006b00ff0677ac */ /* 0x000e620008000a00 */
[----:B0-----:R-:W-:-:S07]  /*0090*/  IMAD R5, R5, UR4, RZ ;  /* 0x0000000405057c24 */ /* 0x001fce000f8e02ff */
.L_x_94:
[----:B------:R-:W-:-:S05]  /*00a0*/  IMAD.HI R2, R0, 0x5f533929, RZ ;  /* 0x5f53392900027827 */ /* 0x000fca00078e02ff */
[----:B------:R-:W-:-:S04]  /*00b0*/  SHF.R.U32.HI R3, RZ, 0x1f, R2 ;  /* 0x0000001fff037819 */ /* 0x000fc80000011602 */
[----:B------:R-:W-:-:S04]  /*00c0*/  LEA.HI.SX32 R3, R2, R3, 0x17 ;  /* 0x0000000302037211 */ /* 0x000fc800078fbaff */
[C---:B------:R-:W-:Y:S01]  /*00d0*/  ISETP.GT.U32.AND P0, PT, R3.reuse, 0x7c, PT ;  /* 0x0000007c0300780c */ /* 0x040fe20003f04070 */
[----:B------:R-:W-:-:S05]  /*00e0*/  IMAD R2, R3, -0x55f, R0 ;  /* 0xfffffaa103027824 */ /* 0x000fca00078e0200 */
[----:B------:R-:W-:-:S13]  /*00f0*/  ISETP.LT.OR P0, PT, R2, RZ, P0 ;  /* 0x000000ff0200720c */ /* 0x000fda0000701670 */
[----:B------:R-:W0:Y:S01]  /*0100*/  @!P0 LDC.64 R2, c[0x0][0x380] ;  /* 0x0000e000ff028b82 */ /* 0x000e220000000a00 */
[----:B------:R-:W-:Y:S01]  /*0110*/  @!P0 IMAD R7, R0, 0x55f, RZ ;  /* 0x0000055f00078824 */ /* 0x000fe200078e02ff */
[----:B------:R-:W-:-:S03]  /*0120*/  IADD3 R0, PT, PT, R5, R0, RZ ;  /* 0x0000000005007210 */ /* 0x000fc60007ffe0ff */
[----:B0-----:R-:W-:-:S05]  /*0130*/  @!P0 IMAD.WIDE R2, R7, 0x1e8, R2 ;  /* 0x000001e807028825 */ /* 0x001fca00078e0202 */
[----:B-1----:R0:W-:Y:S01]  /*0140*/  @!P0 STG.E.64 desc[UR6][R2.64+0xa3cd8], RZ ;  /* 0x0a3cd8ff02008986 */ /* 0x0021e2000c101b06 */
[----:B------:R-:W-:-:S13]  /*0150*/  ISETP.GE.AND P0, PT, R0, 0x7d, PT ;  /* 0x0000007d0000780c */ /* 0x000fda0003f06270 */
[----:B0-----:R-:W-:Y:S05]  /*0160*/  @!P0 BRA `(.L_x_94) ;  /* 0xfffffffc00cc8947 */ /* 0x001fea000383ffff */
[----:B------:R-:W-:Y:S05]  /*0170*/  EXIT ;  /* 0x000000000000794d */ /* 0x000fea0003800000 */
.L_x_95:
        /* <DEDUP_REMOVED lines=16> */
.L_x_312:


//--------------------- .text._Z10Summation1P9attribute --------------------------
	.section	.text._Z10Summation1P9attribute,"ax",@progbits
	.align	128
        .global         _Z10Summation1P9attribute
        .type           _Z10Summation1P9attribute,@function
        .size           _Z10Summation1P9attribute,(.L_x_296 - _Z10Summation1P9attribute)
        .other          _Z10Summation1P9attribute,@"STO_CUDA_ENTRY STV_DEFAULT"
_Z10Summation1P9attribute:
.text._Z10Summation1P9attribute:
[----:B------:R-:W-:Y:S01]  /*0000*/  LDC R1, c[0x0][0x37c] ;  /* 0x0000df00ff017b82 */ /* 0x000fe20000000800 */
[----:B------:R-:W0:Y:S07]  /*0010*/  S2R R39, SR_TID.X ;  /* 0x0000000000277919 */ /* 0x000e2e0000002100 */
[----:B------:R-:W0:Y:S08]  /*0020*/  S2UR UR4, SR_CTAID.X ;  /* 0x00000000000479c3 */ /* 0x000e300000002500 */
[----:B------:R-:W0:Y:S02]  /*0030*/  LDC R0, c[0x0][0x360] ;  /* 0x0000d800ff007b82 */ /* 0x000e240000000800 */
[----:B0-----:R-:W-:-:S05]  /*0040*/  IMAD R39, R0, UR4, R39 ;  /* 0x0000000400277c24 */ /* 0x001fca000f8e0227 */
[----:B------:R-:W-:-:S13]  /*0050*/  ISETP.GT.AND P0, PT, R39, 0x29f62, PT ;  /* 0x00029f622700780c */ /* 0x000fda0003f04270 */
[----:B------:R-:W-:Y:S05]  /*0060*/  @P0 EXIT ;  /* 0x000000000000094d */ /* 0x000fea0003800000 */
[----:B------:R-:W0:Y:S01]  /*0070*/  LDCU.128 UR8, c[0x3][0x2f0] ;  /* 0x00c05e00ff0877ac */ /* 0x000e220008000c00 */
[----:B------:R-:W1:Y:S01]  /*0080*/  LDCU.64 UR4, c[0x3][0x2d8] ;  /* 0x00c05b00ff0477ac */ /* 0x000e620008000a00 */
[----:B------:R-:W2:Y:S01]  /*0090*/  LDCU.64 UR6, c[0x3][0x2e8] ;  /* 0x00c05d00ff0677ac */ /* 0x000ea20008000a00 */
[----:B0-----:R-:W0:Y:S08]  /*00a0*/  I2F.F64 R34, UR8 ;  /* 0x0000000800227d12 */ /* 0x001e300008201c00 */
[----:B------:R-:W3:Y:S01]  /*00b0*/  I2F.F64 R32, UR9 ;  /* 0x0000000900207d12 */ /* 0x000ee20008201c00 */
[----:B------:R-:W4:Y:S07]  /*00c0*/  LDCU.64 UR8, c[0x3][0x308] ;  /* 0x00c06100ff0877ac */ /* 0x000f2e0008000a00 */
[----:B-1----:R-:W1:Y:S01]  /*00d0*/  I2F.F64 R26, UR4 ;  /* 0x00000004001a7d12 */ /* 0x002e620008201c00 */
[----:B------:R-:W5:Y:S07]  /*00e0*/  LDCU UR4, c[0x0][0x370] ;  /* 0x00006e00ff0477ac */ /* 0x000f6e0008000800 */
[----:B------:R-:W0:Y:S08]  /*00f0*/  I2F.F64 R30, UR10 ;  /* 0x0000000a001e7d12 */ /* 0x000e300008201c00 */
[----:B----4-:R-:W4:Y:S01]  /*0100*/  I2F.F64 R18, UR8 ;  /* 0x0000000800127d12 */ /* 0x010f220008201c00 */
[----:B------:R-:W2:Y:S01]  /*0110*/  LDCU UR8, c[0x3][0x300] ;  /* 0x00c06000ff0877ac */ /* 0x000ea20008000800 */
[----:B-----5:R-:W-:-:S06]  /*0120*/  IMAD R0, R0, UR4, RZ ;  /* 0x0000000400007c24 */ /* 0x020fcc000f8e02ff */
[----:B------:R-:W0:Y:S01]  /*0130*/  I2F.F64 R28, UR11 ;  /* 0x0000000b001c7d12 */ /* 0x000e220008201c00 */
[----:B------:R-:W5:Y:S07]  /*0140*/  LDCU.64 UR10, c[0x3][0x310] ;  /* 0x00c06200ff0a77ac */ /* 0x000f6e0008000a00 */
[----:B------:R-:W0:Y:S01]  /*0150*/  I2F.F64 R24, UR5 ;  /* 0x0000000500187d12 */ /* 0x000e220008201c00 */
[----:B------:R-:W3:Y:S07]  /*0160*/  LDCU UR5, c[0x3][0x2e0] ;  /* 0x00c05c00ff0577ac */ /* 0x000eee0008000800 */
[----:B--2---:R-:W2:Y:S08]  /*0170*/  I2F.F64 R8, UR8 ;  /* 0x0000000800087d12 */ /* 0x004eb00008201c00 */
[----:B------:R-:W0:Y:S08]  /*0180*/  I2F.F64 R22, UR6 ;  /* 0x0000000600167d12 */ /* 0x000e300008201c00 */
[----:B------:R-:W0:Y:S01]  /*0190*/  I2F.F64 R20, UR7 ;  /* 0x0000000700147d12 */ /* 0x000e220008201c00 */
[----:B------:R-:W0:Y:S07]  /*01a0*/  LDCU.64 UR6, c[0x0][0x358] ;  /* 0x00006b00ff0677ac */ /* 0x000e2e0008000a00 */
[----:B------:R-:W0:Y:S01]  /*01b0*/  I2F.F64 R16, UR9 ;  /* 0x0000000900107d12 */ /* 0x000e220008201c00 */
[----:B------:R-:W0:Y:S07]  /*01c0*/  LDCU UR9, c[0x3][0x2e4] ;  /* 0x00c05c80ff0977ac */ /* 0x000e2e0008000800 */
[----:B-----5:R-:W0:Y:S08]  /*01d0*/  I2F.F64 R14, UR10 ;  /* 0x0000000a000e7d12 */ /* 0x020e300008201c00 */
[----:B------:R-:W0:Y:S01]  /*01e0*/  I2F.F64 R12, UR11 ;  /* 0x0000000b000c7d12 */ /* 0x000e220008201c00 */
[----:B------:R-:W0:Y:S07]  /*01f0*/  LDCU.64 UR10, c[0x3][0x2d0] ;  /* 0x00c05a00ff0a77ac */ /* 0x000e2e0008000a00 */
[----:B---3--:R-:W3:Y:S01]  /*0200*/  I2F.F64 R10, UR5 ;  /* 0x00000005000a7d12 */ /* 0x008ee20008201c00 */
[----:B-12-4-:R-:W0:Y:S02]  /*0210*/  LDCU UR5, c[0x3][0x304] ;  /* 0x00c06080ff0577ac */ /* 0x016e240008000800 */
.L_x_102:
        /* <DEDUP_REMOVED lines=8> */
[----:B------:R-:W1:Y:S02]  /*02a0*/  LDC.64 R6, c[0x0][0x380] ;  /* 0x0000e000ff067b82 */ /* 0x000e640000000a00 */
[----:B-1----:R-:W-:-:S05]  /*02b0*/  IMAD.WIDE R6, R39, 0x1e8, R6 ;  /* 0x000001e827067825 */ /* 0x002fca00078e0206 */
[----:B0-----:R-:W2:Y:S04]  /*02c0*/  LDG.E.64 R4, desc[UR6][R6.64] ;  /* 0x0000000606047981 */ /* 0x001ea8000c1e1b00 */
[----:B------:R-:W4:Y:S04]  /*02d0*/  LDG.E.64 R46, desc[UR6][R6.64+0x8] ;  /* 0x00000806062e7981 */ /* 0x000f28000c1e1b00 */
[----:B------:R-:W5:Y:S01]  /*02e0*/  LDG.E.64 R36, desc[UR6][R6.64+0x10] ;  /* 0x0000100606247981 */ /* 0x000f62000c1e1b00 */
[----:B------:R-:W2:Y:S03]  /*02f0*/  I2F.F64 R40, UR10 ;  /* 0x0000000a00287d12 */ /* 0x000ea60008201c00 */
[----:B------:R-:W3:Y:S05]  /*0300*/  LDG.E.64 R2, desc[UR6][R6.64+0x18] ;  /* 0x0000180606027981 */ /* 0x000eea000c1e1b00 */
[----:B------:R-:W0:Y:S08]  /*0310*/  I2F.F64 R44, UR11 ;  /* 0x0000000b002c7d12 */ /* 0x000e300008201c00 */
[----:B------:R-:W5:Y:S01]  /*0320*/  I2F.F64 R52, UR9 ;  /* 0x0000000900347d12 */ /* 0x000f620008201c00 */
[----:B--2---:R-:W-:-:S02]  /*0330*/  DFMA R42, R4, R40, RZ ;  /* 0x00000028042a722b */ /* 0x004fc400000000ff */
[----:B------:R-:W-:Y:S02]  /*0340*/  DADD R40, RZ, R4 ;  /* 0x00000000ff287229 */ /* 0x000fe40000000004 */
[----:B0-----:R-:W-:Y:S01]  /*0350*/  DFMA R44, R4, R44, RZ ;  /* 0x0000002c042c722b */ /* 0x001fe200000000ff */
[----:B------:R-:W2:Y:S05]  /*0360*/  LDG.E.64 R4, desc[UR6][R6.64+0x20] ;  /* 0x0000200606047981 */ /* 0x000eaa000c1e1b00 */
[----:B----4-:R-:W-:Y:S02]  /*0370*/  DADD R48, R40, R46 ;  /* 0x0000000028307229 */ /* 0x010fe4000000002e */
[----:B------:R-:W4:Y:S01]  /*0380*/  LDG.E.64 R40, desc[UR6][R6.64+0x28] ;  /* 0x0000280606287981 */ /* 0x000f22000c1e1b00 */
[----:B------:R-:W-:-:S02]  /*0390*/  DFMA R44, R24, R46, R44 ;  /* 0x0000002e182c722b */ /* 0x000fc4000000002c */
[----:B------:R-:W-:Y:S01]  /*03a0*/  DFMA R50, R26, R46, R42 ;  /* 0x0000002e1a32722b */ /* 0x000fe2000000002a */
[----:B------:R-:W4:Y:S05]  /*03b0*/  LDG.E.64 R42, desc[UR6][R6.64+0x30] ;  /* 0x00003006062a7981 */ /* 0x000f2a000c1e1b00 */
[----:B-----5:R-:W-:Y:S01]  /*03c0*/  DFMA R44, R36, R52, R44 ;  /* 0x00000034242c722b */ /* 0x020fe2000000002c */
[----:B------:R-:W5:Y:S01]  /*03d0*/  LDG.E.64 R46, desc[UR6][R6.64+0x40] ;  /* 0x00004006062e7981 */ /* 0x000f62000c1e1b00 */
[----:B------:R-:W-:-:S03]  /*03e0*/  DADD R52, R48, R36 ;  /* 0x0000000030347229 */ /* 0x000fc60000000024 */
[----:B------:R-:W5:Y:S05]  /*03f0*/  LDG.E.64 R48, desc[UR6][R6.64+0x38] ;  /* 0x0000380606307981 */ /* 0x000f6a000c1e1b00 */
[----:B---3--:R-:W-:Y:S02]  /*0400*/  DADD R52, R52, R2 ;  /* 0x0000000034347229 */ /* 0x008fe40000000002 */
[----:B------:R-:W-:Y:S02]  /*0410*/  DFMA R50, R10, R36, R50 ;  /* 0x000000240a32722b */ /* 0x000fe40000000032 */
[----:B------:R-:W-:-:S06]  /*0420*/  DFMA R44, R20, R2, R44 ;  /* 0x00000002142c722b */ /* 0x000fcc000000002c */
[----:B------:R-:W-:Y:S01]  /*0430*/  DFMA R50, R22, R2, R50 ;  /* 0x000000021632722b */ /* 0x000fe20000000032 */
[----:B------:R-:W-:Y:S01]  /*0440*/  IMAD.MOV.U32 R2, RZ, RZ, 0x1 ;  /* 0x00000001ff027424 */ /* 0x000fe200078e00ff */
[----:B------:R-:W-:Y:S01]  /*0450*/  BSSY.RECONVERGENT B1, `(.L_x_98) ;  /* 0x0000027000017945 */ /* 0x000fe20003800200 */
[----:B--2---:R-:W-:-:S08]  /*0460*/  DADD R52, R52, R4 ;  /* 0x0000000034347229 */ /* 0x004fd00000000004 */
[----:B----4-:R-:W-:-:S08]  /*0470*/  DADD R52, R52, R40 ;  /* 0x0000000034347229 */ /* 0x010fd00000000028 */
[----:B------:R-:W-:-:S08]  /*0480*/  DADD R52, R52, R42 ;  /* 0x0000000034347229 */ /* 0x000fd0000000002a */
[----:B-----5:R-:W-:-:S08]  /*0490*/  DADD R36, R52, R48 ;  /* 0x0000000034247229 */ /* 0x020fd00000000030 */
[----:B------:R-:W-:-:S06]  /*04a0*/  DADD R36, R36, R46 ;  /* 0x0000000024247229 */ /* 0x000fcc000000002e */
[----:B------:R-:W0:Y:S01]  /*04b0*/  MUFU.RCP64H R3, R37 ;  /* 0x0000002500037308 */ /* 0x000e220000001800 */
[-C--:B------:R-:W-:Y:S02]  /*04c0*/  DFMA R50, R34, R4.reuse, R50 ;  /* 0x000000042232722b */ /* 0x080fe40000000032 */
[----:B------:R-:W-:Y:S02]  /*04d0*/  DFMA R44, R32, R4, R44 ;  /* 0x00000004202c722b */ /* 0x000fe4000000002c */
[----:B0-----:R-:W-:-:S08]  /*04e0*/  DFMA R4, -R36, R2, 1 ;  /* 0x3ff000002404742b */ /* 0x001fd00000000102 */
[----:B------:R-:W-:Y:S02]  /*04f0*/  DFMA R4, R4, R4, R4 ;  /* 0x000000040404722b */ /* 0x000fe40000000004 */
[----:B------:R-:W-:-:S06]  /*0500*/  DFMA R50, R30, R40, R50 ;  /* 0x000000281e32722b */ /* 0x000fcc0000000032 */
[----:B------:R-:W-:Y:S02]  /*0510*/  DFMA R4, R2, R4, R2 ;  /* 0x000000040204722b */ /* 0x000fe40000000002 */
[----:B------:R-:W-:-:S06]  /*0520*/  DFMA R50, R8, R42, R50 ;  /* 0x0000002a0832722b */ /* 0x000fcc0000000032 */
[----:B------:R-:W-:Y:S02]  /*0530*/  DFMA R2, -R36, R4, 1 ;  /* 0x3ff000002402742b */ /* 0x000fe40000000104 */
[----:B------:R-:W-:-:S06]  /*0540*/  DFMA R44, R28, R40, R44 ;  /* 0x000000281c2c722b */ /* 0x000fcc000000002c */
[----:B------:R-:W-:Y:S02]  /*0550*/  DFMA R40, R4, R2, R4 ;  /* 0x000000020428722b */ /* 0x000fe40000000004 */
[----:B------:R-:W-:Y:S01]  /*0560*/  DFMA R4, R18, R48, R50 ;  /* 0x000000301204722b */ /* 0x000fe20000000032 */
[----:B------:R-:W0:Y:S07]  /*0570*/  I2F.F64 R2, UR5 ;  /* 0x0000000500027d12 */ /* 0x000e2e0008201c00 */
[----:B------:R-:W-:-:S02]  /*0580*/  DFMA R4, R14, R46, R4 ;  /* 0x0000002e0e04722b */ /* 0x000fc40000000004 */
[----:B0-----:R-:W-:-:S06]  /*0590*/  DFMA R44, R42, R2, R44 ;  /* 0x000000022a2c722b */ /* 0x001fcc000000002c */
[----:B------:R-:W-:-:S08]  /*05a0*/  DMUL R2, R4, R40 ;  /* 0x0000002804027228 */ /* 0x000fd00000000000 */
[----:B------:R-:W-:-:S08]  /*05b0*/  DFMA R42, -R36, R2, R4 ;  /* 0x00000002242a722b */ /* 0x000fd00000000104 */
[----:B------:R-:W-:Y:S01]  /*05c0*/  DFMA R2, R40, R42, R2 ;  /* 0x0000002a2802722b */ /* 0x000fe20000000002 */
[----:B------:R0:W-:Y:S01]  /*05d0*/  STG.E.64 desc[UR6][R6.64+0x1d0], R36 ;  /* 0x0001d02406007986 */ /* 0x0001e2000c101b06 */
[----:B------:R-:W-:-:S08]  /*05e0*/  FSETP.GEU.AND P1, PT, |R5|, 6.5827683646048100446e-37, PT ;  /* 0x036000000500780b */ /* 0x000fd00003f2e200 */
[----:B------:R-:W-:-:S05]  /*05f0*/  FFMA R38, RZ, R37, R3 ;  /* 0x00000025ff267223 */ /* 0x000fca0000000003 */
[----:B------:R-:W-:Y:S01]  /*0600*/  FSETP.GT.AND P0, PT, |R38|, 1.469367938527859385e-39, PT ;  /* 0x001000002600780b */ /* 0x000fe20003f04200 */
[----:B------:R-:W-:-:S08]  /*0610*/  DFMA R40, R16, R48, R44 ;  /* 0x000000301028722b */ /* 0x000fd0000000002c */
[----:B------:R-:W-:-:S04]  /*0620*/  DFMA R40, R12, R46, R40 ;  /* 0x0000002e0c28722b */ /* 0x000fc80000000028 */
[----:B0-----:R-:W-:Y:S07]  /*0630*/  @P0 BRA P1, `(.L_x_99) ;  /* 0x0000000000200947 */ /* 0x001fee0000800000 */
[----:B------:R-:W-:Y:S01]  /*0640*/  IMAD.MOV.U32 R2, RZ, RZ, R4 ;  /* 0x000000ffff027224 */ /* 0x000fe200078e0004 */
[----:B------:R-:W-:Y:S01]  /*0650*/  MOV R38, 0x6a0 ;  /* 0x000006a000267802 */ /* 0x000fe20000000f00 */
[----:B------:R-:W-:Y:S02]  /*0660*/  IMAD.MOV.U32 R3, RZ, RZ, R5 ;  /* 0x000000ffff037224 */ /* 0x000fe400078e0005 */
[----:B------:R-:W-:Y:S02]  /*0670*/  IMAD.MOV.U32 R4, RZ, RZ, R36 ;  /* 0x000000ffff047224 */ /* 0x000fe400078e0024 */
[----:B------:R-:W-:-:S07]  /*0680*/  IMAD.MOV.U32 R5, RZ, RZ, R37 ;  /* 0x000000ffff057224 */ /* 0x000fce00078e0025 */
[----:B------:R-:W-:Y:S05]  /*0690*/  CALL.REL.NOINC `($__internal_7_$__cuda_sm20_div_rn_f64_full) ;  /* 0x0000000000807944 */ /* 0x000fea0003c00000 */
[----:B------:R-:W-:Y:S02]  /*06a0*/  IMAD.MOV.U32 R2, RZ, RZ, R4 ;  /* 0x000000ffff027224 */ /* 0x000fe400078e0004 */
[----:B------:R-:W-:-:S07]  /*06b0*/  IMAD.MOV.U32 R3, RZ, RZ, R5 ;  /* 0x000000ffff037224 */ /* 0x000fce00078e0005 */
.L_x_99:
[----:B------:R-:W-:Y:S05]  /*06c0*/  BSYNC.RECONVERGENT B1 ;  /* 0x0000000000017941 */ /* 0x000fea0003800200 */
.L_x_98:
[----:B------:R-:W0:Y:S01]  /*06d0*/  MUFU.RCP64H R5, R37 ;  /* 0x0000002500057308 */ /* 0x000e220000001800 */
[----:B------:R-:W-:Y:S01]  /*06e0*/  IMAD.MOV.U32 R4, RZ, RZ, 0x1 ;  /* 0x00000001ff047424 */ /* 0x000fe200078e00ff */
[----:B------:R1:W-:Y:S01]  /*06f0*/  STG.E.64 desc[UR6][R6.64+0x1a0], R2 ;  /* 0x0001a00206007986 */ /* 0x0003e2000c101b06 */
[----:B------:R-:W-:Y:S01]  /*0700*/  FSETP.GEU.AND P1, PT, |R41|, 6.5827683646048100446e-37, PT ;  /* 0x036000002900780b */ /* 0x000fe20003f2e200 */
[----:B------:R-:W-:Y:S03]  /*0710*/  BSSY.RECONVERGENT B1, `(.L_x_100) ;  /* 0x0000012000017945 */ /* 0x000fe60003800200 */
        /* <DEDUP_REMOVED lines=10> */
[----:B-1----:R-:W-:Y:S05]  /*07c0*/  @P0 BRA P1, `(.L_x_101) ;  /* 0x0000000000180947 */ /* 0x002fea0000800000 */
[----:B------:R-:W-:Y:S01]  /*07d0*/  IMAD.MOV.U32 R2, RZ, RZ, R40 ;  /* 0x000000ffff027224 */ /* 0x000fe200078e0028 */
[----:B------:R-:W-:Y:S01]  /*07e0*/  MOV R38, 0x830 ;  /* 0x0000083000267802 */ /* 0x000fe20000000f00 */
[----:B------:R-:W-:Y:S02]  /*07f0*/  IMAD.MOV.U32 R3, RZ, RZ, R41 ;  /* 0x000000ffff037224 */ /* 0x000fe400078e0029 */
[----:B------:R-:W-:Y:S02]  /*0800*/  IMAD.MOV.U32 R4, RZ, RZ, R36 ;  /* 0x000000ffff047224 */ /* 0x000fe400078e0024 */
[----:B------:R-:W-:-:S07]  /*0810*/  IMAD.MOV.U32 R5, RZ, RZ, R37 ;  /* 0x000000ffff057224 */ /* 0x000fce00078e0025 */
[----:B------:R-:W-:Y:S05]  /*0820*/  CALL.REL.NOINC `($__internal_7_$__cuda_sm20_div_rn_f64_full) ;  /* 0x00000000001c7944 */ /* 0x000fea0003c00000 */
.L_x_101:
[----:B------:R-:W-:Y:S05]  /*0830*/  BSYNC.RECONVERGENT B1 ;  /* 0x0000000000017941 */ /* 0x000fea0003800200 */
.L_x_100:
[----:B------:R1:W-:Y:S02]  /*0840*/  STG.E.64 desc[UR6][R6.64+0x1a8], R4 ;  /* 0x0001a80406007986 */ /* 0x0003e4000c101b06 */
.L_x_97:
[----:B0-----:R-:W-:Y:S05]  /*0850*/  BSYNC.RECONVERGENT B0 ;  /* 0x0000000000007941 */ /* 0x001fea0003800200 */
.L_x_96:
[----:B------:R-:W-:-:S05]  /*0860*/  IMAD.IADD R39, R0, 0x1, R39 ;  /* 0x0000000100277824 */ /* 0x000fca00078e0227 */
[----:B------:R-:W-:-:S13]  /*0870*/  ISETP.GE.AND P0, PT, R39, 0x29f63, PT ;  /* 0x00029f632700780c */ /* 0x000fda0003f06270 */
[----:B------:R-:W-:Y:S05]  /*0880*/  @!P0 BRA `(.L_x_102) ;  /* 0xfffffff800648947 */ /* 0x000fea000383ffff */
[----:B------:R-:W-:Y:S05]  /*0890*/  EXIT ;  /* 0x000000000000794d */ /* 0x000fea0003800000 */
        .weak           $__internal_7_$__cuda_sm20_div_rn_f64_full
        .type           $__internal_7_$__cuda_sm20_div_rn_f64_full,@function
        .size           $__internal_7_$__cuda_sm20_div_rn_f64_full,(.L_x_296 - $__internal_7_$__cuda_sm20_div_rn_f64_full)
$__internal_7_$__cuda_sm20_div_rn_f64_full:
[----:B------:R-:W-:Y:S01]  /*08a0*/  FSETP.GEU.AND P2, PT, |R3|, 1.469367938527859385e-39, PT ;  /* 0x001000000300780b */ /* 0x000fe20003f4e200 */
[----:B------:R-:W-:Y:S01]  /*08b0*/  IMAD.MOV.U32 R49, RZ, RZ, 0x1ca00000 ;  /* 0x1ca00000ff317424 */ /* 0x000fe200078e00ff */
[C---:B------:R-:W-:Y:S01]  /*08c0*/  FSETP.GEU.AND P0, PT, |R5|.reuse, 1.469367938527859385e-39, PT ;  /* 0x001000000500780b */ /* 0x040fe20003f0e200 */
[----:B------:R-:W-:Y:S01]  /*08d0*/  IMAD.MOV.U32 R44, RZ, RZ, R2 ;  /* 0x000000ffff2c7224 */ /* 0x000fe200078e0002 */
[----:B------:R-:W-:Y:S01]  /*08e0*/  LOP3.LUT R42, R5, 0x800fffff, RZ, 0xc0, !PT ;  /* 0x800fffff052a7812 */ /* 0x000fe200078ec0ff */
[----:B------:R-:W-:Y:S01]  /*08f0*/  IMAD.MOV.U32 R46, RZ, RZ, 0x1 ;  /* 0x00000001ff2e7424 */ /* 0x000fe200078e00ff */
[----:B------:R-:W-:Y:S01]  /*0900*/  LOP3.LUT R48, R3, 0x7ff00000, RZ, 0xc0, !PT ;  /* 0x7ff0000003307812 */ /* 0x000fe200078ec0ff */
[----:B------:R-:W-:Y:S01]  /*0910*/  BSSY.RECONVERGENT B2, `(.L_x_103) ;  /* 0x0000050000027945 */ /* 0x000fe20003800200 */
[----:B------:R-:W-:Y:S01]  /*0920*/  LOP3.LUT R43, R42, 0x3ff00000, RZ, 0xfc, !PT ;  /* 0x3ff000002a2b7812 */ /* 0x000fe200078efcff */
[----:B------:R-:W-:Y:S01]  /*0930*/  IMAD.MOV.U32 R42, RZ, RZ, R4 ;  /* 0x000000ffff2a7224 */ /* 0x000fe200078e0004 */
[----:B------:R-:W-:Y:S01]  /*0940*/  LOP3.LUT R51, R5, 0x7ff00000, RZ, 0xc0, !PT ;  /* 0x7ff0000005337812 */ /* 0x000fe200078ec0ff */
[----:B------:R-:W-:-:S02]  /*0950*/  IMAD.MOV.U32 R50, RZ, RZ, R48 ;  /* 0x000000ffff327224 */ /* 0x000fc400078e0030 */
[----:B------:R-:W-:Y:S02]  /*0960*/  @!P2 LOP3.LUT R45, R5, 0x7ff00000, RZ, 0xc0, !PT ;  /* 0x7ff00000052da812 */ /* 0x000fe400078ec0ff */
[----:B------:R-:W-:Y:S01]  /*0970*/  @!P0 DMUL R42, R4, 8.98846567431157953865e+307 ;  /* 0x7fe00000042a8828 */ /* 0x000fe20000000000 */
[C---:B------:R-:W-:Y:S02]  /*0980*/  ISETP.GE.U32.AND P1, PT, R48.reuse, R51, PT ;  /* 0x000000333000720c */ /* 0x040fe40003f26070 */
[----:B------:R-:W-:-:S03]  /*0990*/  @!P2 ISETP.GE.U32.AND P3, PT, R48, R45, PT ;  /* 0x0000002d3000a20c */ /* 0x000fc60003f66070 */
[----:B------:R-:W0:Y:S01]  /*09a0*/  MUFU.RCP64H R47, R43 ;  /* 0x0000002b002f7308 */ /* 0x000e220000001800 */
[----:B------:R-:W-:-:S03]  /*09b0*/  @!P2 SEL R45, R49, 0x63400000, !P3 ;  /* 0x63400000312da807 */ /* 0x000fc60005800000 */
[----:B------:R-:W-:Y:S02]  /*09c0*/  @!P0 LOP3.LUT R51, R43, 0x7ff00000, RZ, 0xc0, !PT ;  /* 0x7ff000002b338812 */ /* 0x000fe400078ec0ff */
[--C-:B------:R-:W-:Y:S02]  /*09d0*/  @!P2 LOP3.LUT R52, R45, 0x80000000, R3.reuse, 0xf8, !PT ;  /* 0x800000002d34a812 */ /* 0x100fe400078ef803 */
[----:B------:R-:W-:Y:S02]  /*09e0*/  SEL R45, R49, 0x63400000, !P1 ;  /* 0x63400000312d7807 */ /* 0x000fe40004800000 */
[----:B------:R-:W-:Y:S01]  /*09f0*/  @!P2 LOP3.LUT R53, R52, 0x100000, RZ, 0xfc, !PT ;  /* 0x001000003435a812 */ /* 0x000fe200078efcff */
[----:B------:R-:W-:Y:S01]  /*0a00*/  @!P2 IMAD.MOV.U32 R52, RZ, RZ, RZ ;  /* 0x000000ffff34a224 */ /* 0x000fe200078e00ff */
[----:B------:R-:W-:-:S06]  /*0a10*/  LOP3.LUT R45, R45, 0x800fffff, R3, 0xf8, !PT ;  /* 0x800fffff2d2d7812 */ /* 0x000fcc00078ef803 */
[----:B------:R-:W-:Y:S02]  /*0a20*/  @!P2 DFMA R44, R44, 2, -R52 ;  /* 0x400000002c2ca82b */ /* 0x000fe40000000834 */
[----:B0-----:R-:W-:-:S08]  /*0a30*/  DFMA R52, R46, -R42, 1 ;  /* 0x3ff000002e34742b */ /* 0x001fd0000000082a */
[----:B------:R-:W-:Y:S01]  /*0a40*/  DFMA R52, R52, R52, R52 ;  /* 0x000000343434722b */ /* 0x000fe20000000034 */
[----:B------:R-:W-:-:S07]  /*0a50*/  @!P2 LOP3.LUT R50, R45, 0x7ff00000, RZ, 0xc0, !PT ;  /* 0x7ff000002d32a812 */ /* 0x000fce00078ec0ff */
[----:B------:R-:W-:-:S08]  /*0a60*/  DFMA R52, R46, R52, R46 ;  /* 0x000000342e34722b */ /* 0x000fd0000000002e */
[----:B------:R-:W-:-:S08]  /*0a70*/  DFMA R46, R52, -R42, 1 ;  /* 0x3ff00000342e742b */ /* 0x000fd0000000082a */
[----:B------:R-:W-:-:S08]  /*0a80*/  DFMA R46, R52, R46, R52 ;  /* 0x0000002e342e722b */ /* 0x000fd00000000034 */
[----:B------:R-:W-:-:S08]  /*0a90*/  DMUL R52, R46, R44 ;  /* 0x0000002c2e347228 */ /* 0x000fd00000000000 */
[----:B------:R-:W-:-:S08]  /*0aa0*/  DFMA R54, R52, -R42, R44 ;  /* 0x8000002a3436722b */ /* 0x000fd0000000002c */
[----:B------:R-:W-:Y:S01]  /*0ab0*/  DFMA R46, R46, R54, R52 ;  /* 0x000000362e2e722b */ /* 0x000fe20000000034 */
[----:B------:R-:W-:-:S05]  /*0ac0*/  VIADD R52, R50, 0xffffffff ;  /* 0xffffffff32347836 */ /* 0x000fca0000000000 */
[----:B------:R-:W-:Y:S01]  /*0ad0*/  ISETP.GT.U32.AND P0, PT, R52, 0x7feffffe, PT ;  /* 0x7feffffe3400780c */ /* 0x000fe20003f04070 */
[----:B------:R-:W-:-:S05]  /*0ae0*/  VIADD R52, R51, 0xffffffff ;  /* 0xffffffff33347836 */ /* 0x000fca0000000000 */
[----:B------:R-:W-:-:S13]  /*0af0*/  ISETP.GT.U32.OR P0, PT, R52, 0x7feffffe, P0 ;  /* 0x7feffffe3400780c */ /* 0x000fda0000704470 */
[----:B------:R-:W-:Y:S05]  /*0b00*/  @P0 BRA `(.L_x_104) ;  /* 0x00000000006c0947 */ /* 0x000fea0003800000 */
[----:B------:R-:W-:Y:S01]  /*0b10*/  LOP3.LUT R3, R5, 0x7ff00000, RZ, 0xc0, !PT ;  /* 0x7ff0000005037812 */ /* 0x000fe200078ec0ff */
[----:B------:R-:W-:-:S03]  /*0b20*/  IMAD.MOV.U32 R2, RZ, RZ, RZ ;  /* 0x000000ffff027224 */ /* 0x000fc600078e00ff */
[CC--:B------:R-:W-:Y:S02]  /*0b30*/  ISETP.GE.U32.AND P0, PT, R48.reuse, R3.reuse, PT ;  /* 0x000000033000720c */ /* 0x0c0fe40003f06070 */
[----:B------:R-:W-:Y:S02]  /*0b40*/  VIADDMNMX R48, R48, -R3, 0xb9600000, !PT ;  /* 0xb960000030307446 */ /* 0x000fe40007800903 */
[----:B------:R-:W-:Y:S02]  /*0b50*/  SEL R49, R49, 0x63400000, !P0 ;  /* 0x6340000031317807 */ /* 0x000fe40004000000 */
[----:B------:R-:W-:-:S05]  /*0b60*/  VIMNMX R48, PT, PT, R48, 0x46a00000, PT ;  /* 0x46a0000030307848 */ /* 0x000fca0003fe0100 */
[----:B------:R-:W-:-:S04]  /*0b70*/  IMAD.IADD R50, R48, 0x1, -R49 ;  /* 0x0000000130327824 */ /* 0x000fc800078e0a31 */
        /* <DEDUP_REMOVED lines=20> */
.L_x_104:
        /* <DEDUP_REMOVED lines=16> */
.L_x_107:
[----:B------:R-:W-:Y:S01]  /*0dc0*/  LOP3.LUT R49, R5, 0x80000, RZ, 0xfc, !PT ;  /* 0x0008000005317812 */ /* 0x000fe200078efcff */
[----:B------:R-:W-:Y:S01]  /*0dd0*/  IMAD.MOV.U32 R48, RZ, RZ, R4 ;  /* 0x000000ffff307224 */ /* 0x000fe200078e0004 */
[----:B------:R-:W-:Y:S06]  /*0de0*/  BRA `(.L_x_105) ;  /* 0x0000000000087947 */ /* 0x000fec0003800000 */
.L_x_106:
[----:B------:R-:W-:Y:S01]  /*0df0*/  LOP3.LUT R49, R3, 0x80000, RZ, 0xfc, !PT ;  /* 0x0008000003317812 */ /* 0x000fe200078efcff */
[----:B------:R-:W-:-:S07]  /*0e00*/  IMAD.MOV.U32 R48, RZ, RZ, R2 ;  /* 0x000000ffff307224 */ /* 0x000fce00078e0002 */
.L_x_105:
[----:B------:R-:W-:Y:S05]  /*0e10*/  BSYNC.RECONVERGENT B2 ;  /* 0x0000000000027941 */ /* 0x000fea0003800200 */
.L_x_103:
[----:B------:R-:W-:Y:S02]  /*0e20*/  IMAD.MOV.U32 R2, RZ, RZ, R38 ;  /* 0x000000ffff027224 */ /* 0x000fe400078e0026 */
[----:B------:R-:W-:Y:S02]  /*0e30*/  IMAD.MOV.U32 R3, RZ, RZ, 0x0 ;  /* 0x00000000ff037424 */ /* 0x000fe400078e00ff */
[----:B------:R-:W-:Y:S02]  /*0e40*/  IMAD.MOV.U32 R4, RZ, RZ, R48 ;  /* 0x000000ffff047224 */ /* 0x000fe400078e0030 */
[----:B------:R-:W-:Y:S01]  /*0e50*/  IMAD.MOV.U32 R5, RZ, RZ, R49 ;  /* 0x000000ffff057224 */ /* 0x000fe200078e0031 */
[----:B------:R-:W-:Y:S06]  /*0e60*/  RET.REL.NODEC R2 `(_Z10Summation1P9attribute) ;  /* 0xfffffff002647950 */ /* 0x000fec0003c3ffff */
.L_x_108:
        /* <DEDUP_REMOVED lines=9> */
.L_x_296:


//--------------------- .text._Z6OutletP9attribute --------------------------
	.section	.text._Z6OutletP9attribute,"ax",@progbits
	.align	128
        .global         _Z6OutletP9attribute
        .type           _Z6OutletP9attribute,@function
        .size           _Z6OutletP9attribute,(.L_x_314 - _Z6OutletP9attribute)
        .other          _Z6OutletP9attribute,@"STO_CUDA_ENTRY STV_DEFAULT"
_Z6OutletP9attribute:
.text._Z6OutletP9attribute:
[----:B------:R-:W-:Y:S01]  /*0000*/  LDC R1, c[0x0][0x37c] ;  /* 0x0000df00ff017b82 */ /* 0x000fe20000000800 */
[----:B------:R-:W0:Y:S01]  /*0010*/  LDCU UR4, c[0x0][0x360] ;  /* 0x00006c00ff0477ac */ /* 0x000e220008000800 */
[----:B------:R-:W-:Y:S01]  /*0020*/  HFMA2 R0, -RZ, RZ, 0, 0 ;  /* 0x00000000ff007431 */ /* 0x000fe200000001ff */
[----:B------:R-:W0:Y:S01]  /*0030*/  LDCU UR5, c[0x0][0x370] ;  /* 0x00006e00ff0577ac */ /* 0x000e220008000800 */
[----:B------:R-:W1:Y:S01]  /*0040*/  LDCU.64 UR6, c[0x0][0x358] ;  /* 0x00006b00ff0677ac */ /* 0x000e620008000a00 */
[----:B0-----:R-:W-:-:S12]  /*0050*/  UIMAD UR4, UR4, UR5, 0x1 ;  /* 0x00000001040474a4 */ /* 0x001fd8000f8e0205 */
.L_x_109:
[----:B0-----:R-:W0:Y:S01]  /*0060*/  LDC.64 R2, c[0x0][0x380] ;  /* 0x0000e000ff027b82 */ /* 0x001e220000000a00 */
[----:B------:R-:W-:-:S04]  /*0070*/  IMAD R5, R0, 0x55f, RZ ;  /* 0x0000055f00057824 */ /* 0x000fc800078e02ff */
[----:B0-----:R-:W-:-:S05]  /*0080*/  IMAD.WIDE R2, R5, 0x1e8, R2 ;  /* 0x000001e805027825 */ /* 0x001fca00078e0202 */
[----:B-1----:R-:W2:Y:S04]  /*0090*/  LDG.E.64 R4, desc[UR6][R2.64+0xa3960] ;  /* 0x0a39600602047981 */ /* 0x002ea8000c1e1b00 */
[----:B------:R-:W3:Y:S04]  /*00a0*/  LDG.E.64 R8, desc[UR6][R2.64+0xa3978] ;  /* 0x0a39780602087981 */ /* 0x000ee8000c1e1b00 */
[----:B------:R-:W4:Y:S04]  /*00b0*/  LDG.E.64 R12, desc[UR6][R2.64+0xa3980] ;  /* 0x0a398006020c7981 */ /* 0x000f28000c1e1b00 */
[----:B------:R-:W5:Y:S04]  /*00c0*/  LDG.E.64 R6, desc[UR6][R2.64+0xa3778] ;  /* 0x0a37780602067981 */ /* 0x000f68000c1e1b00 */
[----:B------:R-:W5:Y:S04]  /*00d0*/  LDG.E.64 R10, desc[UR6][R2.64+0xa3790] ;  /* 0x0a379006020a7981 */ /* 0x000f68000c1e1b00 */
[----:B------:R-:W5:Y:S01]  /*00e0*/  LDG.E.64 R14, desc[UR6][R2.64+0xa3798] ;  /* 0x0a379806020e7981 */ /* 0x000f62000c1e1b00 */
[----:B------:R-:W-:-:S04]  /*00f0*/  IADD3 R0, PT, PT, R0, UR4, RZ ;  /* 0x0000000400007c10 */ /* 0x000fc8000fffe0ff */
[----:B------:R-:W-:Y:S01]  /*0100*/  ISETP.GE.AND P0, PT, R0, 0x7d, PT ;  /* 0x0000007d0000780c */ /* 0x000fe20003f06270 */
[----:B--2---:R-:W-:Y:S02]  /*0110*/  DADD R4, R4, R4 ;  /* 0x0000000004047229 */ /* 0x004fe40000000004 */
[----:B---3--:R-:W-:Y:S02]  /*0120*/  DADD R8, R8, R8 ;  /* 0x0000000008087229 */ /* 0x008fe40000000008 */
[----:B----4-:R-:W-:-:S04]  /*0130*/  DADD R12, R12, R12 ;  /* 0x000000000c0c7229 */ /* 0x010fc8000000000c */
[----:B-----5:R-:W-:Y:S02]  /*0140*/  DADD R4, R4, -R6 ;  /* 0x0000000004047229 */ /* 0x020fe40000000806 */
[----:B------:R-:W-:-:S05]  /*0150*/  DADD R8, R8, -R10 ;  /* 0x0000000008087229 */ /* 0x000fca000000080a */
[----:B------:R0:W-:Y:S01]  /*0160*/  STG.E.64 desc[UR6][R2.64+0xa3b48], R4 ;  /* 0x0a3b480402007986 */ /* 0x0001e2000c101b06 */
[----:B------:R-:W-:-:S03]  /*0170*/  DADD R12, R12, -R14 ;  /* 0x000000000c0c7229 */ /* 0x000fc6000000080e */
[----:B------:R0:W-:Y:S04]  /*0180*/  STG.E.64 desc[UR6][R2.64+0xa3b60], R8 ;  /* 0x0a3b600802007986 */ /* 0x0001e8000c101b06 */
[----:B------:R0:W-:Y:S01]  /*0190*/  STG.E.64 desc[UR6][R2.64+0xa3b68], R12 ;  /* 0x0a3b680c02007986 */ /* 0x0001e2000c101b06 */
[----:B------:R-:W-:Y:S05]  /*01a0*/  @!P0 BRA `(.L_x_109) ;  /* 0xfffffffc00ac8947 */ /* 0x000fea000383ffff */
[----:B------:R-:W-:Y:S05]  /*01b0*/  EXIT ;  /* 0x000000000000794d */ /* 0x000fea0003800000 */
.L_x_110:
        /* <DEDUP_REMOVED lines=12> */
.L_x_314:


//--------------------- .text._Z6PeriodP9attribute --------------------------
	.section	.text._Z6PeriodP9attribute,"ax",@progbits
	.align	128
        .global         _Z6PeriodP9attribute
        .type           _Z6PeriodP9attribute,@function
        .size           _Z6PeriodP9attribute,(.L_x_315 - _Z6PeriodP9attribute)
        .other          _Z6PeriodP9attribute,@"STO_CUDA_ENTRY STV_DEFAULT"
_Z6PeriodP9attribute:
.text._Z6PeriodP9attribute:
        /* <DEDUP_REMOVED lines=11> */
.L_x_113:
[----:B01----:R-:W-:-:S05]  /*00b0*/  IMAD.WIDE R14, R0, 0x1e8, R10 ;  /* 0x000001e8000e7825 */ /* 0x003fca00078e020a */
[----:B--2---:R-:W2:Y:S01]  /*00c0*/  LDG.E.64 R2, desc[UR6][R14.64+0x20] ;  /* 0x000020060e027981 */ /* 0x004ea2000c1e1b00 */
[----:B------:R-:W-:-:S05]  /*00d0*/  IADD3 R12, P0, PT, R14, 0x5000000, RZ ;  /* 0x050000000e0c7810 */ /* 0x000fca0007f1e0ff */
[----:B------:R-:W-:-:S05]  /*00e0*/  IMAD.X R13, RZ, RZ, R15, P0 ;  /* 0x000000ffff0d7224 */ /* 0x000fca00000e060f */
[----:B------:R-:W3:Y:S04]  /*00f0*/  LDG.E.64 R6, desc[UR6][R12.64+-0xa6850] ;  /* 0xf597b0060c067981 */ /* 0x000ee8000c1e1b00 */
[----:B--2---:R0:W-:Y:S04]  /*0100*/  STG.E.64 desc[UR6][R12.64+-0xa6840], R2 ;  /* 0xf597c0020c007986 */ /* 0x0041e8000c101b06 */
[----:B------:R-:W2:Y:S04]  /*0110*/  LDG.E.64 R4, desc[UR6][R14.64+0x40] ;  /* 0x000040060e047981 */ /* 0x000ea8000c1e1b00 */
[----:B--2---:R0:W-:Y:S04]  /*0120*/  STG.E.64 desc[UR6][R12.64+-0xa6820], R4 ;  /* 0xf597e0040c007986 */ /* 0x0041e8000c101b06 */
[----:B---3--:R0:W-:Y:S04]  /*0130*/  STG.E.64 desc[UR6][R14.64+0x10], R6 ;  /* 0x000010060e007986 */ /* 0x0081e8000c101b06 */
[----:B------:R-:W2:Y:S01]  /*0140*/  LDG.E.64 R8, desc[UR6][R12.64+-0xa6838] ;  /* 0xf597c8060c087981 */ /* 0x000ea2000c1e1b00 */
[----:B------:R-:W-:Y:S01]  /*0150*/  ISETP.NE.AND P0, PT, R0, 0x55e, PT ;  /* 0x0000055e0000780c */ /* 0x000fe20003f05270 */
[----:B------:R-:W-:Y:S01]  /*0160*/  BSSY.RECONVERGENT B0, `(.L_x_111) ;  /* 0x0000009000007945 */ /* 0x000fe20003800200 */
[----:B------:R-:W-:-:S04]  /*0170*/  IADD3 R0, PT, PT, R17, R0, RZ ;  /* 0x0000000011007210 */ /* 0x000fc80007ffe0ff */
[----:B------:R-:W-:Y:S01]  /*0180*/  ISETP.GE.AND P1, PT, R0, 0x55f, PT ;  /* 0x0000055f0000780c */ /* 0x000fe20003f26270 */
[----:B--2---:R0:W-:Y:S06]  /*0190*/  STG.E.64 desc[UR6][R14.64+0x28], R8 ;  /* 0x000028080e007986 */ /* 0x0041ec000c101b06 */
[----:B------:R-:W-:Y:S06]  /*01a0*/  @!P0 BRA `(.L_x_112) ;  /* 0x0000000000108947 */ /* 0x000fec0003800000 */
[----:B0-----:R-:W2:Y:S04]  /*01b0*/  LDG.E.64 R2, desc[UR6][R14.64+0x38] ;  /* 0x000038060e027981 */ /* 0x001ea8000c1e1b00 */
[----:B------:R-:W3:Y:S04]  /*01c0*/  LDG.E.64 R4, desc[UR6][R12.64+-0xa6830] ;  /* 0xf597d0060c047981 */ /* 0x000ee8000c1e1b00 */
[----:B--2---:R1:W-:Y:S04]  /*01d0*/  STG.E.64 desc[UR6][R12.64+-0xa6828], R2 ;  /* 0xf597d8020c007986 */ /* 0x0043e8000c101b06 */
[----:B---3--:R1:W-:Y:S02]  /*01e0*/  STG.E.64 desc[UR6][R14.64+0x30], R4 ;  /* 0x000030040e007986 */ /* 0x0083e4000c101b06 */
.L_x_112:
[----:B------:R-:W-:Y:S05]  /*01f0*/  BSYNC.RECONVERGENT B0 ;  /* 0x0000000000007941 */ /* 0x000fea0003800200 */
.L_x_111:
[----:B------:R-:W-:Y:S05]  /*0200*/  @!P1 BRA `(.L_x_113) ;  /* 0xfffffffc00a89947 */ /* 0x000fea000383ffff */
[----:B------:R-:W-:Y:S05]  /*0210*/  EXIT ;  /* 0x000000000000794d */ /* 0x000fea0003800000 */
.L_x_114:
        /* <DEDUP_REMOVED lines=14> */
.L_x_315:


//--------------------- .text._Z5InletP9attribute --------------------------
	.section	.text._Z5InletP9attribute,"ax",@progbits
	.align	128
        .global         _Z5InletP9attribute
        .type           _Z5InletP9attribute,@function
        .size           _Z5InletP9attribute,(.L_x_297 - _Z5InletP9attribute)
        .other          _Z5InletP9attribute,@"STO_CUDA_ENTRY STV_DEFAULT"
_Z5InletP9attribute:
.text._Z5InletP9attribute:
        /* <DEDUP_REMOVED lines=11> */
.L_x_119:
[----:B-1----:R-:W-:-:S04]  /*00b0*/  IMAD R9, R15, 0x55f, RZ ;  /* 0x0000055f0f097824 */ /* 0x002fc800078e02ff */
[----:B0-----:R-:W-:-:S05]  /*00c0*/  IMAD.WIDE R8, R9, 0x1e8, R6 ;  /* 0x000001e809087825 */ /* 0x001fca00078e0206 */
[----:B--2---:R-:W2:Y:S04]  /*00d0*/  LDG.E.64 R16, desc[UR6][R8.64] ;  /* 0x0000000608107981 */ /* 0x004ea8000c1e1b00 */
[----:B------:R-:W2:Y:S04]  /*00e0*/  LDG.E.64 R18, desc[UR6][R8.64+0x10] ;  /* 0x0000100608127981 */ /* 0x000ea8000c1e1b00 */
[----:B------:R-:W3:Y:S04]  /*00f0*/  LDG.E.64 R4, desc[UR6][R8.64+0x18] ;  /* 0x0000180608047981 */ /* 0x000ee8000c1e1b00 */
[----:B------:R-:W3:Y:S04]  /*0100*/  LDG.E.64 R10, desc[UR6][R8.64+0x30] ;  /* 0x00003006080a7981 */ /* 0x000ee8000c1e1b00 */
[----:B------:R-:W4:Y:S04]  /*0110*/  LDG.E.64 R20, desc[UR6][R8.64+0x20] ;  /* 0x0000200608147981 */ /* 0x000f28000c1e1b00 */
[----:B------:R-:W5:Y:S01]  /*0120*/  LDG.E.64 R12, desc[UR6][R8.64+0x38] ;  /* 0x00003806080c7981 */ /* 0x000f62000c1e1b00 */
[----:B------:R-:W0:Y:S01]  /*0130*/  MUFU.RCP64H R23, 0.9899997711181640625 ;  /* 0x3fefae1400177908 */ /* 0x000e220000001800 */
[----:B------:R-:W-:Y:S01]  /*0140*/  IMAD.MOV.U32 R2, RZ, RZ, 0x7ae147ae ;  /* 0x7ae147aeff027424 */ /* 0x000fe200078e00ff */
[----:B------:R-:W-:Y:S01]  /*0150*/  BSSY.RECONVERGENT B0, `(.L_x_115) ;  /* 0x000001f000007945 */ /* 0x000fe20003800200 */
[----:B------:R-:W-:-:S02]  /*0160*/  IMAD.MOV.U32 R3, RZ, RZ, 0x3fefae14 ;  /* 0x3fefae14ff037424 */ /* 0x000fc400078e00ff */
[----:B------:R-:W-:-:S06]  /*0170*/  IMAD.MOV.U32 R22, RZ, RZ, 0x1 ;  /* 0x00000001ff167424 */ /* 0x000fcc00078e00ff */
[----:B0-----:R-:W-:-:S08]  /*0180*/  DFMA R24, R22, -R2, 1 ;  /* 0x3ff000001618742b */ /* 0x001fd00000000802 */
[----:B------:R-:W-:-:S08]  /*0190*/  DFMA R24, R24, R24, R24 ;  /* 0x000000181818722b */ /* 0x000fd00000000018 */
[----:B------:R-:W-:Y:S02]  /*01a0*/  DFMA R24, R22, R24, R22 ;  /* 0x000000181618722b */ /* 0x000fe40000000016 */
[----:B--2---:R-:W-:Y:S02]  /*01b0*/  DADD R16, R16, R18 ;  /* 0x0000000010107229 */ /* 0x004fe40000000012 */
[----:B---3--:R-:W-:-:S06]  /*01c0*/  DADD R18, R4, R10 ;  /* 0x0000000004127229 */ /* 0x008fcc000000000a */
[----:B----4-:R-:W-:Y:S02]  /*01d0*/  DADD R16, R16, R20 ;  /* 0x0000000010107229 */ /* 0x010fe40000000014 */
[----:B------:R-:W-:Y:S02]  /*01e0*/  DFMA R20, R24, -R2, 1 ;  /* 0x3ff000001814742b */ /* 0x000fe40000000802 */
[----:B-----5:R-:W-:-:S06]  /*01f0*/  DADD R18, R18, R12 ;  /* 0x0000000012127229 */ /* 0x020fcc000000000c */
[----:B------:R-:W-:Y:S02]  /*0200*/  DFMA R20, R24, R20, R24 ;  /* 0x000000141814722b */ /* 0x000fe40000000018 */
[----:B------:R-:W-:Y:S01]  /*0210*/  DFMA R22, R18, 2, R16 ;  /* 0x400000001216782b */ /* 0x000fe20000000010 */
[----:B------:R-:W-:Y:S02]  /*0220*/  IMAD.MOV.U32 R18, RZ, RZ, 0x47ae147b ;  /* 0x47ae147bff127424 */ /* 0x000fe400078e00ff */
[----:B------:R-:W-:-:S05]  /*0230*/  IMAD.MOV.U32 R19, RZ, RZ, 0x3f847ae1 ;  /* 0x3f847ae1ff137424 */ /* 0x000fca00078e00ff */
[----:B------:R-:W-:Y:S01]  /*0240*/  DMUL R16, R22, R20 ;  /* 0x0000001416107228 */ /* 0x000fe20000000000 */
[----:B------:R0:W-:Y:S01]  /*0250*/  STG.E.64 desc[UR6][R8.64+0x1a0], R18 ;  /* 0x0001a01208007986 */ /* 0x0001e2000c101b06 */
[----:B------:R-:W-:-:S06]  /*0260*/  FSETP.GEU.AND P1, PT, |R23|, 6.5827683646048100446e-37, PT ;  /* 0x036000001700780b */ /* 0x000fcc0003f2e200 */
[----:B------:R-:W-:-:S08]  /*0270*/  DFMA R2, R16, -R2, R22 ;  /* 0x800000021002722b */ /* 0x000fd00000000016 */
[----:B------:R-:W-:-:S10]  /*0280*/  DFMA R2, R20, R2, R16 ;  /* 0x000000021402722b */ /* 0x000fd40000000010 */
[----:B------:R-:W-:-:S05]  /*0290*/  FFMA R14, RZ, 1.8724999427795410156, R3 ;  /* 0x3fefae14ff0e7823 */ /* 0x000fca0000000003 */
[----:B------:R-:W-:-:S13]  /*02a0*/  FSETP.GT.AND P0, PT, |R14|, 1.469367938527859385e-39, PT ;  /* 0x001000000e00780b */ /* 0x000fda0003f04200 */
[----:B0-----:R-:W-:Y:S05]  /*02b0*/  @P0 BRA P1, `(.L_x_116) ;  /* 0x0000000000200947 */ /* 0x001fea0000800000 */
[----:B------:R-:W-:Y:S01]  /*02c0*/  IMAD.MOV.U32 R2, RZ, RZ, R22 ;  /* 0x000000ffff027224 */ /* 0x000fe200078e0016 */
[----:B------:R-:W-:Y:S01]  /*02d0*/  MOV R14, 0x320 ;  /* 0x00000320000e7802 */ /* 0x000fe20000000f00 */
[----:B------:R-:W-:Y:S02]  /*02e0*/  IMAD.MOV.U32 R3, RZ, RZ, R23 ;  /* 0x000000ffff037224 */ /* 0x000fe400078e0017 */
[----:B------:R-:W-:Y:S02]  /*02f0*/  IMAD.MOV.U32 R18, RZ, RZ, 0x7ae147ae ;  /* 0x7ae147aeff127424 */ /* 0x000fe400078e00ff */
[----:B------:R-:W-:-:S07]  /*0300*/  IMAD.MOV.U32 R19, RZ, RZ, 0x3fefae14 ;  /* 0x3fefae14ff137424 */ /* 0x000fce00078e00ff */
[----:B------:R-:W-:Y:S05]  /*0310*/  CALL.REL.NOINC `($__internal_8_$__cuda_sm20_div_rn_f64_full) ;  /* 0x0000000000b87944 */ /* 0x000fea0003c00000 */
[----:B------:R-:W-:Y:S02]  /*0320*/  IMAD.MOV.U32 R2, RZ, RZ, R24 ;  /* 0x000000ffff027224 */ /* 0x000fe400078e0018 */
[----:B------:R-:W-:-:S07]  /*0330*/  IMAD.MOV.U32 R3, RZ, RZ, R25 ;  /* 0x000000ffff037224 */ /* 0x000fce00078e0019 */
.L_x_116:
[----:B------:R-:W-:Y:S05]  /*0340*/  BSYNC.RECONVERGENT B0 ;  /* 0x0000000000007941 */ /* 0x000fea0003800200 */
.L_x_115:
[----:B------:R-:W0:Y:S01]  /*0350*/  MUFU.RCP64H R17, 6 ;  /* 0x4018000000117908 */ /* 0x000e220000001800 */
[----:B------:R-:W-:Y:S01]  /*0360*/  IMAD.MOV.U32 R20, RZ, RZ, 0x0 ;  /* 0x00000000ff147424 */ /* 0x000fe200078e00ff */
[----:B------:R-:W-:Y:S01]  /*0370*/  UMOV UR8, 0x47ae147b ;  /* 0x47ae147b00087882 */ /* 0x000fe20000000000 */
[----:B------:R-:W-:Y:S01]  /*0380*/  IMAD.MOV.U32 R21, RZ, RZ, 0x40180000 ;  /* 0x40180000ff157424 */ /* 0x000fe200078e00ff */
[----:B------:R-:W-:Y:S01]  /*0390*/  UMOV UR9, 0x3f847ae1 ;  /* 0x3f847ae100097882 */ /* 0x000fe20000000000 */
[----:B------:R-:W-:Y:S01]  /*03a0*/  IMAD.MOV.U32 R16, RZ, RZ, 0x1 ;  /* 0x00000001ff107424 */ /* 0x000fe200078e00ff */
[----:B------:R-:W-:Y:S01]  /*03b0*/  UMOV UR4, 0x55555555 ;  /* 0x5555555500047882 */ /* 0x000fe20000000000 */
[----:B------:R-:W-:Y:S01]  /*03c0*/  UMOV UR5, 0x3fe55555 ;  /* 0x3fe5555500057882 */ /* 0x000fe20000000000 */
[----:B------:R1:W-:Y:S01]  /*03d0*/  STG.E.64 desc[UR6][R8.64+0x1d0], R2 ;  /* 0x0001d00208007986 */ /* 0x0003e2000c101b06 */
[----:B------:R-:W-:Y:S02]  /*03e0*/  BSSY.RECONVERGENT B0, `(.L_x_117) ;  /* 0x0000019000007945 */ /* 0x000fe40003800200 */
[----:B0-----:R-:W-:-:S08]  /*03f0*/  DFMA R18, R16, -R20, 1 ;  /* 0x3ff000001012742b */ /* 0x001fd00000000814 */
[----:B------:R-:W-:-:S08]  /*0400*/  DFMA R18, R18, R18, R18 ;  /* 0x000000121212722b */ /* 0x000fd00000000012 */
[----:B------:R-:W-:Y:S02]  /*0410*/  DFMA R18, R16, R18, R16 ;  /* 0x000000121012722b */ /* 0x000fe40000000010 */
[----:B------:R-:W-:-:S06]  /*0420*/  DMUL R16, R2, UR8 ;  /* 0x0000000802107c28 */ /* 0x000fcc0008000000 */
[----:B------:R-:W-:-:S04]  /*0430*/  DFMA R20, R18, -R20, 1 ;  /* 0x3ff000001214742b */ /* 0x000fc80000000814 */
[----:B------:R-:W-:-:S04]  /*0440*/  FSETP.GEU.AND P1, PT, |R17|, 6.5827683646048100446e-37, PT ;  /* 0x036000001100780b */ /* 0x000fc80003f2e200 */
[----:B------:R-:W-:Y:S02]  /*0450*/  DFMA R20, R18, R20, R18 ;  /* 0x000000141214722b */ /* 0x000fe40000000012 */
[----:B------:R-:W-:-:S06]  /*0460*/  DMUL R18, R2, UR4 ;  /* 0x0000000402127c28 */ /* 0x000fcc0008000000 */
[----:B------:R-:W-:Y:S02]  /*0470*/  DMUL R22, R16, R20 ;  /* 0x0000001410167228 */ /* 0x000fe40000000000 */
[----:B------:R-:W-:-:S06]  /*0480*/  DFMA R18, R18, UR8, R4 ;  /* 0x0000000812127c2b */ /* 0x000fcc0008000004 */
[----:B------:R-:W-:Y:S01]  /*0490*/  DFMA R24, R22, -6, R16 ;  /* 0xc01800001618782b */ /* 0x000fe20000000010 */
[----:B------:R1:W-:Y:S07]  /*04a0*/  STG.E.64 desc[UR6][R8.64+0x8], R18 ;  /* 0x0000081208007986 */ /* 0x0003ee000c101b06 */
[----:B------:R-:W-:-:S10]  /*04b0*/  DFMA R4, R20, R24, R22 ;  /* 0x000000181404722b */ /* 0x000fd40000000016 */
[----:B------:R-:W-:-:S05]  /*04c0*/  FFMA R14, RZ, 2.375, R5 ;  /* 0x40180000ff0e7823 */ /* 0x000fca0000000005 */
[----:B------:R-:W-:-:S13]  /*04d0*/  FSETP.GT.AND P0, PT, |R14|, 1.469367938527859385e-39, PT ;  /* 0x001000000e00780b */ /* 0x000fda0003f04200 */
[----:B-1----:R-:W-:Y:S05]  /*04e0*/  @P0 BRA P1, `(.L_x_118) ;  /* 0x0000000000200947 */ /* 0x002fea0000800000 */
[----:B------:R-:W-:Y:S01]  /*04f0*/  MOV R2, R16 ;  /* 0x0000001000027202 */ /* 0x000fe20000000f00 */
[----:B------:R-:W-:Y:S01]  /*0500*/  IMAD.MOV.U32 R3, RZ, RZ, R17 ;  /* 0x000000ffff037224 */ /* 0x000fe200078e0011 */
[----:B------:R-:W-:Y:S01]  /*0510*/  MOV R14, 0x550 ;  /* 0x00000550000e7802 */ /* 0x000fe20000000f00 */
[----:B------:R-:W-:Y:S02]  /*0520*/  IMAD.MOV.U32 R18, RZ, RZ, RZ ;  /* 0x000000ffff127224 */ /* 0x000fe400078e00ff */
[----:B------:R-:W-:-:S07]  /*0530*/  IMAD.MOV.U32 R19, RZ, RZ, 0x40180000 ;  /* 0x40180000ff137424 */ /* 0x000fce00078e00ff */
[----:B------:R-:W-:Y:S05]  /*0540*/  CALL.REL.NOINC `($__internal_8_$__cuda_sm20_div_rn_f64_full) ;  /* 0x00000000002c7944 */ /* 0x000fea0003c00000 */
[----:B------:R-:W-:Y:S02]  /*0550*/  IMAD.MOV.U32 R4, RZ, RZ, R24 ;  /* 0x000000ffff047224 */ /* 0x000fe400078e0018 */
[----:B------:R-:W-:-:S07]  /*0560*/  IMAD.MOV.U32 R5, RZ, RZ, R25 ;  /* 0x000000ffff057224 */ /* 0x000fce00078e0019 */
.L_x_118:
[----:B------:R-:W-:Y:S05]  /*0570*/  BSYNC.RECONVERGENT B0 ;  /* 0x0000000000007941 */ /* 0x000fea0003800200 */
.L_x_117:
[--C-:B------:R-:W-:Y:S01]  /*0580*/  DADD R12, R12, R4.reuse ;  /* 0x000000000c0c7229 */ /* 0x100fe20000000004 */
[----:B------:R-:W-:Y:S01]  /*0590*/  IMAD.IADD R15, R0, 0x1, R15 ;  /* 0x00000001000f7824 */ /* 0x000fe200078e020f */
[----:B------:R-:W-:-:S04]  /*05a0*/  DADD R4, R10, R4 ;  /* 0x000000000a047229 */ /* 0x000fc80000000004 */
[----:B------:R-:W-:Y:S01]  /*05b0*/  ISETP.GE.AND P0, PT, R15, 0x7d, PT ;  /* 0x0000007d0f00780c */ /* 0x000fe20003f06270 */
[----:B------:R1:W-:Y:S04]  /*05c0*/  STG.E.64 desc[UR6][R8.64+0x28], R12 ;  /* 0x0000280c08007986 */ /* 0x0003e8000c101b06 */
[----:B------:R1:W-:Y:S08]  /*05d0*/  STG.E.64 desc[UR6][R8.64+0x40], R4 ;  /* 0x0000400408007986 */ /* 0x0003f0000c101b06 */
[----:B------:R-:W-:Y:S05]  /*05e0*/  @!P0 BRA `(.L_x_119) ;  /* 0xfffffff800b08947 */ /* 0x000fea000383ffff */
[----:B------:R-:W-:Y:S05]  /*05f0*/  EXIT ;  /* 0x000000000000794d */ /* 0x000fea0003800000 */
        .weak           $__internal_8_$__cuda_sm20_div_rn_f64_full
        .type           $__internal_8_$__cuda_sm20_div_rn_f64_full,@function
        .size           $__internal_8_$__cuda_sm20_div_rn_f64_full,(.L_x_297 - $__internal_8_$__cuda_sm20_div_rn_f64_full)
$__internal_8_$__cuda_sm20_div_rn_f64_full:
[----:B------:R-:W-:Y:S01]  /*0600*/  FSETP.GEU.AND P2, PT, |R3|, 1.469367938527859385e-39, PT ;  /* 0x001000000300780b */ /* 0x000fe20003f4e200 */
[----:B------:R-:W-:Y:S01]  /*0610*/  IMAD.MOV.U32 R25, RZ, RZ, 0x1ca00000 ;  /* 0x1ca00000ff197424 */ /* 0x000fe200078e00ff */
[C---:B------:R-:W-:Y:S01]  /*0620*/  FSETP.GEU.AND P0, PT, |R19|.reuse, 1.469367938527859385e-39, PT ;  /* 0x001000001300780b */ /* 0x040fe20003f0e200 */
[----:B------:R-:W-:Y:S01]  /*0630*/  IMAD.MOV.U32 R20, RZ, RZ, R2 ;  /* 0x000000ffff147224 */ /* 0x000fe200078e0002 */
[----:B------:R-:W-:Y:S01]  /*0640*/  LOP3.LUT R16, R19, 0x800fffff, RZ, 0xc0, !PT ;  /* 0x800fffff13107812 */ /* 0x000fe200078ec0ff */
[----:B------:R-:W-:Y:S01]  /*0650*/  BSSY.RECONVERGENT B1, `(.L_x_120) ;  /* 0x0000052000017945 */ /* 0x000fe20003800200 */
[----:B------:R-:W-:Y:S02]  /*0660*/  LOP3.LUT R24, R3, 0x7ff00000, RZ, 0xc0, !PT ;  /* 0x7ff0000003187812 */ /* 0x000fe400078ec0ff */
[----:B------:R-:W-:Y:S01]  /*0670*/  LOP3.LUT R17, R16, 0x3ff00000, RZ, 0xfc, !PT ;  /* 0x3ff0000010117812 */ /* 0x000fe200078efcff */
[----:B------:R-:W-:Y:S01]  /*0680*/  IMAD.MOV.U32 R16, RZ, RZ, R18 ;  /* 0x000000ffff107224 */ /* 0x000fe200078e0012 */
[C---:B------:R-:W-:Y:S01]  /*0690*/  LOP3.LUT R27, R19.reuse, 0x7ff00000, RZ, 0xc0, !PT ;  /* 0x7ff00000131b7812 */ /* 0x040fe200078ec0ff */
[----:B------:R-:W-:Y:S01]  /*06a0*/  IMAD.MOV.U32 R26, RZ, RZ, R24 ;  /* 0x000000ffff1a7224 */ /* 0x000fe200078e0018 */
[----:B------:R-:W-:Y:S01]  /*06b0*/  MOV R22, 0x1 ;  /* 0x0000000100167802 */ /* 0x000fe20000000f00 */
[----:B------:R-:W-:Y:S01]  /*06c0*/  @!P2 IMAD.MOV.U32 R28, RZ, RZ, RZ ;  /* 0x000000ffff1ca224 */ /* 0x000fe200078e00ff */
[----:B------:R-:W-:Y:S01]  /*06d0*/  @!P2 LOP3.LUT R21, R19, 0x7ff00000, RZ, 0xc0, !PT ;  /* 0x7ff000001315a812 */ /* 0x000fe200078ec0ff */
[----:B------:R-:W-:Y:S01]  /*06e0*/  @!P0 DMUL R16, R18, 8.98846567431157953865e+307 ;  /* 0x7fe0000012108828 */ /* 0x000fe20000000000 */
[----:B------:R-:W-:-:S02]  /*06f0*/  ISETP.GE.U32.AND P1, PT, R24, R27, PT ;  /* 0x0000001b1800720c */ /* 0x000fc40003f26070 */
[----:B------:R-:W-:Y:S02]  /*0700*/  @!P2 ISETP.GE.U32.AND P3, PT, R24, R21, PT ;  /* 0x000000151800a20c */ /* 0x000fe40003f66070 */
[C---:B------:R-:W-:Y:S01]  /*0710*/  SEL R21, R25.reuse, 0x63400000, !P1 ;  /* 0x6340000019157807 */ /* 0x040fe20004800000 */
[----:B------:R-:W0:Y:S01]  /*0720*/  MUFU.RCP64H R23, R17 ;  /* 0x0000001100177308 */ /* 0x000e220000001800 */
[----:B------:R-:W-:Y:S02]  /*0730*/  @!P2 SEL R29, R25, 0x63400000, !P3 ;  /* 0x63400000191da807 */ /* 0x000fe40005800000 */
[--C-:B------:R-:W-:Y:S02]  /*0740*/  LOP3.LUT R21, R21, 0x800fffff, R3.reuse, 0xf8, !PT ;  /* 0x800fffff15157812 */ /* 0x100fe400078ef803 */
[----:B------:R-:W-:Y:S02]  /*0750*/  @!P2 LOP3.LUT R29, R29, 0x80000000, R3, 0xf8, !PT ;  /* 0x800000001d1da812 */ /* 0x000fe400078ef803 */
[----:B------:R-:W-:-:S02]  /*0760*/  @!P0 LOP3.LUT R27, R17, 0x7ff00000, RZ, 0xc0, !PT ;  /* 0x7ff00000111b8812 */ /* 0x000fc400078ec0ff */
[----:B------:R-:W-:-:S06]  /*0770*/  @!P2 LOP3.LUT R29, R29, 0x100000, RZ, 0xfc, !PT ;  /* 0x001000001d1da812 */ /* 0x000fcc00078efcff */
        /* <DEDUP_REMOVED lines=42> */
.L_x_121:
[----:B------:R-:W-:-:S14]  /*0a20*/  DSETP.NAN.AND P0, PT, R2, R2, PT ;  /* 0x000000020200722a */ /* 0x000fdc0003f08000 */
[----:B------:R-:W-:Y:S05]  /*0a30*/  @P0 BRA `(.L_x_123) ;  /* 0x0000000000440947 */ /* 0x000fea0003800000 */
[----:B------:R-:W-:-:S14]  /*0a40*/  DSETP.NAN.AND P0, PT, R18, R18, PT ;  /* 0x000000121200722a */ /* 0x000fdc0003f08000 */
[----:B------:R-:W-:Y:S05]  /*0a50*/  @P0 BRA `(.L_x_124) ;  /* 0x0000000000300947 */ /* 0x000fea0003800000 */
[----:B------:R-:W-:Y:S01]  /*0a60*/  ISETP.NE.AND P0, PT, R26, R27, PT ;  /* 0x0000001b1a00720c */ /* 0x000fe20003f05270 */
[----:B------:R-:W-:Y:S01]  /*0a70*/  IMAD.MOV.U32 R25, RZ, RZ, -0x80000 ;  /* 0xfff80000ff197424 */ /* 0x000fe200078e00ff */
[----:B------:R-:W-:-:S11]  /*0a80*/  MOV R24, 0x0 ;  /* 0x0000000000187802 */ /* 0x000fd60000000f00 */
        /* <DEDUP_REMOVED lines=9> */
.L_x_124:
[----:B------:R-:W-:Y:S01]  /*0b20*/  LOP3.LUT R25, R19, 0x80000, RZ, 0xfc, !PT ;  /* 0x0008000013197812 */ /* 0x000fe200078efcff */
[----:B------:R-:W-:Y:S01]  /*0b30*/  IMAD.MOV.U32 R24, RZ, RZ, R18 ;  /* 0x000000ffff187224 */ /* 0x000fe200078e0012 */
[----:B------:R-:W-:Y:S06]  /*0b40*/  BRA `(.L_x_122) ;  /* 0x0000000000087947 */ /* 0x000fec0003800000 */
.L_x_123:
[----:B------:R-:W-:Y:S01]  /*0b50*/  LOP3.LUT R25, R3, 0x80000, RZ, 0xfc, !PT ;  /* 0x0008000003197812 */ /* 0x000fe200078efcff */
[----:B------:R-:W-:-:S07]  /*0b60*/  IMAD.MOV.U32 R24, RZ, RZ, R2 ;  /* 0x000000ffff187224 */ /* 0x000fce00078e0002 */
.L_x_122:
[----:B------:R-:W-:Y:S05]  /*0b70*/  BSYNC.RECONVERGENT B1 ;  /* 0x0000000000017941 */ /* 0x000fea0003800200 */
.L_x_120:
[----:B------:R-:W-:Y:S02]  /*0b80*/  IMAD.MOV.U32 R2, RZ, RZ, R14 ;  /* 0x000000ffff027224 */ /* 0x000fe400078e000e */
[----:B------:R-:W-:-:S04]  /*0b90*/  IMAD.MOV.U32 R3, RZ, RZ, 0x0 ;  /* 0x00000000ff037424 */ /* 0x000fc800078e00ff */
[----:B------:R-:W-:Y:S05]  /*0ba0*/  RET.REL.NODEC R2 `(_Z5InletP9attribute) ;  /* 0xfffffff402147950 */ /* 0x000fea0003c3ffff */
.L_x_125:
        /* <DEDUP_REMOVED lines=13> */
.L_x_297:


//--------------------- .text._Z9StreamingP9attribute --------------------------
	.section	.text._Z9StreamingP9attribute,"ax",@progbits
	.align	128
        .global         _Z9StreamingP9attribute
        .type           _Z9StreamingP9attribute,@function
        .size           _Z9StreamingP9attribute,(.L_x_317 - _Z9StreamingP9attribute)
        .other          _Z9StreamingP9attribute,@"STO_CUDA_ENTRY STV_DEFAULT"
_Z9StreamingP9attribute:
.text._Z9StreamingP9attribute:
        /* <DEDUP_REMOVED lines=9> */
[----:B------:R-:W-:Y:S01]  /*0090*/  BSSY.RECONVERGENT B0, `(.L_x_126) ;  /* 0x000005f000007945 */ /* 0x000fe20003800200 */
[----:B------:R-:W2:Y:S01]  /*00a0*/  LDCU.64 UR6, c[0x0][0x358] ;  /* 0x00006b00ff0677ac */ /* 0x000ea20008000a00 */
[----:B------:R-:W3:Y:S01]  /*00b0*/  LDCU.64 UR8, c[0x3][0x2d0] ;  /* 0x00c05a00ff0877ac */ /* 0x000ee20008000a00 */
[----:B------:R-:W4:Y:S01]  /*00c0*/  LDCU.64 UR10, c[0x3][0x2d8] ;  /* 0x00c05b00ff0a77ac */ /* 0x000f220008000a00 */
[----:B------:R-:W0:Y:S01]  /*00d0*/  LDCU.64 UR12, c[0x3][0x2e0] ;  /* 0x00c05c00ff0c77ac */ /* 0x000e220008000a00 */
[----:B-1----:R-:W-:Y:S01]  /*00e0*/  IMAD R6, R6, UR4, RZ ;  /* 0x0000000406067c24 */ /* 0x002fe2000f8e02ff */
[----:B------:R-:W1:Y:S01]  /*00f0*/  LDCU.64 UR14, c[0x3][0x2e8] ;  /* 0x00c05d00ff0e77ac */ /* 0x000e620008000a00 */
[----:B------:R-:W0:Y:S01]  /*0100*/  LDCU.64 UR16, c[0x3][0x2f0] ;  /* 0x00c05e00ff1077ac */ /* 0x000e220008000a00 */
[----:B------:R-:W0:Y:S01]  /*0110*/  LDCU.64 UR18, c[0x3][0x2f8] ;  /* 0x00c05f00ff1277ac */ /* 0x000e220008000a00 */
[----:B------:R-:W0:Y:S01]  /*0120*/  LDCU.64 UR20, c[0x3][0x300] ;  /* 0x00c06000ff1477ac */ /* 0x000e220008000a00 */
[----:B------:R-:W0:Y:S01]  /*0130*/  LDCU.64 UR22, c[0x3][0x308] ;  /* 0x00c06100ff1677ac */ /* 0x000e220008000a00 */
[----:B--234-:R-:W0:Y:S02]  /*0140*/  LDCU.64 UR24, c[0x3][0x310] ;  /* 0x00c06200ff1877ac */ /* 0x01ce240008000a00 */
.L_x_129:
[----:B------:R-:W-:-:S04]  /*0150*/  IMAD.HI R7, R9, 0x5f533929, RZ ;  /* 0x5f53392909077827 */ /* 0x000fc800078e02ff */
[----:B01----:R-:W-:Y:S01]  /*0160*/  IMAD.WIDE R4, R9, 0x1e8, R2 ;  /* 0x000001e809047825 */ /* 0x003fe200078e0202 */
[----:B------:R-:W-:-:S04]  /*0170*/  SHF.R.U32.HI R0, RZ, 0x1f, R7 ;  /* 0x0000001fff007819 */ /* 0x000fc80000011607 */
[----:B------:R-:W-:-:S04]  /*0180*/  LEA.HI.SX32 R7, R7, R0, 0x17 ;  /* 0x0000000007077211 */ /* 0x000fc800078fbaff */
[C---:B------:R-:W-:Y:S01]  /*0190*/  IADD3 R8, PT, PT, R7.reuse, UR9, RZ ;  /* 0x0000000907087c10 */ /* 0x040fe2000fffe0ff */
[----:B------:R-:W-:-:S03]  /*01a0*/  IMAD R0, R7, -0x55f, R9 ;  /* 0xfffffaa107007824 */ /* 0x000fc600078e0209 */
[----:B------:R-:W-:Y:S02]  /*01b0*/  ISETP.GT.U32.AND P1, PT, R8, 0x7c, PT ;  /* 0x0000007c0800780c */ /* 0x000fe40003f24070 */
[----:B------:R-:W-:-:S04]  /*01c0*/  IADD3 R13, PT, PT, R0, UR8, RZ ;  /* 0x00000008000d7c10 */ /* 0x000fc8000fffe0ff */
[----:B------:R-:W-:-:S13]  /*01d0*/  ISETP.GT.U32.OR P1, PT, R13, 0x55e, P1 ;  /* 0x0000055e0d00780c */ /* 0x000fda0000f24470 */
[----:B------:R-:W2:Y:S01]  /*01e0*/  @!P1 LDG.E.64 R10, desc[UR6][R4.64+0x158] ;  /* 0x00015806040a9981 */ /* 0x000ea2000c1e1b00 */
[----:B------:R-:W-:Y:S01]  /*01f0*/  VIADD R16, R7, UR11 ;  /* 0x0000000b07107c36 */ /* 0x000fe20008000000 */
[----:B------:R-:W-:Y:S01]  /*0200*/  IADD3 R17, PT, PT, R0, UR10, RZ ;  /* 0x0000000a00117c10 */ /* 0x000fe2000fffe0ff */
[----:B------:R-:W-:-:S03]  /*0210*/  @!P1 IMAD R13, R8, 0x55f, R13 ;  /* 0x0000055f080d9824 */ /* 0x000fc600078e020d */
[----:B------:R-:W-:Y:S01]  /*0220*/  ISETP.GT.U32.AND P0, PT, R16, 0x7c, PT ;  /* 0x0000007c1000780c */ /* 0x000fe20003f04070 */
[----:B------:R-:W-:-:S03]  /*0230*/  @!P1 IMAD.WIDE.U32 R12, R13, 0x1e8, R2 ;  /* 0x000001e80d0c9825 */ /* 0x000fc600078e0002 */
[----:B------:R-:W-:Y:S01]  /*0240*/  ISETP.GT.U32.OR P0, PT, R17, 0x55e, P0 ;  /* 0x0000055e1100780c */ /* 0x000fe20000704470 */
[----:B------:R-:W-:Y:S01]  /*0250*/  VIADD R21, R7, UR13 ;  /* 0x0000000d07157c36 */ /* 0x000fe20008000000 */
[----:B------:R-:W-:Y:S01]  /*0260*/  IADD3 R8, PT, PT, R0, UR12, RZ ;  /* 0x0000000c00087c10 */ /* 0x000fe2000fffe0ff */
[----:B--2---:R0:W-:Y:S10]  /*0270*/  @!P1 STG.E.64 desc[UR6][R12.64], R10 ;  /* 0x0000000a0c009986 */ /* 0x0041f4000c101b06 */
[----:B------:R-:W2:Y:S01]  /*0280*/  @!P0 LDG.E.64 R14, desc[UR6][R4.64+0x160] ;  /* 0x00016006040e8981 */ /* 0x000ea2000c1e1b00 */
[----:B------:R-:W-:Y:S01]  /*0290*/  ISETP.GT.U32.AND P1, PT, R21, 0x7c, PT ;  /* 0x0000007c1500780c */ /* 0x000fe20003f24070 */
[----:B------:R-:W-:-:S03]  /*02a0*/  @!P0 IMAD R17, R16, 0x55f, R17 ;  /* 0x0000055f10118824 */ /* 0x000fc600078e0211 */
[----:B------:R-:W-:Y:S01]  /*02b0*/  ISETP.GT.U32.OR P1, PT, R8, 0x55e, P1 ;  /* 0x0000055e0800780c */ /* 0x000fe20000f24470 */
[----:B------:R-:W-:-:S04]  /*02c0*/  @!P0 IMAD.WIDE.U32 R16, R17, 0x1e8, R2 ;  /* 0x000001e811108825 */ /* 0x000fc800078e0002 */
[----:B-1----:R-:W-:Y:S01]  /*02d0*/  VIADD R23, R7, UR15 ;  /* 0x0000000f07177c36 */ /* 0x002fe20008000000 */
[----:B------:R-:W-:Y:S01]  /*02e0*/  IADD3 R20, PT, PT, R0, UR14, RZ ;  /* 0x0000000e00147c10 */ /* 0x000fe2000fffe0ff */
[----:B--2---:R1:W-:Y:S06]  /*02f0*/  @!P0 STG.E.64 desc[UR6][R16.64+0x8], R14 ;  /* 0x0000080e10008986 */ /* 0x0043ec000c101b06 */
[----:B------:R-:W2:Y:S01]  /*0300*/  @!P1 LDG.E.64 R18, desc[UR6][R4.64+0x168] ;  /* 0x0001680604129981 */ /* 0x000ea2000c1e1b00 */
[----:B------:R-:W-:Y:S01]  /*0310*/  ISETP.GT.U32.AND P0, PT, R23, 0x7c, PT ;  /* 0x0000007c1700780c */ /* 0x000fe20003f04070 */
[----:B0-----:R-:W-:-:S03]  /*0320*/  @!P1 IMAD R11, R21, 0x55f, R8 ;  /* 0x0000055f150b9824 */ /* 0x001fc600078e0208 */
[----:B------:R-:W-:Y:S01]  /*0330*/  ISETP.GT.U32.OR P0, PT, R20, 0x55e, P0 ;  /* 0x0000055e1400780c */ /* 0x000fe20000704470 */
[----:B------:R-:W-:-:S04]  /*0340*/  @!P1 IMAD.WIDE.U32 R10, R11, 0x1e8, R2 ;  /* 0x000001e80b0a9825 */ /* 0x000fc800078e0002 */
[----:B------:R-:W-:Y:S01]  /*0350*/  VIADD R21, R7, UR17 ;  /* 0x0000001107157c36 */ /* 0x000fe20008000000 */
[----:B------:R-:W-:Y:S01]  /*0360*/  IADD3 R8, PT, PT, R0, UR16, RZ ;  /* 0x0000001000087c10 */ /* 0x000fe2000fffe0ff */
[----:B--2---:R0:W-:Y:S06]  /*0370*/  @!P1 STG.E.64 desc[UR6][R10.64+0x10], R18 ;  /* 0x000010120a009986 */ /* 0x0041ec000c101b06 */
[----:B------:R-:W2:Y:S01]  /*0380*/  @!P0 LDG.E.64 R12, desc[UR6][R4.64+0x170] ;  /* 0x00017006040c8981 */ /* 0x000ea2000c1e1b00 */
[----:B------:R-:W-:Y:S01]  /*0390*/  ISETP.GT.U32.AND P1, PT, R21, 0x7c, PT ;  /* 0x0000007c1500780c */ /* 0x000fe20003f24070 */
[----:B-1----:R-:W-:-:S03]  /*03a0*/  @!P0 IMAD R15, R23, 0x55f, R20 ;  /* 0x0000055f170f8824 */ /* 0x002fc600078e0214 */
[----:B------:R-:W-:Y:S01]  /*03b0*/  ISETP.GT.U32.OR P1, PT, R8, 0x55e, P1 ;  /* 0x0000055e0800780c */ /* 0x000fe20000f24470 */
[----:B------:R-:W-:-:S04]  /*03c0*/  @!P0 IMAD.WIDE.U32 R14, R15, 0x1e8, R2 ;  /* 0x000001e80f0e8825 */ /* 0x000fc800078e0002 */
[----:B------:R-:W-:Y:S01]  /*03d0*/  VIADD R23, R7, UR19 ;  /* 0x0000001307177c36 */ /* 0x000fe20008000000 */
        /* <DEDUP_REMOVED lines=28> */
[----:B------:R-:W-:Y:S01]  /*05a0*/  @!P0 IMAD R21, R23, 0x55f, R20 ;  /* 0x0000055f17158824 */ /* 0x000fe200078e0214 */
[----:B------:R-:W-:Y:S01]  /*05b0*/  BSSY.RECONVERGENT B1, `(.L_x_127) ;  /* 0x000000b000017945 */ /* 0x000fe20003800200 */
[----:B------:R-:W-:Y:S01]  /*05c0*/  IMAD.IADD R9, R6, 0x1, R9 ;  /* 0x0000000106097824 */ /* 0x000fe200078e0209 */
[----:B------:R-:W-:Y:S01]  /*05d0*/  ISETP.GT.U32.OR P1, PT, R0, 0x55e, P1 ;  /* 0x0000055e0000780c */ /* 0x000fe20000f24470 */
[----:B-1----:R-:W-:-:S05]  /*05e0*/  @!P0 IMAD.WIDE.U32 R12, R21, 0x1e8, R2 ;  /* 0x000001e8150c8825 */ /* 0x002fca00078e0002 */
[----:B--2---:R0:W-:Y:S01]  /*05f0*/  @!P0 STG.E.64 desc[UR6][R12.64+0x38], R16 ;  /* 0x000038100c008986 */ /* 0x0041e2000c101b06 */
[----:B------:R-:W-:-:S06]  /*0600*/  ISETP.GE.AND P0, PT, R9, 0x29f63, PT ;  /* 0x00029f630900780c */ /* 0x000fcc0003f06270 */
[----:B------:R-:W-:Y:S07]  /*0610*/  @P1 BRA `(.L_x_128) ;  /* 0x0000000000101947 */ /* 0x000fee0003800000 */
[----:B------:R-:W2:Y:S01]  /*0620*/  LDG.E.64 R4, desc[UR6][R4.64+0x198] ;  /* 0x0001980604047981 */ /* 0x000ea2000c1e1b00 */
[----:B0-----:R-:W-:-:S04]  /*0630*/  IMAD R11, R7, 0x55f, R0 ;  /* 0x0000055f070b7824 */ /* 0x001fc800078e0200 */
[----:B------:R-:W-:-:S05]  /*0640*/  IMAD.WIDE.U32 R10, R11, 0x1e8, R2 ;  /* 0x000001e80b0a7825 */ /* 0x000fca00078e0002 */
[----:B--2---:R1:W-:Y:S02]  /*0650*/  STG.E.64 desc[UR6][R10.64+0x40], R4 ;  /* 0x000040040a007986 */ /* 0x0043e4000c101b06 */
.L_x_128:
[----:B------:R-:W-:Y:S05]  /*0660*/  BSYNC.RECONVERGENT B1 ;  /* 0x0000000000017941 */ /* 0x000fea0003800200 */
.L_x_127:
[----:B------:R-:W-:Y:S05]  /*0670*/  @!P0 BRA `(.L_x_129) ;  /* 0xfffffff800b48947 */ /* 0x000fea000383ffff */
[----:B------:R-:W-:Y:S05]  /*0680*/  BSYNC.RECONVERGENT B0 ;  /* 0x0000000000007941 */ /* 0x000fea0003800200 */
.L_x_126:
[----:B------:R-:W-:Y:S05]  /*0690*/  EXIT ;  /* 0x000000000000794d */ /* 0x000fea0003800000 */
.L_x_130:
        /* <DEDUP_REMOVED lines=14> */
.L_x_317:


//--------------------- .text._Z10bouncebackP9attribute --------------------------
	.section	.text._Z10bouncebackP9attribute,"ax",@progbits
	.align	128
        .global         _Z10bouncebackP9attribute
        .type           _Z10bouncebackP9attribute,@function
        .size           _Z10bouncebackP9attribute,(.L_x_318 - _Z10bouncebackP9attribute)
        .other          _Z10bouncebackP9attribute,@"STO_CUDA_ENTRY STV_DEFAULT"
_Z10bouncebackP9attribute:
.text._Z10bouncebackP9attribute:
        /* <DEDUP_REMOVED lines=11> */
.L_x_133:
[----:B0-----:R-:W-:-:S05]  /*00b0*/  IMAD.WIDE R22, R0, 0x1e8, R2 ;  /* 0x000001e800167825 */ /* 0x001fca00078e0202 */
[----:B--2---:R-:W2:Y:S01]  /*00c0*/  LDG.E.64 R4, desc[UR6][R22.64+0x1e0] ;  /* 0x0001e00616047981 */ /* 0x004ea2000c1e1b00 */
[----:B------:R-:W-:Y:S01]  /*00d0*/  IADD3 R0, PT, PT, R25, R0, RZ ;  /* 0x0000000019007210 */ /* 0x000fe20007ffe0ff */
[----:B------:R-:W-:Y:S03]  /*00e0*/  BSSY.RECONVERGENT B0, `(.L_x_131) ;  /* 0x0000016000007945 */ /* 0x000fe60003800200 */
[----:B------:R-:W-:Y:S01]  /*00f0*/  ISETP.GE.AND P1, PT, R0, 0x29f63, PT ;  /* 0x00029f630000780c */ /* 0x000fe20003f26270 */
[----:B--2---:R-:W-:-:S14]  /*0100*/  DSETP.NEU.AND P0, PT, R4, 1, PT ;  /* 0x3ff000000400742a */ /* 0x004fdc0003f0d000 */
[----:B------:R-:W-:Y:S05]  /*0110*/  @P0 BRA `(.L_x_132) ;  /* 0x0000000000480947 */ /* 0x000fea0003800000 */
[----:B------:R-:W2:Y:S04]  /*0120*/  LDG.E.64 R4, desc[UR6][R22.64] ;  /* 0x0000000616047981 */ /* 0x000ea8000c1e1b00 */
[----:B------:R-:W3:Y:S04]  /*0130*/  LDG.E.64 R6, desc[UR6][R22.64+0x18] ;  /* 0x0000180616067981 */ /* 0x000ee8000c1e1b00 */
[----:B------:R-:W4:Y:S04]  /*0140*/  LDG.E.64 R8, desc[UR6][R22.64+0x8] ;  /* 0x0000080616087981 */ /* 0x000f28000c1e1b00 */
[----:B------:R-:W5:Y:S04]  /*0150*/  LDG.E.64 R10, desc[UR6][R22.64+0x20] ;  /* 0x00002006160a7981 */ /* 0x000f68000c1e1b00 */
[----:B------:R-:W5:Y:S04]  /*0160*/  LDG.E.64 R12, desc[UR6][R22.64+0x10] ;  /* 0x00001006160c7981 */ /* 0x000f68000c1e1b00 */
[----:B------:R-:W5:Y:S04]  /*0170*/  LDG.E.64 R14, desc[UR6][R22.64+0x38] ;  /* 0x00003806160e7981 */ /* 0x000f68000c1e1b00 */
[----:B------:R-:W5:Y:S04]  /*0180*/  LDG.E.64 R16, desc[UR6][R22.64+0x28] ;  /* 0x0000280616107981 */ /* 0x000f68000c1e1b00 */
[----:B------:R-:W5:Y:S04]  /*0190*/  LDG.E.64 R18, desc[UR6][R22.64+0x40] ;  /* 0x0000400616127981 */ /* 0x000f68000c1e1b00 */
[----:B------:R-:W5:Y:S04]  /*01a0*/  LDG.E.64 R20, desc[UR6][R22.64+0x30] ;  /* 0x0000300616147981 */ /* 0x000f68000c1e1b00 */
[----:B--2---:R0:W-:Y:S04]  /*01b0*/  STG.E.64 desc[UR6][R22.64+0x158], R4 ;  /* 0x0001580416007986 */ /* 0x0041e8000c101b06 */
[----:B---3--:R0:W-:Y:S04]  /*01c0*/  STG.E.64 desc[UR6][R22.64+0x160], R6 ;  /* 0x0001600616007986 */ /* 0x0081e8000c101b06 */
[----:B----4-:R0:W-:Y:S04]  /*01d0*/  STG.E.64 desc[UR6][R22.64+0x170], R8 ;  /* 0x0001700816007986 */ /* 0x0101e8000c101b06 */
[----:B-----5:R0:W-:Y:S04]  /*01e0*/  STG.E.64 desc[UR6][R22.64+0x168], R10 ;  /* 0x0001680a16007986 */ /* 0x0201e8000c101b06 */
[----:B------:R0:W-:Y:S04]  /*01f0*/  STG.E.64 desc[UR6][R22.64+0x178], R12 ;  /* 0x0001780c16007986 */ /* 0x0001e8000c101b06 */
[----:B------:R0:W-:Y:S04]  /*0200*/  STG.E.64 desc[UR6][R22.64+0x180], R14 ;  /* 0x0001800e16007986 */ /* 0x0001e8000c101b06 */
[----:B------:R0:W-:Y:S04]  /*0210*/  STG.E.64 desc[UR6][R22.64+0x190], R16 ;  /* 0x0001901016007986 */ /* 0x0001e8000c101b06 */
[----:B------:R0:W-:Y:S04]  /*0220*/  STG.E.64 desc[UR6][R22.64+0x188], R18 ;  /* 0x0001881216007986 */ /* 0x0001e8000c101b06 */
[----:B------:R0:W-:Y:S02]  /*0230*/  STG.E.64 desc[UR6][R22.64+0x198], R20 ;  /* 0x0001981416007986 */ /* 0x0001e4000c101b06 */
.L_x_132:
[----:B------:R-:W-:Y:S05]  /*0240*/  BSYNC.RECONVERGENT B0 ;  /* 0x0000000000007941 */ /* 0x000fea0003800200 */
.L_x_131:
[----:B------:R-:W-:Y:S05]  /*0250*/  @!P1 BRA `(.L_x_133) ;  /* 0xfffffffc00949947 */ /* 0x000fea000383ffff */
[----:B------:R-:W-:Y:S05]  /*0260*/  EXIT ;  /* 0x000000000000794d */ /* 0x000fea0003800000 */
.L_x_134:
        /* <DEDUP_REMOVED lines=9> */
.L_x_318:


//--------------------- .text._Z10Fluid_MRT3P9attribute --------------------------
	.section	.text._Z10Fluid_MRT3P9attribute,"ax",@progbits
	.align	128
        .global         _Z10Fluid_MRT3P9attribute
        .type           _Z10Fluid_MRT3P9attribute,@function
        .size           _Z10Fluid_MRT3P9attribute,(.L_x_299 - _Z10Fluid_MRT3P9attribute)
        .other          _Z10Fluid_MRT3P9attribute,@"STO_CUDA_ENTRY STV_DEFAULT"
_Z10Fluid_MRT3P9attribute:
.text._Z10Fluid_MRT3P9attribute:
[----:B------:R-:W-:Y:S01]  /*0000*/  LDC R1, c[0x0][0x37c] ;  /* 0x0000df00ff017b82 */ /* 0x000fe20000000800 */
[----:B------:R-:W0:Y:S07]  /*0010*/  S2R R10, SR_TID.X ;  /* 0x00000000000a7919 */ /* 0x000e2e0000002100 */
[----:B------:R-:W0:Y:S08]  /*0020*/  S2UR UR4, SR_CTAID.X ;  /* 0x00000000000479c3 */ /* 0x000e300000002500 */
[----:B------:R-:W0:Y:S02]  /*0030*/  LDC R3, c[0x0][0x360] ;  /* 0x0000d800ff037b82 */ /* 0x000e240000000800 */
[----:B0-----:R-:W-:-:S05]  /*0040*/  IMAD R0, R3, UR4, R10 ;  /* 0x0000000403007c24 */ /* 0x001fca000f8e020a */
[----:B------:R-:W-:-:S13]  /*0050*/  ISETP.GT.AND P0, PT, R0, 0x29f62, PT ;  /* 0x00029f620000780c */ /* 0x000fda0003f04270 */
[----:B------:R-:W-:Y:S05]  /*0060*/  @P0 EXIT ;  /* 0x000000000000094d */ /* 0x000fea0003800000 */
[----:B------:R-:W0:Y:S01]  /*0070*/  MUFU.RCP64H R3, 36 ;  /* 0x4042000000037908 */ /* 0x000e220000001800 */
[----:B------:R-:W-:Y:S01]  /*0080*/  IMAD.MOV.U32 R6, RZ, RZ, 0x0 ;  /* 0x00000000ff067424 */ /* 0x000fe200078e00ff */
[----:B------:R-:W1:Y:S01]  /*0090*/  LDCU UR5, c[0x3][0x18c] ;  /* 0x00c03180ff0577ac */ /* 0x000e620008000800 */
[----:B------:R-:W-:Y:S01]  /*00a0*/  IMAD.MOV.U32 R7, RZ, RZ, 0x40420000 ;  /* 0x40420000ff077424 */ /* 0x000fe200078e00ff */
[----:B------:R-:W2:Y:S01]  /*00b0*/  LDC R11, c[0x0][0x360] ;  /* 0x0000d800ff0b7b82 */ /* 0x000ea20000000800 */
[----:B------:R-:W-:Y:S02]  /*00c0*/  IMAD.MOV.U32 R2, RZ, RZ, 0x1 ;  /* 0x00000001ff027424 */ /* 0x000fe400078e00ff */
[----:B------:R-:W-:-:S04]  /*00d0*/  IMAD.MOV.U32 R165, RZ, RZ, 0x40420000 ;  /* 0x40420000ffa57424 */ /* 0x000fc800078e00ff */
[----:B0-----:R-:W-:-:S08]  /*00e0*/  DFMA R4, R2, -R6, 1 ;  /* 0x3ff000000204742b */ /* 0x001fd00000000806 */
[----:B------:R-:W-:-:S08]  /*00f0*/  DFMA R4, R4, R4, R4 ;  /* 0x000000040404722b */ /* 0x000fd00000000004 */
[----:B------:R-:W-:Y:S01]  /*0100*/  DFMA R4, R2, R4, R2 ;  /* 0x000000040204722b */ /* 0x000fe20000000002 */
[----:B-1----:R-:W0:Y:S07]  /*0110*/  I2F.F64 R2, UR5 ;  /* 0x0000000500027d12 */ /* 0x002e2e0008201c00 */
[----:B------:R-:W-:-:S08]  /*0120*/  DFMA R6, R4, -R6, 1 ;  /* 0x3ff000000406742b */ /* 0x000fd00000000806 */
[----:B------:R-:W-:Y:S01]  /*0130*/  DFMA R6, R4, R6, R4 ;  /* 0x000000060406722b */ /* 0x000fe20000000004 */
[----:B0-----:R-:W-:Y:S02]  /*0140*/  LOP3.LUT R5, RZ, 0x80000000, R3, 0xb8, !PT ;  /* 0x80000000ff057812 */ /* 0x001fe400078eb803 */
[----:B------:R-:W-:Y:S02]  /*0150*/  MOV R4, RZ ;  /* 0x000000ff00047202 */ /* 0x000fe40000000f00 */
[----:B------:R-:W-:-:S04]  /*0160*/  FSETP.GEU.AND P1, PT, |R5|, 6.5827683646048100446e-37, PT ;  /* 0x036000000500780b */ /* 0x000fc80003f2e200 */
[----:B------:R-:W-:-:S08]  /*0170*/  DMUL R2, R4, R6 ;  /* 0x0000000604027228 */ /* 0x000fd00000000000 */
[----:B------:R-:W-:-:S08]  /*0180*/  DFMA R8, R2, -36, R4 ;  /* 0xc04200000208782b */ /* 0x000fd00000000004 */
[----:B------:R-:W-:-:S10]  /*0190*/  DFMA R2, R6, R8, R2 ;  /* 0x000000080602722b */ /* 0x000fd40000000002 */
[----:B------:R-:W-:-:S05]  /*01a0*/  FFMA R0, RZ, 3.03125, R3 ;  /* 0x40420000ff007823 */ /* 0x000fca0000000003 */
[----:B------:R-:W-:Y:S01]  /*01b0*/  FSETP.GT.AND P0, PT, |R0|, 1.469367938527859385e-39, PT ;  /* 0x001000000000780b */ /* 0x000fe20003f04200 */
[----:B--2---:R-:W-:Y:S01]  /*01c0*/  IMAD R0, R11, UR4, R10 ;  /* 0x000000040b007c24 */ /* 0x004fe2000f8e020a */
[----:B------:R-:W-:-:S11]  /*01d0*/  UMOV UR4, URZ ;  /* 0x000000ff00047c82 */ /* 0x000fd60008000000 */
[----:B------:R-:W-:Y:S05]  /*01e0*/  @P0 BRA P1, `(.L_x_135) ;  /* 0x0000000000180947 */ /* 0x000fea0000800000 */
[----:B------:R-:W-:Y:S01]  /*01f0*/  IMAD.MOV.U32 R181, RZ, RZ, R5 ;  /* 0x000000ffffb57224 */ /* 0x000fe200078e0005 */
[----:B------:R-:W-:Y:S01]  /*0200*/  MOV R182, 0x230 ;  /* 0x0000023000b67802 */ /* 0x000fe20000000f00 */
[----:B------:R-:W-:-:S07]  /*0210*/  IMAD.MOV.U32 R164, RZ, RZ, RZ ;  /* 0x000000ffffa47224 */ /* 0x000fce00078e00ff */
[----:B------:R-:W-:Y:S05]  /*0220*/  CALL.REL.NOINC `($__internal_10_$__cuda_sm20_div_rn_f64_full) ;  /* 0x0000009000a07944 */ /* 0x000fea0003c00000 */
[----:B------:R-:W-:Y:S01]  /*0230*/  MOV R2, R174 ;  /* 0x000000ae00027202 */ /* 0x000fe20000000f00 */
[----:B------:R-:W-:-:S07]  /*0240*/  IMAD.MOV.U32 R3, RZ, RZ, R175 ;  /* 0x000000ffff037224 */ /* 0x000fce00078e00af */
.L_x_135:
[----:B------:R-:W0:Y:S01]  /*0250*/  MUFU.RCP64H R7, 36 ;  /* 0x4042000000077908 */ /* 0x000e220000001800 */
[----:B------:R-:W-:Y:S01]  /*0260*/  IMAD.MOV.U32 R8, RZ, RZ, 0x0 ;  /* 0x00000000ff087424 */ /* 0x000fe200078e00ff */
[----:B------:R-:W-:Y:S01]  /*0270*/  MOV R6, 0x1 ;  /* 0x0000000100067802 */ /* 0x000fe20000000f00 */
[----:B------:R-:W-:Y:S01]  /*0280*/  IMAD.MOV.U32 R9, RZ, RZ, 0x40420000 ;  /* 0x40420000ff097424 */ /* 0x000fe200078e00ff */
[----:B------:R-:W1:Y:S01]  /*0290*/  LDCU UR5, c[0x3][0x190] ;  /* 0x00c03200ff0577ac */ /* 0x000e620008000800 */
[----:B------:R-:W-:Y:S01]  /*02a0*/  UMOV UR6, 0x66666666 ;  /* 0x6666666600067882 */ /* 0x000fe20000000000 */
[----:B------:R-:W-:-:S03]  /*02b0*/  UMOV UR7, 0x3ff66666 ;  /* 0x3ff6666600077882 */ /* 0x000fc60000000000 */
[----:B0-----:R-:W-:-:S08]  /*02c0*/  DFMA R4, R6, -R8, 1 ;  /* 0x3ff000000604742b */ /* 0x001fd00000000808 */
[----:B------:R-:W-:Y:S02]  /*02d0*/  DFMA R10, R4, R4, R4 ;  /* 0x00000004040a722b */ /* 0x000fe40000000004 */
[----:B-1----:R-:W0:Y:S06]  /*02e0*/  I2F.F64 R4, UR5 ;  /* 0x0000000500047d12 */ /* 0x002e2c0008201c00 */
[----:B------:R-:W-:-:S08]  /*02f0*/  DFMA R10, R6, R10, R6 ;  /* 0x0000000a060a722b */ /* 0x000fd00000000006 */
[----:B------:R-:W-:Y:S02]  /*0300*/  DFMA R8, R10, -R8, 1 ;  /* 0x3ff000000a08742b */ /* 0x000fe40000000808 */
[----:B0-----:R-:W-:-:S06]  /*0310*/  DMUL R6, R4, UR6 ;  /* 0x0000000604067c28 */ /* 0x001fcc0008000000 */
[----:B------:R-:W-:-:S04]  /*0320*/  DFMA R10, R10, R8, R10 ;  /* 0x000000080a0a722b */ /* 0x000fc8000000000a */
[----:B------:R-:W-:-:S04]  /*0330*/  FSETP.GEU.AND P1, PT, |R7|, 6.5827683646048100446e-37, PT ;  /* 0x036000000700780b */ /* 0x000fc80003f2e200 */
[----:B------:R-:W-:-:S08]  /*0340*/  DMUL R4, R10, R6 ;  /* 0x000000060a047228 */ /* 0x000fd00000000000 */
[----:B------:R-:W-:-:S08]  /*0350*/  DFMA R8, R4, -36, R6 ;  /* 0xc04200000408782b */ /* 0x000fd00000000006 */
[----:B------:R-:W-:-:S10]  /*0360*/  DFMA R4, R10, R8, R4 ;  /* 0x000000080a04722b */ /* 0x000fd40000000004 */
[----:B------:R-:W-:-:S05]  /*0370*/  FFMA R8, RZ, 3.03125, R5 ;  /* 0x40420000ff087823 */ /* 0x000fca0000000005 */
[----:B------:R-:W-:-:S13]  /*0380*/  FSETP.GT.AND P0, PT, |R8|, 1.469367938527859385e-39, PT ;  /* 0x001000000800780b */ /* 0x000fda0003f04200 */
[----:B------:R-:W-:Y:S05]  /*0390*/  @P0 BRA P1, `(.L_x_136) ;  /* 0x0000000000180947 */ /* 0x000fea0000800000 */
[----:B------:R-:W-:Y:S01]  /*03a0*/  IMAD.MOV.U32 R164, RZ, RZ, R6 ;  /* 0x000000ffffa47224 */ /* 0x000fe200078e0006 */
[----:B------:R-:W-:Y:S01]  /*03b0*/  MOV R182, 0x3e0 ;  /* 0x000003e000b67802 */ /* 0x000fe20000000f00 */
[----:B------:R-:W-:-:S07]  /*03c0*/  IMAD.MOV.U32 R181, RZ, RZ, R7 ;  /* 0x000000ffffb57224 */ /* 0x000fce00078e0007 */
[----:B------:R-:W-:Y:S05]  /*03d0*/  CALL.REL.NOINC `($__internal_10_$__cuda_sm20_div_rn_f64_full) ;  /* 0x0000009000347944 */ /* 0x000fea0003c00000 */
[----:B------:R-:W-:Y:S01]  /*03e0*/  IMAD.MOV.U32 R4, RZ, RZ, R174 ;  /* 0x000000ffff047224 */ /* 0x000fe200078e00ae */
[----:B------:R-:W-:-:S07]  /*03f0*/  MOV R5, R175 ;  /* 0x000000af00057202 */ /* 0x000fce0000000f00 */
.L_x_136:
[----:B------:R-:W0:Y:S01]  /*0400*/  MUFU.RCP64H R9, 36 ;  /* 0x4042000000097908 */ /* 0x000e220000001800 */
[----:B------:R-:W-:Y:S01]  /*0410*/  IMAD.MOV.U32 R10, RZ, RZ, 0x0 ;  /* 0x00000000ff0a7424 */ /* 0x000fe200078e00ff */
[----:B------:R-:W1:Y:S01]  /*0420*/  LDCU UR5, c[0x3][0x194] ;  /* 0x00c03280ff0577ac */ /* 0x000e620008000800 */
[----:B------:R-:W-:Y:S02]  /*0430*/  IMAD.MOV.U32 R11, RZ, RZ, 0x40420000 ;  /* 0x40420000ff0b7424 */ /* 0x000fe400078e00ff */
[----:B------:R-:W-:Y:S01]  /*0440*/  IMAD.MOV.U32 R8, RZ, RZ, 0x1 ;  /* 0x00000001ff087424 */ /* 0x000fe200078e00ff */
[----:B------:R-:W-:Y:S01]  /*0450*/  UMOV UR6, 0x66666666 ;  /* 0x6666666600067882 */ /* 0x000fe20000000000 */
[----:B------:R-:W-:-:S04]  /*0460*/  UMOV UR7, 0x3ff66666 ;  /* 0x3ff6666600077882 */ /* 0x000fc80000000000 */
        /* <DEDUP_REMOVED lines=14> */
[----:B------:R-:W-:Y:S01]  /*0550*/  MOV R164, R8 ;  /* 0x0000000800a47202 */ /* 0x000fe20000000f00 */
[----:B------:R-:W-:Y:S01]  /*0560*/  IMAD.MOV.U32 R181, RZ, RZ, R9 ;  /* 0x000000ffffb57224 */ /* 0x000fe200078e0009 */
[----:B------:R-:W-:-:S07]  /*0570*/  MOV R182, 0x590 ;  /* 0x0000059000b67802 */ /* 0x000fce0000000f00 */
[----:B------:R-:W-:Y:S05]  /*0580*/  CALL.REL.NOINC `($__internal_10_$__cuda_sm20_div_rn_f64_full) ;  /* 0x0000008c00c87944 */ /* 0x000fea0003c00000 */
[----:B------:R-:W-:Y:S02]  /*0590*/  IMAD.MOV.U32 R6, RZ, RZ, R174 ;  /* 0x000000ffff067224 */ /* 0x000fe400078e00ae */
[----:B------:R-:W-:-:S07]  /*05a0*/  IMAD.MOV.U32 R7, RZ, RZ, R175 ;  /* 0x000000ffff077224 */ /* 0x000fce00078e00af */
.L_x_137:
[----:B------:R-:W0:Y:S01]  /*05b0*/  MUFU.RCP64H R9, 36 ;  /* 0x4042000000097908 */ /* 0x000e220000001800 */
[----:B------:R-:W-:Y:S01]  /*05c0*/  MOV R10, 0x0 ;  /* 0x00000000000a7802 */ /* 0x000fe20000000f00 */
[----:B------:R-:W-:Y:S01]  /*05d0*/  IMAD.MOV.U32 R11, RZ, RZ, 0x40420000 ;  /* 0x40420000ff0b7424 */ /* 0x000fe200078e00ff */
[----:B------:R-:W1:Y:S01]  /*05e0*/  LDCU UR5, c[0x3][0x198] ;  /* 0x00c03300ff0577ac */ /* 0x000e620008000800 */
[----:B------:R-:W-:-:S06]  /*05f0*/  IMAD.MOV.U32 R8, RZ, RZ, 0x1 ;  /* 0x00000001ff087424 */ /* 0x000fcc00078e00ff */
[----:B0-----:R-:W-:-:S08]  /*0600*/  DFMA R12, R8, -R10, 1 ;  /* 0x3ff00000080c742b */ /* 0x001fd0000000080a */
[----:B------:R-:W-:-:S08]  /*0610*/  DFMA R12, R12, R12, R12 ;  /* 0x0000000c0c0c722b */ /* 0x000fd0000000000c */
[----:B------:R-:W-:Y:S01]  /*0620*/  DFMA R12, R8, R12, R8 ;  /* 0x0000000c080c722b */ /* 0x000fe20000000008 */
[----:B-1----:R-:W0:Y:S07]  /*0630*/  I2F.F64 R8, UR5 ;  /* 0x0000000500087d12 */ /* 0x002e2e0008201c00 */
[----:B------:R-:W-:-:S08]  /*0640*/  DFMA R10, R12, -R10, 1 ;  /* 0x3ff000000c0a742b */ /* 0x000fd0000000080a */
[----:B------:R-:W-:Y:S01]  /*0650*/  DFMA R14, R12, R10, R12 ;  /* 0x0000000a0c0e722b */ /* 0x000fe2000000000c */
[----:B0-----:R-:W-:Y:S01]  /*0660*/  LOP3.LUT R11, RZ, 0x80000000, R9, 0xb8, !PT ;  /* 0x80000000ff0b7812 */ /* 0x001fe200078eb809 */
[----:B------:R-:W-:-:S03]  /*0670*/  IMAD.MOV.U32 R10, RZ, RZ, RZ ;  /* 0x000000ffff0a7224 */ /* 0x000fc600078e00ff */
[----:B------:R-:W-:-:S03]  /*0680*/  FSETP.GEU.AND P1, PT, |R11|, 6.5827683646048100446e-37, PT ;  /* 0x036000000b00780b */ /* 0x000fc60003f2e200 */
[----:B------:R-:W-:-:S08]  /*0690*/  DMUL R8, R14, R10 ;  /* 0x0000000a0e087228 */ /* 0x000fd00000000000 */
[----:B------:R-:W-:-:S08]  /*06a0*/  DFMA R12, R8, -36, R10 ;  /* 0xc0420000080c782b */ /* 0x000fd0000000000a */
[----:B------:R-:W-:-:S10]  /*06b0*/  DFMA R8, R14, R12, R8 ;  /* 0x0000000c0e08722b */ /* 0x000fd40000000008 */
[----:B------:R-:W-:-:S05]  /*06c0*/  FFMA R12, RZ, 3.03125, R9 ;  /* 0x40420000ff0c7823 */ /* 0x000fca0000000009 */
[----:B------:R-:W-:-:S13]  /*06d0*/  FSETP.GT.AND P0, PT, |R12|, 1.469367938527859385e-39, PT ;  /* 0x001000000c00780b */ /* 0x000fda0003f04200 */
[----:B------:R-:W-:Y:S05]  /*06e0*/  @P0 BRA P1, `(.L_x_138) ;  /* 0x0000000000180947 */ /* 0x000fea0000800000 */
[----:B------:R-:W-:Y:S01]  /*06f0*/  MOV R181, R11 ;  /* 0x0000000b00b57202 */ /* 0x000fe20000000f00 */
[----:B------:R-:W-:Y:S01]  /*0700*/  IMAD.MOV.U32 R164, RZ, RZ, RZ ;  /* 0x000000ffffa47224 */ /* 0x000fe200078e00ff */
[----:B------:R-:W-:-:S07]  /*0710*/  MOV R182, 0x730 ;  /* 0x0000073000b67802 */ /* 0x000fce0000000f00 */
[----:B------:R-:W-:Y:S05]  /*0720*/  CALL.REL.NOINC `($__internal_10_$__cuda_sm20_div_rn_f64_full) ;  /* 0x0000008c00607944 */ /* 0x000fea0003c00000 */
[----:B------:R-:W-:Y:S02]  /*0730*/  IMAD.MOV.U32 R8, RZ, RZ, R174 ;  /* 0x000000ffff087224 */ /* 0x000fe400078e00ae */
[----:B------:R-:W-:-:S07]  /*0740*/  IMAD.MOV.U32 R9, RZ, RZ, R175 ;  /* 0x000000ffff097224 */ /* 0x000fce00078e00af */
.L_x_138:
[----:B------:R-:W0:Y:S01]  /*0750*/  MUFU.RCP64H R13, 36 ;  /* 0x40420000000d7908 */ /* 0x000e220000001800 */
[----:B------:R-:W-:Y:S01]  /*0760*/  MOV R14, 0x0 ;  /* 0x00000000000e7802 */ /* 0x000fe20000000f00 */
[----:B------:R-:W-:Y:S01]  /*0770*/  IMAD.MOV.U32 R15, RZ, RZ, 0x40420000 ;  /* 0x40420000ff0f7424 */ /* 0x000fe200078e00ff */
[----:B------:R-:W1:Y:S01]  /*0780*/  LDCU UR5, c[0x3][0x19c] ;  /* 0x00c03380ff0577ac */ /* 0x000e620008000800 */
        /* <DEDUP_REMOVED lines=18> */
[----:B------:R-:W-:Y:S02]  /*08b0*/  MOV R181, R13 ;  /* 0x0000000d00b57202 */ /* 0x000fe40000000f00 */
[----:B------:R-:W-:-:S07]  /*08c0*/  MOV R182, 0x8e0 ;  /* 0x000008e000b67802 */ /* 0x000fce0000000f00 */
[----:B------:R-:W-:Y:S05]  /*08d0*/  CALL.REL.NOINC `($__internal_10_$__cuda_sm20_div_rn_f64_full) ;  /* 0x0000008800f47944 */ /* 0x000fea0003c00000 */
[----:B------:R-:W-:Y:S02]  /*08e0*/  IMAD.MOV.U32 R10, RZ, RZ, R174 ;  /* 0x000000ffff0a7224 */ /* 0x000fe400078e00ae */
[----:B------:R-:W-:-:S07]  /*08f0*/  IMAD.MOV.U32 R11, RZ, RZ, R175 ;  /* 0x000000ffff0b7224 */ /* 0x000fce00078e00af */
.L_x_139:
[----:B------:R-:W0:Y:S01]  /*0900*/  MUFU.RCP64H R13, 36 ;  /* 0x40420000000d7908 */ /* 0x000e220000001800 */
[----:B------:R-:W-:Y:S01]  /*0910*/  IMAD.MOV.U32 R14, RZ, RZ, 0x0 ;  /* 0x00000000ff0e7424 */ /* 0x000fe200078e00ff */
[----:B------:R-:W-:Y:S01]  /*0920*/  MOV R15, 0x40420000 ;  /* 0x40420000000f7802 */ /* 0x000fe20000000f00 */
[----:B------:R-:W-:Y:S01]  /*0930*/  IMAD.MOV.U32 R12, RZ, RZ, 0x1 ;  /* 0x00000001ff0c7424 */ /* 0x000fe200078e00ff */
[----:B------:R-:W1:Y:S05]  /*0940*/  LDCU UR5, c[0x3][0x1a0] ;  /* 0x00c03400ff0577ac */ /* 0x000e6a0008000800 */
        /* <DEDUP_REMOVED lines=15> */
[----:B------:R-:W-:Y:S01]  /*0a40*/  IMAD.MOV.U32 R181, RZ, RZ, R15 ;  /* 0x000000ffffb57224 */ /* 0x000fe200078e000f */
[----:B------:R-:W-:Y:S02]  /*0a50*/  MOV R164, RZ ;  /* 0x000000ff00a47202 */ /* 0x000fe40000000f00 */
[----:B------:R-:W-:-:S07]  /*0a60*/  MOV R182, 0xa80 ;  /* 0x00000a8000b67802 */ /* 0x000fce0000000f00 */
[----:B------:R-:W-:Y:S05]  /*0a70*/  CALL.REL.NOINC `($__internal_10_$__cuda_sm20_div_rn_f64_full) ;  /* 0x00000088008c7944 */ /* 0x000fea0003c00000 */
[----:B------:R-:W-:Y:S02]  /*0a80*/  IMAD.MOV.U32 R12, RZ, RZ, R174 ;  /* 0x000000ffff0c7224 */ /* 0x000fe400078e00ae */
[----:B------:R-:W-:-:S07]  /*0a90*/  IMAD.MOV.U32 R13, RZ, RZ, R175 ;  /* 0x000000ffff0d7224 */ /* 0x000fce00078e00af */
.L_x_140:
        /* <DEDUP_REMOVED lines=25> */
[----:B------:R-:W-:Y:S01]  /*0c30*/  MOV R14, R174 ;  /* 0x000000ae000e7202 */ /* 0x000fe20000000f00 */
[----:B------:R-:W-:-:S07]  /*0c40*/  IMAD.MOV.U32 R15, RZ, RZ, R175 ;  /* 0x000000ffff0f7224 */ /* 0x000fce00078e00af */
.L_x_141:
        /* <DEDUP_REMOVED lines=22> */
[----:B------:R-:W-:-:S07]  /*0db0*/  IMAD.MOV.U32 R164, RZ, RZ, RZ ;  /* 0x000000ffffa47224 */ /* 0x000fce00078e00ff */
[----:B------:R-:W-:Y:S05]  /*0dc0*/  CALL.REL.NOINC `($__internal_10_$__cuda_sm20_div_rn_f64_full) ;  /* 0x0000008400b87944 */ /* 0x000fea0003c00000 */
[----:B------:R-:W-:Y:S01]  /*0dd0*/  MOV R16, R174 ;  /* 0x000000ae00107202 */ /* 0x000fe20000000f00 */
[----:B------:R-:W-:-:S07]  /*0de0*/  IMAD.MOV.U32 R17, RZ, RZ, R175 ;  /* 0x000000ffff117224 */ /* 0x000fce00078e00af */
.L_x_142:
        /* <DEDUP_REMOVED lines=27> */
.L_x_143:
        /* <DEDUP_REMOVED lines=27> */
.L_x_144:
        /* <DEDUP_REMOVED lines=26> */
.L_x_145:
        /* <DEDUP_REMOVED lines=27> */
.L_x_146:
        /* <DEDUP_REMOVED lines=26> */
.L_x_147:
        /* <DEDUP_REMOVED lines=27> */
.L_x_148:
        /* <DEDUP_REMOVED lines=26> */
.L_x_149:
        /* <DEDUP_REMOVED lines=27> */
.L_x_150:
        /* <DEDUP_REMOVED lines=27> */
.L_x_151:
        /* <DEDUP_REMOVED lines=26> */
.L_x_152:
        /* <DEDUP_REMOVED lines=27> */
.L_x_153:
        /* <DEDUP_REMOVED lines=26> */
.L_x_154:
        /* <DEDUP_REMOVED lines=27> */
.L_x_155:
        /* <DEDUP_REMOVED lines=26> */
.L_x_156:
        /* <DEDUP_REMOVED lines=27> */
.L_x_157:
        /* <DEDUP_REMOVED lines=25> */
[----:B------:R-:W-:Y:S01]  /*2870*/  IMAD.MOV.U32 R48, RZ, RZ, R174 ;  /* 0x000000ffff307224 */ /* 0x000fe200078e00ae */
[----:B------:R-:W-:-:S07]  /*2880*/  MOV R49, R175 ;  /* 0x000000af00317202 */ /* 0x000fce0000000f00 */
.L_x_158:
        /* <DEDUP_REMOVED lines=26> */
.L_x_159:
        /* <DEDUP_REMOVED lines=27> */
.L_x_160:
        /* <DEDUP_REMOVED lines=26> */
.L_x_161:
        /* <DEDUP_REMOVED lines=27> */
.L_x_162:
        /* <DEDUP_REMOVED lines=26> */
.L_x_163:
        /* <DEDUP_REMOVED lines=27> */
.L_x_164:
        /* <DEDUP_REMOVED lines=27> */
.L_x_165:
        /* <DEDUP_REMOVED lines=24> */
[----:B------:R-:W-:Y:S01]  /*35b0*/  IMAD.MOV.U32 R64, RZ, RZ, R174 ;  /* 0x000000ffff407224 */ /* 0x000fe200078e00ae */
[----:B------:R-:W-:-:S07]  /*35c0*/  MOV R65, R175 ;  /* 0x000000af00417202 */ /* 0x000fce0000000f00 */
.L_x_166:
        /* <DEDUP_REMOVED lines=27> */
.L_x_167:
        /* <DEDUP_REMOVED lines=26> */
.L_x_168:
        /* <DEDUP_REMOVED lines=27> */
.L_x_169:
        /* <DEDUP_REMOVED lines=26> */
.L_x_170:
        /* <DEDUP_REMOVED lines=27> */
.L_x_171:
        /* <DEDUP_REMOVED lines=27> */
.L_x_172:
        /* <DEDUP_REMOVED lines=26> */
.L_x_173:
        /* <DEDUP_REMOVED lines=27> */
.L_x_174:
        /* <DEDUP_REMOVED lines=26> */
.L_x_175:
        /* <DEDUP_REMOVED lines=27> */
.L_x_176:
        /* <DEDUP_REMOVED lines=26> */
.L_x_177:
        /* <DEDUP_REMOVED lines=27> */
.L_x_178:
        /* <DEDUP_REMOVED lines=27> */
.L_x_179:
        /* <DEDUP_REMOVED lines=26> */
.L_x_180:
        /* <DEDUP_REMOVED lines=27> */
.L_x_181:
        /* <DEDUP_REMOVED lines=26> */
.L_x_182:
        /* <DEDUP_REMOVED lines=27> */
.L_x_183:
        /* <DEDUP_REMOVED lines=26> */
.L_x_184:
        /* <DEDUP_REMOVED lines=27> */
.L_x_185:
        /* <DEDUP_REMOVED lines=27> */
.L_x_186:
        /* <DEDUP_REMOVED lines=26> */
.L_x_187:
        /* <DEDUP_REMOVED lines=27> */
.L_x_188:
        /* <DEDUP_REMOVED lines=26> */
.L_x_189:
        /* <DEDUP_REMOVED lines=27> */
.L_x_190:
        /* <DEDUP_REMOVED lines=26> */
.L_x_191:
        /* <DEDUP_REMOVED lines=27> */
.L_x_192:
        /* <DEDUP_REMOVED lines=27> */
.L_x_193:
        /* <DEDUP_REMOVED lines=26> */
.L_x_194:
        /* <DEDUP_REMOVED lines=27> */
.L_x_195:
        /* <DEDUP_REMOVED lines=26> */
.L_x_196:
        /* <DEDUP_REMOVED lines=27> */
.L_x_197:
[----:B------:R-:W-:Y:S01]  /*6950*/  BSSY.RECONVERGENT B0, `(.L_x_198) ;  /* 0x0000287000007945 */ /* 0x000fe20003800200 */
[----:B------:R-:W0:Y:S01]  /*6960*/  LDCU.64 UR6, c[0x0][0x358] ;  /* 0x00006b00ff0677ac */ /* 0x000e220008000a00 */
[----:B------:R-:W1:Y:S01]  /*6970*/  LDCU UR8, c[0x3][0x1a8] ;  /* 0x00c03500ff0877ac */ /* 0x000e620008000800 */
[----:B------:R-:W2:Y:S01]  /*6980*/  LDCU UR9, c[0x3][0x1ac] ;  /* 0x00c03580ff0977ac */ /* 0x000ea20008000800 */
[----:B------:R-:W3:Y:S01]  /*6990*/  LDCU UR10, c[0x3][0x1cc] ;  /* 0x00c03980ff0a77ac */ /* 0x000ee20008000800 */
[----:B------:R-:W4:Y:S01]  /*69a0*/  LDCU UR11, c[0x3][0x1d0] ;  /* 0x00c03a00ff0b77ac */ /* 0x000f220008000800 */
[----:B------:R-:W0:Y:S01]  /*69b0*/  LDCU UR12, c[0x3][0x1f0] ;  /* 0x00c03e00ff0c77ac */ /* 0x000e220008000800 */
        /* <DEDUP_REMOVED lines=12> */
[----:B------:R-:W0:Y:S02]  /*6a80*/  LDCU UR25, c[0x3][0x2cc] ;  /* 0x00c05980ff1977ac */ /* 0x000e240008000800 */
.L_x_237:
[----:B0-----:R-:W5:Y:S02]  /*6a90*/  LDC.64 R166, c[0x0][0x380] ;  /* 0x0000e000ffa67b82 */ /* 0x001f640000000a00 */
[----:B-----5:R-:W-:-:S05]  /*6aa0*/  IMAD.WIDE R166, R0, 0x1e8, R166 ;  /* 0x000001e800a67825 */ /* 0x020fca00078e02a6 */
[----:B0-----:R-:W5:Y:S01]  /*6ab0*/  LDG.E.64 R132, desc[UR6][R166.64+0x70] ;  /* 0x00007006a6847981 */ /* 0x001f62000c1e1b00 */
[----:B------:R-:W-:Y:S01]  /*6ac0*/  BSSY.RECONVERGENT B1, `(.L_x_199) ;  /* 0x000000e000017945 */ /* 0x000fe20003800200 */
[----:B-----5:R-:W0:Y:S01]  /*6ad0*/  MUFU.RCP64H R129, R133 ;  /* 0x0000008500817308 */ /* 0x020e220000001800 */
[----:B------:R-:W-:-:S04]  /*6ae0*/  IADD3 R128, PT, PT, R133, 0x300402, RZ ;  /* 0x0030040285807810 */ /* 0x000fc80007ffe0ff */
[----:B------:R-:W-:Y:S02]  /*6af0*/  FSETP.GEU.AND P0, PT, |R128|, 5.8789094863358348022e-39, PT ;  /* 0x004004028000780b */ /* 0x000fe40003f0e200 */
[----:B0-----:R-:W-:-:S08]  /*6b00*/  DFMA R130, -R132, R128, 1 ;  /* 0x3ff000008482742b */ /* 0x001fd00000000180 */
[----:B------:R-:W-:-:S08]  /*6b10*/  DFMA R130, R130, R130, R130 ;  /* 0x000000828282722b */ /* 0x000fd00000000082 */
[----:B------:R-:W-:-:S08]  /*6b20*/  DFMA R130, R128, R130, R128 ;  /* 0x000000828082722b */ /* 0x000fd00000000080 */
[----:B------:R-:W-:-:S08]  /*6b30*/  DFMA R162, -R132, R130, 1 ;  /* 0x3ff0000084a2742b */ /* 0x000fd00000000182 */
[----:B------:R-:W-:Y:S01]  /*6b40*/  DFMA R162, R130, R162, R130 ;  /* 0x000000a282a2722b */ /* 0x000fe20000000082 */
[----:B------:R-:W-:Y:S10]  /*6b50*/  @P0 BRA `(.L_x_200) ;  /* 0x0000000000100947 */ /* 0x000ff40003800000 */
[----:B------:R-:W-:Y:S02]  /*6b60*/  LOP3.LUT R128, R133, 0x7fffffff, RZ, 0xc0, !PT ;  /* 0x7fffffff85807812 */ /* 0x000fe400078ec0ff */
[----:B------:R-:W-:-:S03]  /*6b70*/  MOV R136, 0x6ba0 ;  /* 0x00006ba000887802 */ /* 0x000fc60000000f00 */
[----:B------:R-:W-:-:S07]  /*6b80*/  VIADD R137, R128, 0xfff00000 ;  /* 0xfff0000080897836 */ /* 0x000fce0000000000 */
[----:B-1234-:R-:W-:Y:S05]  /*6b90*/  CALL.REL.NOINC `($__internal_9_$__cuda_sm20_dblrcp_rn_slowpath_v3) ;  /* 0x0000002400907944 */ /* 0x01efea0003c00000 */
.L_x_200:
[----:B-1234-:R-:W-:Y:S05]  /*6ba0*/  BSYNC.RECONVERGENT B1 ;  /* 0x0000000000017941 */ /* 0x01efea0003800200 */
.L_x_199:
[----:B------:R-:W0:Y:S01]  /*6bb0*/  MUFU.RCP64H R131, 36 ;  /* 0x4042000000837908 */ /* 0x000e220000001800 */
[----:B------:R-:W-:Y:S01]  /*6bc0*/  IMAD.MOV.U32 R132, RZ, RZ, 0x0 ;  /* 0x00000000ff847424 */ /* 0x000fe200078e00ff */
[----:B------:R-:W-:Y:S01]  /*6bd0*/  MOV R133, 0x40420000 ;  /* 0x4042000000857802 */ /* 0x000fe20000000f00 */
[----:B------:R-:W-:Y:S01]  /*6be0*/  IMAD.MOV.U32 R130, RZ, RZ, 0x1 ;  /* 0x00000001ff827424 */ /* 0x000fe200078e00ff */
[----:B------:R-:W-:Y:S05]  /*6bf0*/  BSSY.RECONVERGENT B2, `(.L_x_201) ;  /* 0x0000015000027945 */ /* 0x000fea0003800200 */
[----:B0-----:R-:W-:-:S08]  /*6c00*/  DFMA R128, R130, -R132, 1 ;  /* 0x3ff000008280742b */ /* 0x001fd00000000884 */
[----:B------:R-:W-:Y:S02]  /*6c10*/  DFMA R134, R128, R128, R128 ;  /* 0x000000808086722b */ /* 0x000fe40000000080 */
[----:B------:R-:W0:Y:S06]  /*6c20*/  I2F.F64 R128, UR8 ;  /* 0x0000000800807d12 */ /* 0x000e2c0008201c00 */
[----:B------:R-:W-:-:S08]  /*6c30*/  DFMA R134, R130, R134, R130 ;  /* 0x000000868286722b */ /* 0x000fd00000000082 */
[----:B------:R-:W-:Y:S02]  /*6c40*/  DFMA R130, R134, -R132, 1 ;  /* 0x3ff000008682742b */ /* 0x000fe40000000884 */
[----:B0-----:R-:W-:-:S06]  /*6c50*/  DMUL R132, R128, R162 ;  /* 0x000000a280847228 */ /* 0x001fcc0000000000 */
        /* <DEDUP_REMOVED lines=14> */
.L_x_202:
[----:B------:R-:W-:Y:S05]  /*6d40*/  BSYNC.RECONVERGENT B2 ;  /* 0x0000000000027941 */ /* 0x000fea0003800200 */
.L_x_201:
[----:B------:R-:W0:Y:S01]  /*6d50*/  MUFU.RCP64H R133, 36 ;  /* 0x4042000000857908 */ /* 0x000e220000001800 */
[----:B------:R-:W-:Y:S01]  /*6d60*/  MOV R134, 0x0 ;  /* 0x0000000000867802 */ /* 0x000fe20000000f00 */
[----:B------:R-:W-:Y:S01]  /*6d70*/  IMAD.MOV.U32 R135, RZ, RZ, 0x40420000 ;  /* 0x40420000ff877424 */ /* 0x000fe200078e00ff */
[----:B------:R-:W-:Y:S01]  /*6d80*/  BSSY.RECONVERGENT B2, `(.L_x_203) ;  /* 0x0000016000027945 */ /* 0x000fe20003800200 */
[----:B------:R-:W-:-:S06]  /*6d90*/  IMAD.MOV.U32 R132, RZ, RZ, 0x1 ;  /* 0x00000001ff847424 */ /* 0x000fcc00078e00ff */
        /* <DEDUP_REMOVED lines=20> */
.L_x_204:
[----:B------:R-:W-:Y:S05]  /*6ee0*/  BSYNC.RECONVERGENT B2 ;  /* 0x0000000000027941 */ /* 0x000fea0003800200 */
.L_x_203:
[----:B------:R-:W0:Y:S01]  /*6ef0*/  MUFU.RCP64H R135, 36 ;  /* 0x4042000000877908 */ /* 0x000e220000001800 */
[----:B------:R-:W-:Y:S02]  /*6f00*/  HFMA2 R134, -RZ, RZ, 0, 5.9604644775390625e-08 ;  /* 0x00000001ff867431 */ /* 0x000fe400000001ff */
        /* <DEDUP_REMOVED lines=23> */
.L_x_206:
[----:B------:R-:W-:Y:S05]  /*7080*/  BSYNC.RECONVERGENT B2 ;  /* 0x0000000000027941 */ /* 0x000fea0003800200 */
.L_x_205:
[----:B------:R-:W0:Y:S01]  /*7090*/  MUFU.RCP64H R137, 36 ;  /* 0x4042000000897908 */ /* 0x000e220000001800 */
[----:B------:R-:W-:Y:S02]  /*70a0*/  HFMA2 R139, -RZ, RZ, 2.12890625, 0 ;  /* 0x40420000ff8b7431 */ /* 0x000fe400000001ff */
        /* <DEDUP_REMOVED lines=23> */
.L_x_208:
[----:B------:R-:W-:Y:S05]  /*7220*/  BSYNC.RECONVERGENT B2 ;  /* 0x0000000000027941 */ /* 0x000fea0003800200 */
.L_x_207:
        /* <DEDUP_REMOVED lines=25> */
.L_x_210:
[----:B------:R-:W-:Y:S05]  /*73c0*/  BSYNC.RECONVERGENT B2 ;  /* 0x0000000000027941 */ /* 0x000fea0003800200 */
.L_x_209:
        /* <DEDUP_REMOVED lines=25> */
.L_x_212:
[----:B------:R-:W-:Y:S05]  /*7560*/  BSYNC.RECONVERGENT B2 ;  /* 0x0000000000027941 */ /* 0x000fea0003800200 */
.L_x_211:
        /* <DEDUP_REMOVED lines=25> */
.L_x_214:
[----:B------:R-:W-:Y:S05]  /*7700*/  BSYNC.RECONVERGENT B2 ;  /* 0x0000000000027941 */ /* 0x000fea0003800200 */
.L_x_213:
        /* <DEDUP_REMOVED lines=25> */
.L_x_216:
[----:B------:R-:W-:Y:S05]  /*78a0*/  BSYNC.RECONVERGENT B2 ;  /* 0x0000000000027941 */ /* 0x000fea0003800200 */
.L_x_215:
        /* <DEDUP_REMOVED lines=25> */
.L_x_218:
[----:B------:R-:W-:Y:S05]  /*7a40*/  BSYNC.RECONVERGENT B2 ;  /* 0x0000000000027941 */ /* 0x000fea0003800200 */
.L_x_217:
        /* <DEDUP_REMOVED lines=25> */
.L_x_220:
[----:B------:R-:W-:Y:S05]  /*7be0*/  BSYNC.RECONVERGENT B2 ;  /* 0x0000000000027941 */ /* 0x000fea0003800200 */
.L_x_219:
        /* <DEDUP_REMOVED lines=25> */
.L_x_222:
[----:B------:R-:W-:Y:S05]  /*7d80*/  BSYNC.RECONVERGENT B2 ;  /* 0x0000000000027941 */ /* 0x000fea0003800200 */
.L_x_221:
        /* <DEDUP_REMOVED lines=25> */
.L_x_224:
[----:B------:R-:W-:Y:S05]  /*7f20*/  BSYNC.RECONVERGENT B2 ;  /* 0x0000000000027941 */ /* 0x000fea0003800200 */
.L_x_223:
        /* <DEDUP_REMOVED lines=25> */
.L_x_226:
[----:B------:R-:W-:Y:S05]  /*80c0*/  BSYNC.RECONVERGENT B2 ;  /* 0x0000000000027941 */ /* 0x000fea0003800200 */
.L_x_225:
        /* <DEDUP_REMOVED lines=25> */
.L_x_228:
[----:B------:R-:W-:Y:S05]  /*8260*/  BSYNC.RECONVERGENT B2 ;  /* 0x0000000000027941 */ /* 0x000fea0003800200 */
.L_x_227:
        /* <DEDUP_REMOVED lines=25> */
.L_x_230:
[----:B------:R-:W-:Y:S05]  /*8400*/  BSYNC.RECONVERGENT B2 ;  /* 0x0000000000027941 */ /* 0x000fea0003800200 */
.L_x_229:
        /* <DEDUP_REMOVED lines=25> */
.L_x_232:
[----:B------:R-:W-:Y:S05]  /*85a0*/  BSYNC.RECONVERGENT B2 ;  /* 0x0000000000027941 */ /* 0x000fea0003800200 */
.L_x_231:
        /* <DEDUP_REMOVED lines=25> */
.L_x_234:
[----:B------:R-:W-:Y:S05]  /*8740*/  BSYNC.RECONVERGENT B2 ;  /* 0x0000000000027941 */ /* 0x000fea0003800200 */
.L_x_233:
        /* <DEDUP_REMOVED lines=25> */
.L_x_236:
[----:B------:R-:W-:Y:S05]  /*88e0*/  BSYNC.RECONVERGENT B2 ;  /* 0x0000000000027941 */ /* 0x000fea0003800200 */
.L_x_235:
[----:B------:R-:W2:Y:S04]  /*88f0*/  LDG.E.64 R208, desc[UR6][R166.64+0x108] ;  /* 0x00010806a6d07981 */ /* 0x000ea8000c1e1b00 */
[----:B------:R-:W2:Y:S04]  /*8900*/  LDG.E.64 R212, desc[UR6][R166.64+0x78] ;  /* 0x00007806a6d47981 */ /* 0x000ea8000c1e1b00 */
[----:B------:R-:W3:Y:S04]  /*8910*/  LDG.E.64 R216, desc[UR6][R166.64+0x110] ;  /* 0x00011006a6d87981 */ /* 0x000ee8000c1e1b00 */
[----:B------:R-:W3:Y:S04]  /*8920*/  LDG.E.64 R218, desc[UR6][R166.64+0x80] ;  /* 0x00008006a6da7981 */ /* 0x000ee8000c1e1b00 */
[----:B------:R-:W4:Y:S04]  /*8930*/  LDG.E.64 R220, desc[UR6][R166.64+0x118] ;  /* 0x00011806a6dc7981 */ /* 0x000f28000c1e1b00 */
[----:B------:R-:W4:Y:S04]  /*8940*/  LDG.E.64 R222, desc[UR6][R166.64+0x88] ;  /* 0x00008806a6de7981 */ /* 0x000f28000c1e1b00 */
[----:B------:R-:W5:Y:S04]  /*8950*/  LDG.E.64 R210, desc[UR6][R166.64+0x120] ;  /* 0x00012006a6d27981 */ /* 0x000f68000c1e1b00 */
        /* <DEDUP_REMOVED lines=19> */
[----:B------:R-:W5:Y:S01]  /*8a90*/  LDG.E.64 R172, desc[UR6][R166.64+0x40] ;  /* 0x00004006a6ac7981 */ /* 0x000f62000c1e1b00 */
[----:B------:R-:W0:Y:S01]  /*8aa0*/  LDCU UR5, c[0x0][0x360] ;  /* 0x00006c00ff0577ac */ /* 0x000e220008000800 */
[----:B--2---:R-:W-:-:S02]  /*8ab0*/  DADD R214, R208, -R212 ;  /* 0x00000000d0d67229 */ /* 0x004fc400000008d4 */
[----:B---3--:R-:W-:-:S06]  /*8ac0*/  DADD R212, R216, -R218 ;  /* 0x00000000d8d47229 */ /* 0x008fcc00000008da */
[C---:B------:R-:W-:Y:S02]  /*8ad0*/  DFMA R216, R214.reuse, R2, RZ ;  /* 0x00000002d6d8722b */ /* 0x040fe400000000ff */
[C---:B------:R-:W-:Y:S02]  /*8ae0*/  DFMA R218, R214.reuse, R16, RZ ;  /* 0x00000010d6da722b */ /* 0x040fe400000000ff */
[----:B------:R-:W-:Y:S02]  /*8af0*/  DFMA R224, R214, R58, RZ ;  /* 0x0000003ad6e0722b */ /* 0x000fe400000000ff */
[----:B----4-:R-:W-:Y:S02]  /*8b00*/  DADD R208, R220, -R222 ;  /* 0x00000000dcd07229 */ /* 0x010fe400000008de */
[C---:B------:R-:W-:Y:S02]  /*8b10*/  DFMA R220, R214.reuse, R30, RZ ;  /* 0x0000001ed6dc722b */ /* 0x040fe400000000ff */
[----:B------:R-:W-:-:S02]  /*8b20*/  DFMA R222, R214, R44, RZ ;  /* 0x0000002cd6de722b */ /* 0x000fc400000000ff */
[C---:B------:R-:W-:Y:S02]  /*8b30*/  DFMA R226, R214.reuse, R72, RZ ;  /* 0x00000048d6e2722b */ /* 0x040fe400000000ff */
[C---:B------:R-:W-:Y:S02]  /*8b40*/  DFMA R228, R214.reuse, R86, RZ ;  /* 0x00000056d6e4722b */ /* 0x040fe400000000ff */
[C---:B------:R-:W-:Y:S02]  /*8b50*/  DFMA R230, R214.reuse, R100, RZ ;  /* 0x00000064d6e6722b */ /* 0x040fe400000000ff */
[----:B------:R-:W-:Y:S02]  /*8b60*/  DFMA R214, R214, R114, RZ ;  /* 0x00000072d6d6722b */ /* 0x000fe400000000ff */
[C---:B------:R-:W-:Y:S02]  /*8b70*/  DFMA R216, R212.reuse, R4, R216 ;  /* 0x00000004d4d8722b */ /* 0x040fe400000000d8 */
[----:B------:R-:W-:-:S02]  /*8b80*/  DFMA R218, R212, R18, R218 ;  /* 0x00000012d4da722b */ /* 0x000fc400000000da */
[C---:B------:R-:W-:Y:S02]  /*8b90*/  DFMA R220, R212.reuse, R32, R220 ;  /* 0x00000020d4dc722b */ /* 0x040fe400000000dc */
[C---:B------:R-:W-:Y:S02]  /*8ba0*/  DFMA R222, R212.reuse, R46, R222 ;  /* 0x0000002ed4de722b */ /* 0x040fe400000000de */
[C---:B------:R-:W-:Y:S02]  /*8bb0*/  DFMA R224, R212.reuse, R60, R224 ;  /* 0x0000003cd4e0722b */ /* 0x040fe400000000e0 */
[C---:B------:R-:W-:Y:S02]  /*8bc0*/  DFMA R226, R212.reuse, R74, R226 ;  /* 0x0000004ad4e2722b */ /* 0x040fe400000000e2 */
[C---:B------:R-:W-:Y:S02]  /*8bd0*/  DFMA R228, R212.reuse, R88, R228 ;  /* 0x00000058d4e4722b */ /* 0x040fe400000000e4 */
[----:B------:R-:W-:-:S02]  /*8be0*/  DFMA R230, R212, R102, R230 ;  /* 0x00000066d4e6722b */ /* 0x000fc400000000e6 */
[----:B------:R-:W-:Y:S02]  /*8bf0*/  DFMA R214, R212, R116, R214 ;  /* 0x00000074d4d6722b */ /* 0x000fe400000000d6 */
[----:B-----5:R-:W-:Y:S02]  /*8c00*/  DADD R206, R210, -R206 ;  /* 0x00000000d2ce7229 */ /* 0x020fe400000008ce */
[C---:B------:R-:W-:Y:S02]  /*8c10*/  DFMA R216, R208.reuse, R6, R216 ;  /* 0x00000006d0d8722b */ /* 0x040fe400000000d8 */
[C---:B------:R-:W-:Y:S02]  /*8c20*/  DFMA R218, R208.reuse, R20, R218 ;  /* 0x00000014d0da722b */ /* 0x040fe400000000da */
[C---:B------:R-:W-:Y:S02]  /*8c30*/  DFMA R220, R208.reuse, R34, R220 ;  /* 0x00000022d0dc722b */ /* 0x040fe400000000dc */
[----:B------:R-:W-:-:S02]  /*8c40*/  DFMA R222, R208, R48, R222 ;  /* 0x00000030d0de722b */ /* 0x000fc400000000de */
[C---:B------:R-:W-:Y:S02]  /*8c50*/  DFMA R224, R208.reuse, R62, R224 ;  /* 0x0000003ed0e0722b */ /* 0x040fe400000000e0 */
[C---:B------:R-:W-:Y:S02]  /*8c60*/  DFMA R226, R208.reuse, R76, R226 ;  /* 0x0000004cd0e2722b */ /* 0x040fe400000000e2 */
[C---:B------:R-:W-:Y:S02]  /*8c70*/  DFMA R228, R208.reuse, R90, R228 ;  /* 0x0000005ad0e4722b */ /* 0x040fe400000000e4 */
[C---:B------:R-:W-:Y:S02]  /*8c80*/  DFMA R230, R208.reuse, R104, R230 ;  /* 0x00000068d0e6722b */ /* 0x040fe400000000e6 */
[----:B------:R-:W-:Y:S02]  /*8c90*/  DFMA R214, R208, R118, R214 ;  /* 0x00000076d0d6722b */ /* 0x000fe400000000d6 */
[----:B------:R-:W-:-:S02]  /*8ca0*/  DADD R202, R204, -R202 ;  /* 0x00000000ccca7229 */ /* 0x000fc400000008ca */
[C---:B------:R-:W-:Y:S02]  /*8cb0*/  DFMA R216, R206.reuse, R8, R216 ;  /* 0x00000008ced8722b */ /* 0x040fe400000000d8 */
[C---:B------:R-:W-:Y:S02]  /*8cc0*/  DFMA R218, R206.reuse, R22, R218 ;  /* 0x00000016ceda722b */ /* 0x040fe400000000da */
[C---:B------:R-:W-:Y:S02]  /*8cd0*/  DFMA R220, R206.reuse, R36, R220 ;  /* 0x00000024cedc722b */ /* 0x040fe400000000dc */
[C---:B------:R-:W-:Y:S02]  /*8ce0*/  DFMA R222, R206.reuse, R50, R222 ;  /* 0x00000032cede722b */ /* 0x040fe400000000de */
[C---:B------:R-:W-:Y:S02]  /*8cf0*/  DFMA R224, R206.reuse, R64, R224 ;  /* 0x00000040cee0722b */ /* 0x040fe400000000e0 */
[----:B------:R-:W-:-:S02]  /*8d00*/  DFMA R226, R206, R78, R226 ;  /* 0x0000004ecee2722b */ /* 0x000fc400000000e2 */
[C---:B------:R-:W-:Y:S02]  /*8d10*/  DFMA R228, R206.reuse, R92, R228 ;  /* 0x0000005ccee4722b */ /* 0x040fe400000000e4 */
[C---:B------:R-:W-:Y:S02]  /*8d20*/  DFMA R230, R206.reuse, R106, R230 ;  /* 0x0000006acee6722b */ /* 0x040fe400000000e6 */
[----:B------:R-:W-:Y:S02]  /*8d30*/  DFMA R214, R206, R120, R214 ;  /* 0x00000078ced6722b */ /* 0x000fe400000000d6 */
[----:B------:R-:W-:Y:S02]  /*8d40*/  DADD R198, R200, -R198 ;  /* 0x00000000c8c67229 */ /* 0x000fe400000008c6 */
        /* <DEDUP_REMOVED lines=9> */
[----:B------:R-:W-:Y:S02]  /*8de0*/  DADD R194, R196, -R194 ;  /* 0x00000000c4c27229 */ /* 0x000fe400000008c2 */
        /* <DEDUP_REMOVED lines=19> */
[C---:B------:R-:W-:Y:S01]  /*8f20*/  DFMA R216, R190.reuse, R128, R216 ;  /* 0x00000080bed8722b */ /* 0x040fe200000000d8 */
[----:B------:R-:W0:Y:S01]  /*8f30*/  LDC R129, c[0x0][0x370] ;  /* 0x0000dc00ff817b82 */ /* 0x000e220000000800 */
[C---:B------:R-:W-:Y:S02]  /*8f40*/  DFMA R218, R190.reuse, R132, R218 ;  /* 0x00000084beda722b */ /* 0x040fe400000000da */
[----:B------:R-:W-:-:S02]  /*8f50*/  DFMA R220, R190, R136, R220 ;  /* 0x00000088bedc722b */ /* 0x000fc400000000dc */
[----:B------:R-:W-:Y:S02]  /*8f60*/  DADD R186, R188, -R186 ;  /* 0x00000000bcba7229 */ /* 0x000fe400000008ba */
[C---:B------:R-:W-:Y:S02]  /*8f70*/  DFMA R222, R190.reuse, R140, R222 ;  /* 0x0000008cbede722b */ /* 0x040fe400000000de */
[C---:B------:R-:W-:Y:S02]  /*8f80*/  DFMA R224, R190.reuse, R144, R224 ;  /* 0x00000090bee0722b */ /* 0x040fe400000000e0 */
[C---:B------:R-:W-:Y:S02]  /*8f90*/  DFMA R226, R190.reuse, R148, R226 ;  /* 0x00000094bee2722b */ /* 0x040fe400000000e2 */
[C---:B------:R-:W-:Y:S02]  /*8fa0*/  DFMA R228, R190.reuse, R152, R228 ;  /* 0x00000098bee4722b */ /* 0x040fe400000000e4 */
[----:B------:R-:W-:-:S02]  /*8fb0*/  DFMA R230, R190, R156, R230 ;  /* 0x0000009cbee6722b */ /* 0x000fc400000000e6 */
[----:B------:R-:W-:Y:S02]  /*8fc0*/  DFMA R214, R190, R160, R214 ;  /* 0x000000a0bed6722b */ /* 0x000fe400000000d6 */
[C---:B------:R-:W-:Y:S02]  /*8fd0*/  DFMA R216, R186.reuse, R130, R216 ;  /* 0x00000082bad8722b */ /* 0x040fe400000000d8 */
[C---:B------:R-:W-:Y:S02]  /*8fe0*/  DFMA R218, R186.reuse, R134, R218 ;  /* 0x00000086bada722b */ /* 0x040fe400000000da */
[C---:B------:R-:W-:Y:S01]  /*8ff0*/  DFMA R220, R186.reuse, R138, R220 ;  /* 0x0000008abadc722b */ /* 0x040fe200000000dc */
[----:B0-----:R-:W-:Y:S01]  /*9000*/  IMAD R0, R129, UR5, R0 ;  /* 0x0000000581007c24 */ /* 0x001fe2000f8e0200 */
[C---:B------:R-:W-:Y:S02]  /*9010*/  DFMA R222, R186.reuse, R142, R222 ;  /* 0x0000008ebade722b */ /* 0x040fe400000000de */
[----:B------:R-:W-:-:S02]  /*9020*/  DFMA R224, R186, R146, R224 ;  /* 0x00000092bae0722b */ /* 0x000fc400000000e0 */
[C---:B------:R-:W-:Y:S01]  /*9030*/  DFMA R226, R186.reuse, R150, R226 ;  /* 0x00000096bae2722b */ /* 0x040fe200000000e2 */
[----:B------:R-:W-:Y:S01]  /*9040*/  ISETP.GE.AND P0, PT, R0, 0x29f63, PT ;  /* 0x00029f630000780c */ /* 0x000fe20003f06270 */
[C---:B------:R-:W-:Y:S02]  /*9050*/  DFMA R228, R186.reuse, R154, R228 ;  /* 0x0000009abae4722b */ /* 0x040fe400000000e4 */
[C---:B------:R-:W-:Y:S02]  /*9060*/  DFMA R230, R186.reuse, R158, R230 ;  /* 0x0000009ebae6722b */ /* 0x040fe400000000e6 */
[----:B------:R-:W-:Y:S02]  /*9070*/  DFMA R214, R186, R162, R214 ;  /* 0x000000a2bad6722b */ /* 0x000fe400000000d6 */
[----:B------:R-:W-:Y:S02]  /*9080*/  DADD R180, -R216, R180 ;  /* 0x00000000d8b47229 */ /* 0x000fe400000001b4 */
[----:B------:R-:W-:-:S02]  /*9090*/  DADD R174, -R218, R174 ;  /* 0x00000000daae7229 */ /* 0x000fc400000001ae */
[----:B------:R-:W-:Y:S01]  /*90a0*/  DADD R168, -R220, R168 ;  /* 0x00000000dca87229 */ /* 0x000fe200000001a8 */
[----:B------:R0:W-:Y:S01]  /*90b0*/  STG.E.64 desc[UR6][R166.64+0x150], R214 ;  /* 0x000150d6a6007986 */ /* 0x0001e2000c101b06 */
[----:B------:R-:W-:Y:S02]  /*90c0*/  DADD R170, -R222, R170 ;  /* 0x00000000deaa7229 */ /* 0x000fe400000001aa */
[----:B------:R-:W-:Y:S01]  /*90d0*/  DADD R178, -R224, R178 ;  /* 0x00000000e0b27229 */ /* 0x000fe200000001b2 */
[----:B------:R0:W-:Y:S01]  /*90e0*/  STG.E.64 desc[UR6][R166.64+0x158], R180 ;  /* 0x000158b4a6007986 */ /* 0x0001e2000c101b06 */
[----:B------:R-:W-:Y:S02]  /*90f0*/  DADD R176, -R226, R176 ;  /* 0x00000000e2b07229 */ /* 0x000fe400000001b0 */
[----:B------:R-:W-:Y:S01]  /*9100*/  DADD R184, -R228, R184 ;  /* 0x00000000e4b87229 */ /* 0x000fe200000001b8 */
[----:B------:R0:W-:Y:S01]  /*9110*/  STG.E.64 desc[UR6][R166.64+0x160], R174 ;  /* 0x000160aea6007986 */ /* 0x0001e2000c101b06 */
[----:B------:R-:W-:-:S02]  /*9120*/  DADD R182, -R230, R182 ;  /* 0x00000000e6b67229 */ /* 0x000fc400000001b6 */
[----:B------:R-:W-:Y:S01]  /*9130*/  DADD R172, -R214, R172 ;  /* 0x00000000d6ac7229 */ /* 0x000fe200000001ac */
[----:B------:R0:W-:Y:S04]  /*9140*/  STG.E.64 desc[UR6][R166.64+0x168], R168 ;  /* 0x000168a8a6007986 */ /* 0x0001e8000c101b06 */
[----:B------:R0:W-:Y:S04]  /*9150*/  STG.E.64 desc[UR6][R166.64+0x170], R170 ;  /* 0x000170aaa6007986 */ /* 0x0001e8000c101b06 */
[----:B------:R0:W-:Y:S04]  /*9160*/  STG.E.64 desc[UR6][R166.64+0x178], R178 ;  /* 0x000178b2a6007986 */ /* 0x0001e8000c101b06 */
[----:B------:R0:W-:Y:S04]  /*9170*/  STG.E.64 desc[UR6][R166.64+0x180], R176 ;  /* 0x000180b0a6007986 */ /* 0x0001e8000c101b06 */
[----:B------:R0:W-:Y:S04]  /*9180*/  STG.E.64 desc[UR6][R166.64+0x188], R184 ;  /* 0x000188b8a6007986 */ /* 0x0001e8000c101b06 */
[----:B------:R0:W-:Y:S04]  /*9190*/  STG.E.64 desc[UR6][R166.64+0x190], R182 ;  /* 0x000190b6a6007986 */ /* 0x0001e8000c101b06 */
[----:B------:R0:W-:Y:S01]  /*91a0*/  STG.E.64 desc[UR6][R166.64+0x198], R172 ;  /* 0x000198aca6007986 */ /* 0x0001e2000c101b06 */
[----:B------:R-:W-:Y:S05]  /*91b0*/  @!P0 BRA `(.L_x_237) ;  /* 0xffffffd800348947 */ /* 0x000fea000383ffff */
[----:B------:R-:W-:Y:S05]  /*91c0*/  BSYNC.RECONVERGENT B0 ;  /* 0x0000000000007941 */ /* 0x000fea0003800200 */
.L_x_198:
[----:B------:R-:W-:Y:S05]  /*91d0*/  EXIT ;  /* 0x000000000000794d */ /* 0x000fea0003800000 */
        .weak           $__internal_9_$__cuda_sm20_dblrcp_rn_slowpath_v3
        .type           $__internal_9_$__cuda_sm20_dblrcp_rn_slowpath_v3,@function
        .size           $__internal_9_$__cuda_sm20_dblrcp_rn_slowpath_v3,($__internal_10_$__cuda_sm20_div_rn_f64_full - $__internal_9_$__cuda_sm20_dblrcp_rn_slowpath_v3)
$__internal_9_$__cuda_sm20_dblrcp_rn_slowpath_v3:
[----:B------:R-:W-:Y:S01]  /*91e0*/  IMAD.MOV.U32 R134, RZ, RZ, R132 ;  /* 0x000000ffff867224 */ /* 0x000fe200078e0084 */
[----:B------:R-:W-:Y:S01]  /*91f0*/  MOV R135, R133 ;  /* 0x0000008500877202 */ /* 0x000fe20000000f00 */
[----:B------:R-:W-:Y:S05]  /*9200*/  BSSY.RECONVERGENT B2, `(.L_x_238) ;  /* 0x0000025000027945 */ /* 0x000fea0003800200 */
[----:B------:R-:W-:-:S14]  /*9210*/  DSETP.GTU.AND P0, PT, |R134|, +INF , PT ;  /* 0x7ff000008600742a */ /* 0x000fdc0003f0c200 */
[----:B------:R-:W-:Y:S05]  /*9220*/  @P0 BRA `(.L_x_239) ;  /* 0x0000000000800947 */ /* 0x000fea0003800000 */
[----:B------:R-:W-:-:S05]  /*9230*/  LOP3.LUT R132, R133, 0x7fffffff, RZ, 0xc0, !PT ;  /* 0x7fffffff85847812 */ /* 0x000fca00078ec0ff */
[----:B------:R-:W-:-:S05]  /*9240*/  VIADD R128, R132, 0xffffffff ;  /* 0xffffffff84807836 */ /* 0x000fca0000000000 */
[----:B------:R-:W-:-:S13]  /*9250*/  ISETP.GE.U32.AND P0, PT, R128, 0x7fefffff, PT ;  /* 0x7fefffff8000780c */ /* 0x000fda0003f06070 */
[----:B------:R-:W-:Y:S01]  /*9260*/  @P0 LOP3.LUT R129, R135, 0x7ff00000, RZ, 0x3c, !PT ;  /* 0x7ff0000087810812 */ /* 0x000fe200078e3cff */
[----:B------:R-:W-:Y:S01]  /*9270*/  @P0 IMAD.MOV.U32 R128, RZ, RZ, RZ ;  /* 0x000000ffff800224 */ /* 0x000fe200078e00ff */
[----:B------:R-:W-:Y:S06]  /*9280*/  @P0 BRA `(.L_x_240) ;  /* 0x0000000000700947 */ /* 0x000fec0003800000 */
[----:B------:R-:W-:-:S13]  /*9290*/  ISETP.GE.U32.AND P0, PT, R132, 0x1000001, PT ;  /* 0x010000018400780c */ /* 0x000fda0003f06070 */
[----:B------:R-:W-:Y:S05]  /*92a0*/  @!P0 BRA `(.L_x_241) ;  /* 0x0000000000388947 */ /* 0x000fea0003800000 */
[----:B------:R-:W-:Y:S01]  /*92b0*/  IADD3 R129, PT, PT, R135, -0x3fe00000, RZ ;  /* 0xc020000087817810 */ /* 0x000fe20007ffe0ff */
[----:B------:R-:W-:Y:S02]  /*92c0*/  IMAD.MOV.U32 R128, RZ, RZ, R134 ;  /* 0x000000ffff807224 */ /* 0x000fe400078e0086 */
[----:B------:R-:W-:Y:S01]  /*92d0*/  IMAD.MOV.U32 R130, RZ, RZ, R137 ;  /* 0x000000ffff827224 */ /* 0x000fe200078e0089 */
[----:B------:R-:W0:Y:S05]  /*92e0*/  MUFU.RCP64H R131, R129 ;  /* 0x0000008100837308 */ /* 0x000e2a0000001800 */
[----:B0-----:R-:W-:-:S08]  /*92f0*/  DFMA R132, -R128, R130, 1 ;  /* 0x3ff000008084742b */ /* 0x001fd00000000182 */
[----:B------:R-:W-:-:S08]  /*9300*/  DFMA R132, R132, R132, R132 ;  /* 0x000000848484722b */ /* 0x000fd00000000084 */
[----:B------:R-:W-:-:S08]  /*9310*/  DFMA R132, R130, R132, R130 ;  /* 0x000000848284722b */ /* 0x000fd00000000082 */
[----:B------:R-:W-:-:S08]  /*9320*/  DFMA R130, -R128, R132, 1 ;  /* 0x3ff000008082742b */ /* 0x000fd00000000184 */
[----:B------:R-:W-:-:S08]  /*9330*/  DFMA R130, R132, R130, R132 ;  /* 0x000000828482722b */ /* 0x000fd00000000084 */
[----:B------:R-:W-:-:S08]  /*9340*/  DMUL R130, R130, 2.2250738585072013831e-308 ;  /* 0x0010000082827828 */ /* 0x000fd00000000000 */
[----:B------:R-:W-:-:S08]  /*9350*/  DFMA R132, -R134, R130, 1 ;  /* 0x3ff000008684742b */ /* 0x000fd00000000182 */
[----:B------:R-:W-:-:S08]  /*9360*/  DFMA R132, R132, R132, R132 ;  /* 0x000000848484722b */ /* 0x000fd00000000084 */
[----:B------:R-:W-:Y:S01]  /*9370*/  DFMA R128, R130, R132, R130 ;  /* 0x000000848280722b */ /* 0x000fe20000000082 */
[----:B------:R-:W-:Y:S10]  /*9380*/  BRA `(.L_x_240) ;  /* 0x0000000000307947 */ /* 0x000ff40003800000 */
.L_x_241:
[----:B------:R-:W-:Y:S01]  /*9390*/  DMUL R130, R134, 8.11296384146066816958e+31 ;  /* 0x4690000086827828 */ /* 0x000fe20000000000 */
[----:B------:R-:W-:-:S05]  /*93a0*/  MOV R128, R137 ;  /* 0x0000008900807202 */ /* 0x000fca0000000f00 */
[----:B------:R-:W0:Y:S02]  /*93b0*/  MUFU.RCP64H R129, R131 ;  /* 0x0000008300817308 */ /* 0x000e240000001800 */
[----:B0-----:R-:W-:-:S08]  /*93c0*/  DFMA R132, -R130, R128, 1 ;  /* 0x3ff000008284742b */ /* 0x001fd00000000180 */
[----:B------:R-:W-:-:S08]  /*93d0*/  DFMA R132, R132, R132, R132 ;  /* 0x000000848484722b */ /* 0x000fd00000000084 */
[----:B------:R-:W-:-:S08]  /*93e0*/  DFMA R132, R128, R132, R128 ;  /* 0x000000848084722b */ /* 0x000fd00000000080 */
[----:B------:R-:W-:-:S08]  /*93f0*/  DFMA R128, -R130, R132, 1 ;  /* 0x3ff000008280742b */ /* 0x000fd00000000184 */
[----:B------:R-:W-:-:S08]  /*9400*/  DFMA R128, R132, R128, R132 ;  /* 0x000000808480722b */ /* 0x000fd00000000084 */
[----:B------:R-:W-:Y:S01]  /*9410*/  DMUL R128, R128, 8.11296384146066816958e+31 ;  /* 0x4690000080807828 */ /* 0x000fe20000000000 */
[----:B------:R-:W-:Y:S10]  /*9420*/  BRA `(.L_x_240) ;  /* 0x0000000000087947 */ /* 0x000ff40003800000 */
.L_x_239:
[----:B------:R-:W-:Y:S01]  /*9430*/  LOP3.LUT R129, R135, 0x80000, RZ, 0xfc, !PT ;  /* 0x0008000087817812 */ /* 0x000fe200078efcff */
[----:B------:R-:W-:-:S07]  /*9440*/  IMAD.MOV.U32 R128, RZ, RZ, R134 ;  /* 0x000000ffff807224 */ /* 0x000fce00078e0086 */
.L_x_240:
[----:B------:R-:W-:Y:S05]  /*9450*/  BSYNC.RECONVERGENT B2 ;  /* 0x0000000000027941 */ /* 0x000fea0003800200 */
.L_x_238:
[----:B------:R-:W-:Y:S01]  /*9460*/  IMAD.MOV.U32 R162, RZ, RZ, R128 ;  /* 0x000000ffffa27224 */ /* 0x000fe200078e0080 */
[----:B------:R-:W-:Y:S01]  /*9470*/  MOV R163, R129 ;  /* 0x0000008100a37202 */ /* 0x000fe20000000f00 */
[----:B------:R-:W-:Y:S02]  /*9480*/  IMAD.MOV.U32 R128, RZ, RZ, R136 ;  /* 0x000000ffff807224 */ /* 0x000fe400078e0088 */
[----:B------:R-:W-:-:S04]  /*9490*/  IMAD.MOV.U32 R129, RZ, RZ, 0x0 ;  /* 0x00000000ff817424 */ /* 0x000fc800078e00ff */
[----:B------:R-:W-:Y:S05]  /*94a0*/  RET.REL.NODEC R128 `(_Z10Fluid_MRT3P9attribute) ;  /* 0xffffff6880d47950 */ /* 0x000fea0003c3ffff */
        .weak           $__internal_10_$__cuda_sm20_div_rn_f64_full
        .type           $__internal_10_$__cuda_sm20_div_rn_f64_full,@function
        .size           $__internal_10_$__cuda_sm20_div_rn_f64_full,(.L_x_299 - $__internal_10_$__cuda_sm20_div_rn_f64_full)
$__internal_10_$__cuda_sm20_div_rn_f64_full:
[C---:B------:R-:W-:Y:S01]  /*94b0*/  FSETP.GEU.AND P0, PT, |R165|.reuse, 1.469367938527859385e-39, PT ;  /* 0x00100000a500780b */ /* 0x040fe20003f0e200 */
[----:B------:R-:W-:Y:S01]  /*94c0*/  IMAD.U32 R168, RZ, RZ, UR4 ;  /* 0x00000004ffa87e24 */ /* 0x000fe2000f8e00ff */
[----:B------:R-:W-:Y:S01]  /*94d0*/  LOP3.LUT R169, R165, 0x800fffff, RZ, 0xc0, !PT ;  /* 0x800fffffa5a97812 */ /* 0x000fe200078ec0ff */
[----:B------:R-:W-:Y:S01]  /*94e0*/  IMAD.MOV.U32 R172, RZ, RZ, 0x1 ;  /* 0x00000001ffac7424 */ /* 0x000fe200078e00ff */
[----:B------:R-:W-:Y:S01]  /*94f0*/  MOV R170, UR4 ;  /* 0x0000000400aa7c02 */ /* 0x000fe20008000f00 */
[----:B------:R-:W-:Y:S01]  /*9500*/  IMAD.MOV.U32 R184, RZ, RZ, 0x1ca00000 ;  /* 0x1ca00000ffb87424 */ /* 0x000fe200078e00ff */
[----:B------:R-:W-:Y:S01]  /*9510*/  LOP3.LUT R171, R169, 0x3ff00000, RZ, 0xfc, !PT ;  /* 0x3ff00000a9ab7812 */ /* 0x000fe200078efcff */
[----:B------:R-:W-:Y:S01]  /*9520*/  IMAD.MOV.U32 R169, RZ, RZ, R165 ;  /* 0x000000ffffa97224 */ /* 0x000fe200078e00a5 */
[C---:B------:R-:W-:Y:S01]  /*9530*/  FSETP.GEU.AND P2, PT, |R181|.reuse, 1.469367938527859385e-39, PT ;  /* 0x00100000b500780b */ /* 0x040fe20003f4e200 */
[----:B------:R-:W-:Y:S01]  /*9540*/  BSSY.RECONVERGENT B1, `(.L_x_242) ;  /* 0x0000051000017945 */ /* 0x000fe20003800200 */
[----:B------:R-:W-:-:S02]  /*9550*/  LOP3.LUT R185, R181, 0x7ff00000, RZ, 0xc0, !PT ;  /* 0x7ff00000b5b97812 */ /* 0x000fc400078ec0ff */
[----:B------:R-:W-:Y:S01]  /*9560*/  MOV R180, R164 ;  /* 0x000000a400b47202 */ /* 0x000fe20000000f00 */
[----:B------:R-:W-:Y:S01]  /*9570*/  @!P0 DMUL R170, R168, 8.98846567431157953865e+307 ;  /* 0x7fe00000a8aa8828 */ /* 0x000fe20000000000 */
[----:B------:R-:W-:Y:S01]  /*9580*/  LOP3.LUT R164, R165, 0x7ff00000, RZ, 0xc0, !PT ;  /* 0x7ff00000a5a47812 */ /* 0x000fe200078ec0ff */
[----:B------:R-:W-:-:S03]  /*9590*/  IMAD.MOV.U32 R183, RZ, RZ, R185 ;  /* 0x000000ffffb77224 */ /* 0x000fc600078e00b9 */
[----:B------:R-:W-:Y:S01]  /*95a0*/  ISETP.GE.U32.AND P1, PT, R185, R164, PT ;  /* 0x000000a4b900720c */ /* 0x000fe20003f26070 */
[----:B------:R-:W0:Y:S02]  /*95b0*/  MUFU.RCP64H R173, R171 ;  /* 0x000000ab00ad7308 */ /* 0x000e240000001800 */
[----:B------:R-:W-:Y:S02]  /*95c0*/  @!P2 LOP3.LUT R176, R169, 0x7ff00000, RZ, 0xc0, !PT ;  /* 0x7ff00000a9b0a812 */ /* 0x000fe400078ec0ff */
[----:B------:R-:W-:Y:S02]  /*95d0*/  @!P0 LOP3.LUT R164, R171, 0x7ff00000, RZ, 0xc0, !PT ;  /* 0x7ff00000aba48812 */ /* 0x000fe400078ec0ff */
[----:B------:R-:W-:-:S03]  /*95e0*/  @!P2 ISETP.GE.U32.AND P3, PT, R185, R176, PT ;  /* 0x000000b0b900a20c */ /* 0x000fc60003f66070 */
[----:B------:R-:W-:Y:S01]  /*95f0*/  VIADD R187, R164, 0xffffffff ;  /* 0xffffffffa4bb7836 */ /* 0x000fe20000000000 */
[----:B0-----:R-:W-:-:S08]  /*9600*/  DFMA R174, R172, -R170, 1 ;  /* 0x3ff00000acae742b */ /* 0x001fd000000008aa */
[----:B------:R-:W-:-:S08]  /*9610*/  DFMA R174, R174, R174, R174 ;  /* 0x000000aeaeae722b */ /* 0x000fd000000000ae */
[----:B------:R-:W-:Y:S01]  /*9620*/  DFMA R176, R172, R174, R172 ;  /* 0x000000aeacb0722b */ /* 0x000fe200000000ac */
[C---:B------:R-:W-:Y:S01]  /*9630*/  @!P2 SEL R175, R184.reuse, 0x63400000, !P3 ;  /* 0x63400000b8afa807 */ /* 0x040fe20005800000 */
[----:B------:R-:W-:Y:S01]  /*9640*/  @!P2 IMAD.MOV.U32 R174, RZ, RZ, RZ ;  /* 0x000000ffffaea224 */ /* 0x000fe200078e00ff */
[----:B------:R-:W-:Y:S02]  /*9650*/  SEL R173, R184, 0x63400000, !P1 ;  /* 0x63400000b8ad7807 */ /* 0x000fe40004800000 */
[--C-:B------:R-:W-:Y:S02]  /*9660*/  @!P2 LOP3.LUT R175, R175, 0x80000000, R181.reuse, 0xf8, !PT ;  /* 0x80000000afafa812 */ /* 0x100fe400078ef8b5 */
[----:B------:R-:W-:Y:S01]  /*9670*/  LOP3.LUT R173, R173, 0x800fffff, R181, 0xf8, !PT ;  /* 0x800fffffadad7812 */ /* 0x000fe200078ef8b5 */
[----:B------:R-:W-:Y:S01]  /*9680*/  DFMA R178, R176, -R170, 1 ;  /* 0x3ff00000b0b2742b */ /* 0x000fe200000008aa */
[----:B------:R-:W-:Y:S02]  /*9690*/  @!P2 LOP3.LUT R175, R175, 0x100000, RZ, 0xfc, !PT ;  /* 0x00100000afafa812 */ /* 0x000fe400078efcff */
[----:B------:R-:W-:-:S05]  /*96a0*/  MOV R172, R180 ;  /* 0x000000b400ac7202 */ /* 0x000fca0000000f00 */
[----:B------:R-:W-:Y:S02]  /*96b0*/  DFMA R178, R176, R178, R176 ;  /* 0x000000b2b0b2722b */ /* 0x000fe400000000b0 */
[----:B------:R-:W-:-:S08]  /*96c0*/  @!P2 DFMA R172, R172, 2, -R174 ;  /* 0x40000000acaca82b */ /* 0x000fd000000008ae */
[----:B------:R-:W-:Y:S02]  /*96d0*/  DMUL R174, R178, R172 ;  /* 0x000000acb2ae7228 */ /* 0x000fe40000000000 */
[----:B------:R-:W-:-:S04]  /*96e0*/  @!P2 LOP3.LUT R183, R173, 0x7ff00000, RZ, 0xc0, !PT ;  /* 0x7ff00000adb7a812 */ /* 0x000fc800078ec0ff */
[----:B------:R-:W-:Y:S02]  /*96f0*/  IADD3 R186, PT, PT, R183, -0x1, RZ ;  /* 0xffffffffb7ba7810 */ /* 0x000fe40007ffe0ff */
[----:B------:R-:W-:Y:S02]  /*9700*/  DFMA R176, R174, -R170, R172 ;  /* 0x800000aaaeb0722b */ /* 0x000fe400000000ac */
[----:B------:R-:W-:-:S04]  /*9710*/  ISETP.GT.U32.AND P0, PT, R186, 0x7feffffe, PT ;  /* 0x7feffffeba00780c */ /* 0x000fc80003f04070 */
[----:B------:R-:W-:Y:S02]  /*9720*/  ISETP.GT.U32.OR P0, PT, R187, 0x7feffffe, P0 ;  /* 0x7feffffebb00780c */ /* 0x000fe40000704470 */
[----:B------:R-:W-:-:S11]  /*9730*/  DFMA R178, R178, R176, R174 ;  /* 0x000000b0b2b2722b */ /* 0x000fd600000000ae */
[----:B------:R-:W-:Y:S05]  /*9740*/  @P0 BRA `(.L_x_243) ;  /* 0x00000000006c0947 */ /* 0x000fea0003800000 */
[----:B------:R-:W-:Y:S01]  /*9750*/  LOP3.LUT R174, R169, 0x7ff00000, RZ, 0xc0, !PT ;  /* 0x7ff00000a9ae7812 */ /* 0x000fe200078ec0ff */
[----:B------:R-:W-:-:S03]  /*9760*/  IMAD.MOV.U32 R176, RZ, RZ, RZ ;  /* 0x000000ffffb07224 */ /* 0x000fc600078e00ff */
[CC--:B------:R-:W-:Y:S02]  /*9770*/  VIADDMNMX R164, R185.reuse, -R174.reuse, 0xb9600000, !PT ;  /* 0xb9600000b9a47446 */ /* 0x0c0fe400078009ae */
[----:B------:R-:W-:Y:S02]  /*9780*/  ISETP.GE.U32.AND P0, PT, R185, R174, PT ;  /* 0x000000aeb900720c */ /* 0x000fe40003f06070 */
[----:B------:R-:W-:Y:S02]  /*9790*/  VIMNMX R164, PT, PT, R164, 0x46a00000, PT ;  /* 0x46a00000a4a47848 */ /* 0x000fe40003fe0100 */
[----:B------:R-:W-:-:S05]  /*97a0*/  SEL R175, R184, 0x63400000, !P0 ;  /* 0x63400000b8af7807 */ /* 0x000fca0004000000 */
[----:B------:R-:W-:-:S05]  /*97b0*/  IMAD.IADD R164, R164, 0x1, -R175 ;  /* 0x00000001a4a47824 */ /* 0x000fca00078e0aaf */
[----:B------:R-:W-:-:S06]  /*97c0*/  IADD3 R177, PT, PT, R164, 0x7fe00000, RZ ;  /* 0x7fe00000a4b17810 */ /* 0x000fcc0007ffe0ff */
        /* <DEDUP_REMOVED lines=9> */
[----:B------:R-:W-:Y:S01]  /*9860*/  IADD3 R169, PT, PT, -R164, RZ, RZ ;  /* 0x000000ffa4a97210 */ /* 0x000fe20007ffe1ff */
[----:B------:R-:W-:Y:S01]  /*9870*/  IMAD.MOV.U32 R168, RZ, RZ, RZ ;  /* 0x000000ffffa87224 */ /* 0x000fe200078e00ff */
        /* <DEDUP_REMOVED lines=8> */
.L_x_243:
[----:B------:R-:W-:-:S14]  /*9900*/  DSETP.NAN.AND P0, PT, R180, R180, PT ;  /* 0x000000b4b400722a */ /* 0x000fdc0003f08000 */
[----:B------:R-:W-:Y:S05]  /*9910*/  @P0 BRA `(.L_x_245) ;  /* 0x0000000000440947 */ /* 0x000fea0003800000 */
[----:B------:R-:W-:-:S14]  /*9920*/  DSETP.NAN.AND P0, PT, R168, R168, PT ;  /* 0x000000a8a800722a */ /* 0x000fdc0003f08000 */
[----:B------:R-:W-:Y:S05]  /*9930*/  @P0 BRA `(.L_x_246) ;  /* 0x0000000000300947 */ /* 0x000fea0003800000 */
[----:B------:R-:W-:Y:S01]  /*9940*/  ISETP.NE.AND P0, PT, R183, R164, PT ;  /* 0x000000a4b700720c */ /* 0x000fe20003f05270 */
[----:B------:R-:W-:Y:S01]  /*9950*/  IMAD.MOV.U32 R174, RZ, RZ, 0x0 ;  /* 0x00000000ffae7424 */ /* 0x000fe200078e00ff */
[----:B------:R-:W-:-:S11]  /*9960*/  MOV R175, 0xfff80000 ;  /* 0xfff8000000af7802 */ /* 0x000fd60000000f00 */
[----:B------:R-:W-:Y:S05]  /*9970*/  @!P0 BRA `(.L_x_244) ;  /* 0x0000000000348947 */ /* 0x000fea0003800000 */
[----:B------:R-:W-:Y:S02]  /*9980*/  ISETP.NE.AND P0, PT, R183, 0x7ff00000, PT ;  /* 0x7ff00000b700780c */ /* 0x000fe40003f05270 */
[----:B------:R-:W-:Y:S02]  /*9990*/  LOP3.LUT R175, R181, 0x80000000, R169, 0x48, !PT ;  /* 0x80000000b5af7812 */ /* 0x000fe400078e48a9 */
[----:B------:R-:W-:-:S13]  /*99a0*/  ISETP.EQ.OR P0, PT, R164, RZ, !P0 ;  /* 0x000000ffa400720c */ /* 0x000fda0004702670 */
[----:B------:R-:W-:Y:S01]  /*99b0*/  @P0 LOP3.LUT R164, R175, 0x7ff00000, RZ, 0xfc, !PT ;  /* 0x7ff00000afa40812 */ /* 0x000fe200078efcff */
[----:B------:R-:W-:Y:S02]  /*99c0*/  @!P0 IMAD.MOV.U32 R174, RZ, RZ, RZ ;  /* 0x000000ffffae8224 */ /* 0x000fe400078e00ff */
[----:B------:R-:W-:Y:S01]  /*99d0*/  @P0 IMAD.MOV.U32 R174, RZ, RZ, RZ ;  /* 0x000000ffffae0224 */ /* 0x000fe200078e00ff */
[----:B------:R-:W-:Y:S01]  /*99e0*/  @P0 MOV R175, R164 ;  /* 0x000000a400af0202 */ /* 0x000fe20000000f00 */
[----:B------:R-:W-:Y:S06]  /*99f0*/  BRA `(.L_x_244) ;  /* 0x0000000000147947 */ /* 0x000fec0003800000 */
.L_x_246:
[----:B------:R-:W-:Y:S01]  /*9a00*/  LOP3.LUT R175, R169, 0x80000, RZ, 0xfc, !PT ;  /* 0x00080000a9af7812 */ /* 0x000fe200078efcff */
[----:B------:R-:W-:Y:S01]  /*9a10*/  IMAD.MOV.U32 R174, RZ, RZ, R168 ;  /* 0x000000ffffae7224 */ /* 0x000fe200078e00a8 */
[----:B------:R-:W-:Y:S06]  /*9a20*/  BRA `(.L_x_244) ;  /* 0x0000000000087947 */ /* 0x000fec0003800000 */
.L_x_245:
[----:B------:R-:W-:Y:S01]  /*9a30*/  LOP3.LUT R175, R181, 0x80000, RZ, 0xfc, !PT ;  /* 0x00080000b5af7812 */ /* 0x000fe200078efcff */
[----:B------:R-:W-:-:S07]  /*9a40*/  IMAD.MOV.U32 R174, RZ, RZ, R180 ;  /* 0x000000ffffae7224 */ /* 0x000fce00078e00b4 */
.L_x_244:
[----:B------:R-:W-:Y:S05]  /*9a50*/  BSYNC.RECONVERGENT B1 ;  /* 0x0000000000017941 */ /* 0x000fea0003800200 */
.L_x_242:
[----:B------:R-:W-:Y:S01]  /*9a60*/  MOV R168, R182 ;  /* 0x000000b600a87202 */ /* 0x000fe20000000f00 */
[----:B------:R-:W-:-:S04]  /*9a70*/  IMAD.MOV.U32 R169, RZ, RZ, 0x0 ;  /* 0x00000000ffa97424 */ /* 0x000fc800078e00ff */
[----:B------:R-:W-:Y:S05]  /*9a80*/  RET.REL.NODEC R168 `(_Z10Fluid_MRT3P9attribute) ;  /* 0xffffff64a85c7950 */ /* 0x000fea0003c3ffff */
.L_x_247:
        /* <DEDUP_REMOVED lines=15> */
.L_x_299:


//--------------------- .text._Z10Fluid_MRT2P9attribute --------------------------
	.section	.text._Z10Fluid_MRT2P9attribute,"ax",@progbits
	.align	128
        .global         _Z10Fluid_MRT2P9attribute
        .type           _Z10Fluid_MRT2P9attribute,@function
        .size           _Z10Fluid_MRT2P9attribute,(.L_x_320 - _Z10Fluid_MRT2P9attribute)
        .other          _Z10Fluid_MRT2P9attribute,@"STO_CUDA_ENTRY STV_DEFAULT"
_Z10Fluid_MRT2P9attribute:
.text._Z10Fluid_MRT2P9attribute:
        /* <DEDUP_REMOVED lines=8> */
[----:B------:R-:W-:Y:S01]  /*0080*/  BSSY.RECONVERGENT B0, `(.L_x_248) ;  /* 0x00000f3000007945 */ /* 0x000fe20003800200 */
[----:B------:R-:W1:Y:S01]  /*0090*/  LDCU UR6, c[0x0][0x370] ;  /* 0x00006e00ff0677ac */ /* 0x000e620008000800 */
[----:B------:R-:W2:Y:S01]  /*00a0*/  LDCU.64 UR4, c[0x0][0x358] ;  /* 0x00006b00ff0477ac */ /* 0x000ea20008000a00 */
[----:B------:R-:W3:Y:S01]  /*00b0*/  LDCU UR7, c[0x3][0x188] ;  /* 0x00c03100ff0777ac */ /* 0x000ee20008000800 */
[----:B------:R-:W4:Y:S01]  /*00c0*/  LDCU.128 UR12, c[0x3][0x60] ;  /* 0x00c00c00ff0c77ac */ /* 0x000f220008000c00 */
[----:B0-----:R-:W-:Y:S01]  /*00d0*/  IMAD.U32 R3, RZ, RZ, UR8 ;  /* 0x00000008ff037e24 */ /* 0x001fe2000f8e00ff */
[----:B------:R-:W-:Y:S01]  /*00e0*/  MOV R5, UR10 ;  /* 0x0000000a00057c02 */ /* 0x000fe20008000f00 */
[----:B------:R-:W-:Y:S01]  /*00f0*/  IMAD.U32 R4, RZ, RZ, UR9 ;  /* 0x00000009ff047e24 */ /* 0x000fe2000f8e00ff */
[----:B------:R-:W0:Y:S01]  /*0100*/  LDCU.128 UR16, c[0x3][0x70] ;  /* 0x00c00e00ff1077ac */ /* 0x000e220008000c00 */
[----:B------:R-:W-:Y:S01]  /*0110*/  IMAD.U32 R2, RZ, RZ, UR11 ;  /* 0x0000000bff027e24 */ /* 0x000fe2000f8e00ff */
[----:B------:R-:W0:Y:S01]  /*0120*/  LDCU.128 UR20, c[0x3][0x80] ;  /* 0x00c01000ff1477ac */ /* 0x000e220008000c00 */
        /* <DEDUP_REMOVED lines=11> */
[----:B-1234-:R-:W0:Y:S02]  /*01e0*/  LDCU.128 UR68, c[0x3][0x140] ;  /* 0x00c02800ff4477ac */ /* 0x01ee240008000c00 */
.L_x_249:
[----:B------:R-:W1:Y:S01]  /*01f0*/  LDC.64 R8, c[0x0][0x380] ;  /* 0x0000e000ff087b82 */ /* 0x000e620000000a00 */
[----:B------:R-:W2:Y:S01]  /*0200*/  LDCU.64 UR8, c[0x3][0x48] ;  /* 0x00c00900ff0877ac */ /* 0x000ea20008000a00 */
[----:B------:R-:W-:Y:S02]  /*0210*/  R2UR UR73, R3 ;  /* 0x00000000034972ca */ /* 0x000fe400000e0000 */
[----:B------:R-:W-:Y:S02]  /*0220*/  R2UR UR72, R4 ;  /* 0x00000000044872ca */ /* 0x000fe400000e0000 */
[----:B------:R-:W-:Y:S02]  /*0230*/  R2UR UR11, R5 ;  /* 0x00000000050b72ca */ /* 0x000fe400000e0000 */
[----:B------:R-:W-:Y:S01]  /*0240*/  R2UR UR10, R2 ;  /* 0x00000000020a72ca */ /* 0x000fe200000e0000 */
[----:B-1----:R-:W-:-:S05]  /*0250*/  IMAD.WIDE R8, R41, 0x1e8, R8 ;  /* 0x000001e829087825 */ /* 0x002fca00078e0208 */
[----:B------:R-:W3:Y:S04]  /*0260*/  LDG.E.64 R32, desc[UR4][R8.64] ;  /* 0x0000000408207981 */ /* 0x000ee8000c1e1b00 */
[----:B------:R-:W4:Y:S04]  /*0270*/  LDG.E.64 R16, desc[UR4][R8.64+0x8] ;  /* 0x0000080408107981 */ /* 0x000f28000c1e1b00 */
[----:B------:R-:W5:Y:S04]  /*0280*/  LDG.E.64 R30, desc[UR4][R8.64+0x10] ;  /* 0x00001004081e7981 */ /* 0x000f68000c1e1b00 */
[----:B------:R-:W5:Y:S04]  /*0290*/  LDG.E.64 R28, desc[UR4][R8.64+0x18] ;  /* 0x00001804081c7981 */ /* 0x000f68000c1e1b00 */
[----:B------:R-:W5:Y:S04]  /*02a0*/  LDG.E.64 R26, desc[UR4][R8.64+0x20] ;  /* 0x00002004081a7981 */ /* 0x000f68000c1e1b00 */
[----:B------:R-:W-:Y:S04]  /*02b0*/  STG.E.64 desc[UR4][R8.64+0xc8], RZ ;  /* 0x0000c8ff08007986 */ /* 0x000fe8000c101b04 */
[----:B------:R-:W5:Y:S04]  /*02c0*/  LDG.E.64 R18, desc[UR4][R8.64+0xc8] ;  /* 0x0000c80408127981 */ /* 0x000f68000c1e1b00 */
[----:B------:R-:W5:Y:S04]  /*02d0*/  LDG.E.64 R24, desc[UR4][R8.64+0x28] ;  /* 0x0000280408187981 */ /* 0x000f68000c1e1b00 */
[----:B------:R-:W5:Y:S04]  /*02e0*/  LDG.E.64 R22, desc[UR4][R8.64+0x30] ;  /* 0x0000300408167981 */ /* 0x000f68000c1e1b00 */
[----:B------:R-:W5:Y:S04]  /*02f0*/  LDG.E.64 R20, desc[UR4][R8.64+0x38] ;  /* 0x0000380408147981 */ /* 0x000f68000c1e1b00 */
[----:B------:R-:W5:Y:S04]  /*0300*/  LDG.E.64 R14, desc[UR4][R8.64+0x40] ;  /* 0x00004004080e7981 */ /* 0x000f68000c1e1b00 */
[----:B------:R-:W-:Y:S04]  /*0310*/  STG.E.64 desc[UR4][R8.64+0xd0], RZ ;  /* 0x0000d0ff08007986 */ /* 0x000fe8000c101b04 */
[----:B------:R-:W5:Y:S04]  /*0320*/  LDG.E.64 R6, desc[UR4][R8.64+0xd0] ;  /* 0x0000d00408067981 */ /* 0x000f68000c1e1b00 */
[----:B------:R-:W-:Y:S04]  /*0330*/  STG.E.64 desc[UR4][R8.64+0xd8], RZ ;  /* 0x0000d8ff08007986 */ /* 0x000fe8000c101b04 */
[----:B------:R-:W5:Y:S01]  /*0340*/  LDG.E.64 R10, desc[UR4][R8.64+0xd8] ;  /* 0x0000d804080a7981 */ /* 0x000f62000c1e1b00 */
[----:B--2---:R-:W3:Y:S08]  /*0350*/  I2F.F64 R34, UR8 ;  /* 0x0000000800227d12 */ /* 0x004ef00008201c00 */
[----:B------:R-:W4:Y:S01]  /*0360*/  I2F.F64 R12, UR9 ;  /* 0x00000009000c7d12 */ /* 0x000f220008201c00 */
[----:B------:R-:W-:Y:S04]  /*0370*/  STG.E.64 desc[UR4][R8.64+0xe8], RZ ;  /* 0x0000e8ff08007986 */ /* 0x000fe8000c101b04 */
[----:B------:R-:W-:Y:S03]  /*0380*/  STG.E.64 desc[UR4][R8.64+0xe0], RZ ;  /* 0x0000e0ff08007986 */ /* 0x000fe6000c101b04 */
[----:B0-----:R-:W-:Y:S01]  /*0390*/  I2F.F64 R38, UR28 ;  /* 0x0000001c00267d12 */ /* 0x001fe20008201c00 */
[----:B------:R-:W-:Y:S01]  /*03a0*/  STG.E.64 desc[UR4][R8.64+0xc0], RZ ;  /* 0x0000c0ff08007986 */ /* 0x000fe2000c101b04 */
[----:B---3--:R-:W-:-:S06]  /*03b0*/  DFMA R36, R32, R34, RZ ;  /* 0x000000222024722b */ /* 0x008fcc00000000ff */
[----:B------:R-:W5:Y:S02]  /*03c0*/  I2F.F64 R34, UR73 ;  /* 0x0000004900227d12 */ /* 0x000f640008201c00 */
[----:B----4-:R-:W-:-:S06]  /*03d0*/  DFMA R36, R16, R12, R36 ;  /* 0x0000000c1024722b */ /* 0x010fcc0000000024 */
[----:B------:R-:W0:Y:S01]  /*03e0*/  I2F.F64 R12, UR72 ;  /* 0x00000048000c7d12 */ /* 0x000e220008201c00 */
[----:B------:R-:W-:Y:S01]  /*03f0*/  STG.E.64 desc[UR4][R8.64+0xf0], RZ ;  /* 0x0000f0ff08007986 */ /* 0x000fe2000c101b04 */
[----:B------:R-:W1:Y:S01]  /*0400*/  LDCU.128 UR72, c[0x3][0x150] ;  /* 0x00c02a00ff4877ac */ /* 0x000e620008000c00 */
[----:B-----5:R-:W-:-:S05]  /*0410*/  DFMA R36, R30, R34, R36 ;  /* 0x000000221e24722b */ /* 0x020fca0000000024 */
[----:B------:R-:W2:Y:S03]  /*0420*/  I2F.F64 R34, UR11 ;  /* 0x0000000b00227d12 */ /* 0x000ea60008201c00 */
[----:B0-----:R-:W-:-:S05]  /*0430*/  DFMA R12, R28, R12, R36 ;  /* 0x0000000c1c0c722b */ /* 0x001fca0000000024 */
[----:B------:R-:W0:Y:S03]  /*0440*/  I2F.F64 R36, UR15 ;  /* 0x0000000f00247d12 */ /* 0x000e260008201c00 */
[----:B--2---:R-:W-:-:S05]  /*0450*/  DFMA R34, R26, R34, R12 ;  /* 0x000000221a22722b */ /* 0x004fca000000000c */
[----:B------:R-:W2:Y:S01]  /*0460*/  I2F.F64 R12, UR10 ;  /* 0x0000000a000c7d12 */ /* 0x000ea20008201c00 */
[----:B------:R-:W-:Y:S01]  /*0470*/  STG.E.64 desc[UR4][R8.64+0xf8], RZ ;  /* 0x0000f8ff08007986 */ /* 0x000fe2000c101b04 */
[----:B------:R-:W3:Y:S03]  /*0480*/  LDCU.128 UR8, c[0x3][0x160] ;  /* 0x00c02c00ff0877ac */ /* 0x000ee60008000c00 */
[----:B------:R-:W4:Y:S01]  /*0490*/  LDG.E.64 R42, desc[UR4][R8.64+0xf8] ;  /* 0x0000f804082a7981 */ /* 0x000f22000c1e1b00 */
[----:B0-----:R-:W-:Y:S02]  /*04a0*/  DFMA R18, R32, R36, R18 ;  /* 0x000000242012722b */ /* 0x001fe40000000012 */
[----:B------:R-:W0:Y:S01]  /*04b0*/  I2F.F64 R36, UR16 ;  /* 0x0000001000247d12 */ /* 0x000e220008201c00 */
[----:B--2---:R-:W-:-:S07]  /*04c0*/  DFMA R34, R24, R12, R34 ;  /* 0x0000000c1822722b */ /* 0x004fce0000000022 */
[----:B------:R-:W2:Y:S01]  /*04d0*/  I2F.F64 R12, UR12 ;  /* 0x0000000c000c7d12 */ /* 0x000ea20008201c00 */
[----:B0-----:R-:W-:-:S07]  /*04e0*/  DFMA R18, R16, R36, R18 ;  /* 0x000000241012722b */ /* 0x001fce0000000012 */
        /* <DEDUP_REMOVED lines=11> */
[----:B------:R-:W-:Y:S01]  /*05a0*/  STG.E.64 desc[UR4][R8.64+0xc0], R34 ;  /* 0x0000c02208007986 */ /* 0x000fe2000c101b04 */
[----:B0-----:R-:W-:-:S06]  /*05b0*/  DFMA R36, R26, R36, R18 ;  /* 0x000000241a24722b */ /* 0x001fcc0000000012 */
[----:B------:R-:W0:Y:S01]  /*05c0*/  I2F.F64 R18, UR24 ;  /* 0x0000001800127d12 */ /* 0x000e220008201c00 */
[----:B------:R5:W-:Y:S01]  /*05d0*/  STG.E.64 desc[UR4][R8.64+0x108], R34 ;  /* 0x0001082208007986 */ /* 0x000be2000c101b04 */
[----:B--2---:R-:W-:-:S06]  /*05e0*/  DFMA R12, R24, R12, R36 ;  /* 0x0000000c180c722b */ /* 0x004fcc0000000024 */
        /* <DEDUP_REMOVED lines=11> */
[----:B--2---:R-:W-:Y:S02]  /*06a0*/  DFMA R12, R14, R36, R12 ;  /* 0x000000240e0c722b */ /* 0x004fe4000000000c */
[----:B0-----:R-:W-:Y:S01]  /*06b0*/  DFMA R36, R28, R18, R6 ;  /* 0x000000121c24722b */ /* 0x001fe20000000006 */
[----:B------:R-:W2:Y:S04]  /*06c0*/  LDG.E.64 R6, desc[UR4][R8.64+0xe8] ;  /* 0x0000e80408067981 */ /* 0x000ea8000c1e1b00 */
[----:B------:R-:W3:Y:S03]  /*06d0*/  LDG.E.64 R18, desc[UR4][R8.64+0xe0] ;  /* 0x0000e00408127981 */ /* 0x000ee6000c1e1b00 */
[----:B------:R-:W-:Y:S01]  /*06e0*/  DFMA R36, R26, R38, R36 ;  /* 0x000000261a24722b */ /* 0x000fe20000000024 */
[----:B------:R-:W0:Y:S07]  /*06f0*/  I2F.F64 R38, UR29 ;  /* 0x0000001d00267d12 */ /* 0x000e2e0008201c00 */
[----:B0-----:R-:W-:Y:S01]  /*0700*/  DFMA R36, R24, R38, R36 ;  /* 0x000000261824722b */ /* 0x001fe20000000024 */
[----:B------:R-:W0:Y:S08]  /*0710*/  I2F.F64 R38, UR30 ;  /* 0x0000001e00267d12 */ /* 0x000e300008201c00 */
[----:B-----5:R-:W5:Y:S01]  /*0720*/  I2F.F64 R34, UR31 ;  /* 0x0000001f00227d12 */ /* 0x020f620008201c00 */
[----:B0-----:R-:W-:-:S08]  /*0730*/  DFMA R36, R22, R38, R36 ;  /* 0x000000261624722b */ /* 0x001fd00000000024 */
[----:B-----5:R-:W-:Y:S02]  /*0740*/  DFMA R34, R20, R34, R36 ;  /* 0x000000221422722b */ /* 0x020fe40000000024 */
[----:B------:R-:W0:Y:S06]  /*0750*/  I2F.F64 R36, UR32 ;  /* 0x0000002000247d12 */ /* 0x000e2c0008201c00 */
[----:B0-----:R-:W-:Y:S02]  /*0760*/  DFMA R34, R14, R36, R34 ;  /* 0x000000240e22722b */ /* 0x001fe40000000022 */
[----:B------:R-:W0:Y:S02]  /*0770*/  I2F.F64 R36, UR33 ;  /* 0x0000002100247d12 */ /* 0x000e240008201c00 */
[----:B0-----:R-:W-:-:S06]  /*0780*/  DFMA R10, R32, R36, R10 ;  /* 0x00000024200a722b */ /* 0x001fcc000000000a */
[----:B------:R-:W0:Y:S02]  /*0790*/  I2F.F64 R36, UR34 ;  /* 0x0000002200247d12 */ /* 0x000e240008201c00 */
[----:B0-----:R-:W-:-:S06]  /*07a0*/  DFMA R10, R16, R36, R10 ;  /* 0x00000024100a722b */ /* 0x001fcc000000000a */
[----:B------:R-:W0:Y:S08]  /*07b0*/  I2F.F64 R36, UR35 ;  /* 0x0000002300247d12 */ /* 0x000e300008201c00 */
[----:B------:R-:W5:Y:S01]  /*07c0*/  I2F.F64 R38, UR36 ;  /* 0x0000002400267d12 */ /* 0x000f620008201c00 */
[----:B0-----:R-:W-:-:S08]  /*07d0*/  DFMA R10, R30, R36, R10 ;  /* 0x000000241e0a722b */ /* 0x001fd0000000000a */
[----:B-----5:R-:W-:Y:S02]  /*07e0*/  DFMA R38, R28, R38, R10 ;  /* 0x000000261c26722b */ /* 0x020fe4000000000a */
[----:B------:R-:W5:Y:S01]  /*07f0*/  LDG.E.64 R10, desc[UR4][R8.64+0xf0] ;  /* 0x0000f004080a7981 */ /* 0x000f62000c1e1b00 */
[----:B------:R-:W0:Y:S05]  /*0800*/  I2F.F64 R36, UR37 ;  /* 0x0000002500247d12 */ /* 0x000e2a0008201c00 */
[----:B0-----:R-:W-:-:S03]  /*0810*/  DFMA R36, R26, R36, R38 ;  /* 0x000000241a24722b */ /* 0x001fc60000000026 */
[----:B------:R-:W0:Y:S05]  /*0820*/  I2F.F64 R38, UR38 ;  /* 0x0000002600267d12 */ /* 0x000e2a0008201c00 */
[----:B0-----:R-:W-:-:S03]  /*0830*/  DFMA R38, R24, R38, R36 ;  /* 0x000000261826722b */ /* 0x001fc60000000024 */
[----:B------:R-:W0:Y:S05]  /*0840*/  I2F.F64 R36, UR39 ;  /* 0x0000002700247d12 */ /* 0x000e2a0008201c00 */
[----:B0-----:R-:W-:-:S03]  /*0850*/  DFMA R36, R22, R36, R38 ;  /* 0x000000241624722b */ /* 0x001fc60000000026 */
[----:B------:R-:W0:Y:S05]  /*0860*/  I2F.F64 R38, UR40 ;  /* 0x0000002800267d12 */ /* 0x000e2a0008201c00 */
[----:B0-----:R-:W-:-:S03]  /*0870*/  DFMA R36, R20, R38, R36 ;  /* 0x000000261424722b */ /* 0x001fc60000000024 */
[----:B------:R-:W0:Y:S01]  /*0880*/  I2F.F64 R38, UR41 ;  /* 0x0000002900267d12 */ /* 0x000e220008201c00 */
[----:B------:R-:W-:Y:S07]  /*0890*/  STG.E.64 desc[UR4][R8.64+0xc8], R12 ;  /* 0x0000c80c08007986 */ /* 0x000fee000c101b04 */
[----:B------:R-:W2:Y:S01]  /*08a0*/  I2F.F64 R44, UR51 ;  /* 0x00000033002c7d12 */ /* 0x000ea20008201c00 */
[----:B------:R1:W-:Y:S01]  /*08b0*/  STG.E.64 desc[UR4][R8.64+0x110], R12 ;  /* 0x0001100c08007986 */ /* 0x0003e2000c101b04 */
[----:B0-----:R-:W-:-:S06]  /*08c0*/  DFMA R36, R14, R38, R36 ;  /* 0x000000260e24722b */ /* 0x001fcc0000000024 */
[----:B------:R-:W3:Y:S08]  /*08d0*/  I2F.F64 R38, UR42 ;  /* 0x0000002a00267d12 */ /* 0x000ef00008201c00 */
[----:B-1----:R-:W0:Y:S01]  /*08e0*/  I2F.F64 R12, UR52 ;  /* 0x00000034000c7d12 */ /* 0x002e220008201c00 */
[----:B------:R-:W-:Y:S04]  /*08f0*/  STG.E.64 desc[UR4][R8.64+0xd0], R34 ;  /* 0x0000d02208007986 */ /* 0x000fe8000c101b04 */
[----:B------:R1:W-:Y:S03]  /*0900*/  STG.E.64 desc[UR4][R8.64+0x118], R34 ;  /* 0x0001182208007986 */ /* 0x0003e6000c101b04 */
[----:B-1----:R-:W-:Y:S01]  /*0910*/  I2F.F64 R34, UR44 ;  /* 0x0000002c00227d12 */ /* 0x002fe20008201c00 */
[----:B--2---:R-:W-:-:S02]  /*0920*/  DFMA R6, R32, R44, R6 ;  /* 0x0000002c2006722b */ /* 0x004fc40000000006 */
[----:B---3--:R-:W-:-:S05]  /*0930*/  DFMA R18, R32, R38, R18 ;  /* 0x000000262012722b */ /* 0x008fca0000000012 */
[----:B------:R-:W1:Y:S01]  /*0940*/  I2F.F64 R38, UR43 ;  /* 0x0000002b00267d12 */ /* 0x000e620008201c00 */
[----:B0-----:R-:W-:-:S07]  /*0950*/  DFMA R6, R16, R12, R6 ;  /* 0x0000000c1006722b */ /* 0x001fce0000000006 */
[----:B------:R-:W0:Y:S01]  /*0960*/  I2F.F64 R12, UR53 ;  /* 0x00000035000c7d12 */ /* 0x000e220008201c00 */
[----:B-1----:R-:W-:Y:S02]  /*0970*/  DFMA R18, R16, R38, R18 ;  /* 0x000000261012722b */ /* 0x002fe40000000012 */
[----:B0-----:R-:W-:-:S05]  /*0980*/  DFMA R6, R30, R12, R6 ;  /* 0x0000000c1e06722b */ /* 0x001fca0000000006 */
[----:B------:R-:W0:Y:S01]  /*0990*/  I2F.F64 R12, UR54 ;  /* 0x00000036000c7d12 */ /* 0x000e220008201c00 */
[----:B------:R-:W-:-:S07]  /*09a0*/  DFMA R18, R30, R34, R18 ;  /* 0x000000221e12722b */ /* 0x000fce0000000012 */
[----:B------:R-:W1:Y:S01]  /*09b0*/  I2F.F64 R34, UR45 ;  /* 0x0000002d00227d12 */ /* 0x000e620008201c00 */
[----:B0-----:R-:W-:-:S07]  /*09c0*/  DFMA R6, R28, R12, R6 ;  /* 0x0000000c1c06722b */ /* 0x001fce0000000006 */
[----:B------:R-:W0:Y:S01]  /*09d0*/  I2F.F64 R12, UR55 ;  /* 0x00000037000c7d12 */ /* 0x000e220008201c00 */
[----:B-1----:R-:W-:-:S07]  /*09e0*/  DFMA R18, R28, R34, R18 ;  /* 0x000000221c12722b */ /* 0x002fce0000000012 */
        /* <DEDUP_REMOVED lines=17> */
[----:B------:R-:W-:Y:S01]  /*0b00*/  STG.E.64 desc[UR4][R8.64+0x100], RZ ;  /* 0x000100ff08007986 */ /* 0x000fe2000c101b04 */
[----:B0-----:R-:W-:-:S03]  /*0b10*/  DFMA R6, R14, R12, R6 ;  /* 0x0000000c0e06722b */ /* 0x001fc60000000006 */
[----:B------:R-:W2:Y:S01]  /*0b20*/  LDG.E.64 R12, desc[UR4][R8.64+0x100] ;  /* 0x00010004080c7981 */ /* 0x000ea2000c1e1b00 */
[----:B-1----:R-:W-:Y:S02]  /*0b30*/  DFMA R18, R14, R34, R18 ;  /* 0x000000220e12722b */ /* 0x002fe40000000012 */
[----:B------:R-:W5:Y:S02]  /*0b40*/  I2F.F64 R34, UR60 ;  /* 0x0000003c00227d12 */ /* 0x000f640008201c00 */
[----:B-----5:R-:W-:-:S06]  /*0b50*/  DFMA R10, R32, R34, R10 ;  /* 0x00000022200a722b */ /* 0x020fcc000000000a */
[----:B------:R-:W0:Y:S02]  /*0b60*/  I2F.F64 R34, UR61 ;  /* 0x0000003d00227d12 */ /* 0x000e240008201c00 */
[----:B0-----:R-:W-:-:S06]  /*0b70*/  DFMA R10, R16, R34, R10 ;  /* 0x00000022100a722b */ /* 0x001fcc000000000a */
        /* <DEDUP_REMOVED lines=12> */
[----:B------:R-:W0:Y:S01]  /*0c40*/  I2F.F64 R34, UR68 ;  /* 0x0000004400227d12 */ /* 0x000e220008201c00 */
[----:B------:R-:W-:Y:S04]  /*0c50*/  STG.E.64 desc[UR4][R8.64+0xd8], R36 ;  /* 0x0000d82408007986 */ /* 0x000fe8000c101b04 */
[----:B------:R1:W-:Y:S01]  /*0c60*/  STG.E.64 desc[UR4][R8.64+0x120], R36 ;  /* 0x0001202408007986 */ /* 0x0003e2000c101b04 */
[----:B0-----:R-:W-:Y:S02]  /*0c70*/  DFMA R10, R14, R34, R10 ;  /* 0x000000220e0a722b */ /* 0x001fe4000000000a */
[----:B------:R-:W4:Y:S08]  /*0c80*/  I2F.F64 R34, UR69 ;  /* 0x0000004500227d12 */ /* 0x000f300008201c00 */
[----:B-1----:R-:W0:Y:S01]  /*0c90*/  I2F.F64 R36, UR70 ;  /* 0x0000004600247d12 */ /* 0x002e220008201c00 */
[----:B----4-:R-:W-:-:S08]  /*0ca0*/  DFMA R34, R32, R34, R42 ;  /* 0x000000222022722b */ /* 0x010fd0000000002a */
[----:B0-----:R-:W-:Y:S01]  /*0cb0*/  DFMA R34, R16, R36, R34 ;  /* 0x000000241022722b */ /* 0x001fe20000000022 */
[----:B------:R-:W0:Y:S07]  /*0cc0*/  I2F.F64 R36, UR71 ;  /* 0x0000004700247d12 */ /* 0x000e2e0008201c00 */
[----:B0-----:R-:W-:Y:S01]  /*0cd0*/  DFMA R34, R30, R36, R34 ;  /* 0x000000241e22722b */ /* 0x001fe20000000022 */
[----:B------:R-:W0:Y:S07]  /*0ce0*/  I2F.F64 R36, UR72 ;  /* 0x0000004800247d12 */ /* 0x000e2e0008201c00 */
[----:B0-----:R-:W-:Y:S01]  /*0cf0*/  DFMA R34, R28, R36, R34 ;  /* 0x000000241c22722b */ /* 0x001fe20000000022 */
[----:B------:R-:W0:Y:S07]  /*0d00*/  I2F.F64 R36, UR73 ;  /* 0x0000004900247d12 */ /* 0x000e2e0008201c00 */
[----:B0-----:R-:W-:Y:S01]  /*0d10*/  DFMA R34, R26, R36, R34 ;  /* 0x000000241a22722b */ /* 0x001fe20000000022 */
[----:B------:R-:W0:Y:S07]  /*0d20*/  I2F.F64 R36, UR74 ;  /* 0x0000004a00247d12 */ /* 0x000e2e0008201c00 */
[----:B0-----:R-:W-:Y:S01]  /*0d30*/  DFMA R34, R24, R36, R34 ;  /* 0x000000241822722b */ /* 0x001fe20000000022 */
[----:B------:R-:W0:Y:S01]  /*0d40*/  I2F.F64 R36, UR75 ;  /* 0x0000004b00247d12 */ /* 0x000e220008201c00 */
[----:B------:R-:W1:Y:S06]  /*0d50*/  LDCU.128 UR72, c[0x3][0x170] ;  /* 0x00c02e00ff4877ac */ /* 0x000e6c0008000c00 */
[----:B0-----:R-:W-:Y:S01]  /*0d60*/  DFMA R34, R22, R36, R34 ;  /* 0x000000241622722b */ /* 0x001fe20000000022 */
[----:B------:R-:W0:Y:S07]  /*0d70*/  I2F.F64 R36, UR8 ;  /* 0x0000000800247d12 */ /* 0x000e2e0008201c00 */
[----:B0-----:R-:W-:Y:S01]  /*0d80*/  DFMA R34, R20, R36, R34 ;  /* 0x000000241422722b */ /* 0x001fe20000000022 */
[----:B------:R-:W0:Y:S01]  /*0d90*/  I2F.F64 R36, UR9 ;  /* 0x0000000900247d12 */ /* 0x000e220008201c00 */
[----:B------:R-:W3:Y:S06]  /*0da0*/  LDCU.64 UR8, c[0x3][0x180] ;  /* 0x00c03000ff0877ac */ /* 0x000eec0008000a00 */
[----:B0-----:R-:W-:Y:S01]  /*0db0*/  DFMA R34, R14, R36, R34 ;  /* 0x000000240e22722b */ /* 0x001fe20000000022 */
[----:B------:R-:W2:Y:S02]  /*0dc0*/  I2F.F64 R36, UR10 ;  /* 0x0000000a00247d12 */ /* 0x000ea40008201c00 */
[----:B--2---:R-:W-:-:S06]  /*0dd0*/  DFMA R36, R32, R36, R12 ;  /* 0x000000242024722b */ /* 0x004fcc000000000c */
[----:B------:R-:W0:Y:S08]  /*0de0*/  I2F.F64 R32, UR11 ;  /* 0x0000000b00207d12 */ /* 0x000e300008201c00 */
[----:B-1----:R-:W1:Y:S01]  /*0df0*/  I2F.F64 R12, UR72 ;  /* 0x00000048000c7d12 */ /* 0x002e620008201c00 */
[----:B0-----:R-:W-:-:S07]  /*0e00*/  DFMA R32, R16, R32, R36 ;  /* 0x000000201020722b */ /* 0x001fce0000000024 */
[----:B------:R-:W0:Y:S01]  /*0e10*/  I2F.F64 R16, UR73 ;  /* 0x0000004900107d12 */ /* 0x000e220008201c00 */
[----:B-1----:R-:W-:-:S07]  /*0e20*/  DFMA R12, R30, R12, R32 ;  /* 0x0000000c1e0c722b */ /* 0x002fce0000000020 */
[----:B------:R-:W1:Y:S01]  /*0e30*/  I2F.F64 R30, UR74 ;  /* 0x0000004a001e7d12 */ /* 0x000e620008201c00 */
[----:B0-----:R-:W-:-:S07]  /*0e40*/  DFMA R12, R28, R16, R12 ;  /* 0x000000101c0c722b */ /* 0x001fce000000000c */
[----:B------:R-:W0:Y:S01]  /*0e50*/  I2F.F64 R16, UR75 ;  /* 0x0000004b00107d12 */ /* 0x000e220008201c00 */
[----:B-1----:R-:W-:-:S07]  /*0e60*/  DFMA R12, R26, R30, R12 ;  /* 0x0000001e1a0c722b */ /* 0x002fce000000000c */
[----:B---3--:R-:W1:Y:S01]  /*0e70*/  I2F.F64 R26, UR8 ;  /* 0x00000008001a7d12 */ /* 0x008e620008201c00 */
[----:B0-----:R-:W-:-:S07]  /*0e80*/  DFMA R12, R24, R16, R12 ;  /* 0x00000010180c722b */ /* 0x001fce000000000c */
[----:B------:R-:W0:Y:S01]  /*0e90*/  I2F.F64 R16, UR9 ;  /* 0x0000000900107d12 */ /* 0x000e220008201c00 */
[----:B-1----:R-:W-:-:S07]  /*0ea0*/  DFMA R12, R22, R26, R12 ;  /* 0x0000001a160c722b */ /* 0x002fce000000000c */
[----:B------:R-:W1:Y:S01]  /*0eb0*/  I2F.F64 R22, UR7 ;  /* 0x0000000700167d12 */ /* 0x000e620008201c00 */
[----:B0-----:R-:W-:Y:S01]  /*0ec0*/  DFMA R12, R20, R16, R12 ;  /* 0x00000010140c722b */ /* 0x001fe2000000000c */
[----:B------:R2:W-:Y:S07]  /*0ed0*/  STG.E.64 desc[UR4][R8.64+0xe0], R18 ;  /* 0x0000e01208007986 */ /* 0x0005ee000c101b04 */
[----:B-1----:R-:W-:Y:S01]  /*0ee0*/  DFMA R12, R14, R22, R12 ;  /* 0x000000160e0c722b */ /* 0x002fe2000000000c */
[----:B------:R2:W-:Y:S01]  /*0ef0*/  STG.E.64 desc[UR4][R8.64+0x128], R18 ;  /* 0x0001281208007986 */ /* 0x0005e2000c101b04 */
[----:B------:R-:W-:-:S03]  /*0f00*/  IMAD R41, R0, UR6, R41 ;  /* 0x0000000600297c24 */ /* 0x000fc6000f8e0229 */
[----:B------:R2:W-:Y:S04]  /*0f10*/  STG.E.64 desc[UR4][R8.64+0xe8], R6 ;  /* 0x0000e80608007986 */ /* 0x0005e8000c101b04 */
[----:B------:R2:W-:Y:S04]  /*0f20*/  STG.E.64 desc[UR4][R8.64+0x130], R6 ;  /* 0x0001300608007986 */ /* 0x0005e8000c101b04 */
[----:B------:R2:W-:Y:S04]  /*0f30*/  STG.E.64 desc[UR4][R8.64+0xf0], R10 ;  /* 0x0000f00a08007986 */ /* 0x0005e8000c101b04 */
[----:B------:R2:W-:Y:S04]  /*0f40*/  STG.E.64 desc[UR4][R8.64+0x138], R10 ;  /* 0x0001380a08007986 */ /* 0x0005e8000c101b04 */
[----:B------:R2:W-:Y:S04]  /*0f50*/  STG.E.64 desc[UR4][R8.64+0xf8], R34 ;  /* 0x0000f82208007986 */ /* 0x0005e8000c101b04 */
[----:B------:R2:W-:Y:S04]  /*0f60*/  STG.E.64 desc[UR4][R8.64+0x140], R34 ;  /* 0x0001402208007986 */ /* 0x0005e8000c101b04 */
[----:B------:R2:W-:Y:S04]  /*0f70*/  STG.E.64 desc[UR4][R8.64+0x100], R12 ;  /* 0x0001000c08007986 */ /* 0x0005e8000c101b04 */
[----:B------:R2:W-:Y:S01]  /*0f80*/  STG.E.64 desc[UR4][R8.64+0x148], R12 ;  /* 0x0001480c08007986 */ /* 0x0005e2000c101b04 */
[----:B------:R-:W-:-:S13]  /*0f90*/  ISETP.GE.AND P0, PT, R41, 0x29f63, PT ;  /* 0x00029f632900780c */ /* 0x000fda0003f06270 */
[----:B--2---:R-:W-:Y:S05]  /*0fa0*/  @!P0 BRA `(.L_x_249) ;  /* 0xfffffff000908947 */ /* 0x004fea000383ffff */
[----:B------:R-:W-:Y:S05]  /*0fb0*/  BSYNC.RECONVERGENT B0 ;  /* 0x0000000000007941 */ /* 0x000fea0003800200 */
.L_x_248:
[----:B------:R-:W-:Y:S05]  /*0fc0*/  EXIT ;  /* 0x000000000000794d */ /* 0x000fea0003800000 */
.L_x_250:
        /* <DEDUP_REMOVED lines=11> */
.L_x_320:


//--------------------- .text._Z10Fluid_MRT1P9attribute --------------------------
	.section	.text._Z10Fluid_MRT1P9attribute,"ax",@progbits
	.align	128
        .global         _Z10Fluid_MRT1P9attribute
        .type           _Z10Fluid_MRT1P9attribute,@function
        .size           _Z10Fluid_MRT1P9attribute,(.L_x_321 - _Z10Fluid_MRT1P9attribute)
        .other          _Z10Fluid_MRT1P9attribute,@"STO_CUDA_ENTRY STV_DEFAULT"
_Z10Fluid_MRT1P9attribute:
.text._Z10Fluid_MRT1P9attribute:
        /* <DEDUP_REMOVED lines=11> */
.L_x_251:
[----:B01----:R-:W-:-:S05]  /*00b0*/  IMAD.WIDE R4, R13, 0x1e8, R2 ;  /* 0x000001e80d047825 */ /* 0x003fca00078e0202 */
[----:B--2---:R-:W2:Y:S04]  /*00c0*/  LDG.E.64 R6, desc[UR6][R4.64+0x1a8] ;  /* 0x0001a80604067981 */ /* 0x004ea8000c1e1b00 */
[----:B------:R-:W3:Y:S04]  /*00d0*/  LDG.E.64 R18, desc[UR6][R4.64+0x1a0] ;  /* 0x0001a00604127981 */ /* 0x000ee8000c1e1b00 */
[----:B------:R-:W4:Y:S01]  /*00e0*/  LDG.E.64 R8, desc[UR6][R4.64+0x1d0] ;  /* 0x0001d00604087981 */ /* 0x000f22000c1e1b00 */
[----:B------:R-:W-:Y:S01]  /*00f0*/  HFMA2 R17, -RZ, RZ, 2.015625, 0 ;  /* 0x40080000ff117431 */ /* 0x000fe200000001ff */
[----:B------:R-:W-:Y:S01]  /*0100*/  MOV R16, 0x0 ;  /* 0x0000000000107802 */ /* 0x000fe20000000f00 */
[----:B------:R-:W-:Y:S01]  /*0110*/  IMAD.MOV.U32 R20, RZ, RZ, 0x0 ;  /* 0x00000000ff147424 */ /* 0x000fe200078e00ff */
[----:B------:R-:W-:Y:S01]  /*0120*/  MOV R21, 0x40080000 ;  /* 0x4008000000157802 */ /* 0x000fe20000000f00 */
[----:B------:R1:W-:Y:S01]  /*0130*/  STG.E.64 desc[UR6][R4.64+0x78], RZ ;  /* 0x000078ff04007986 */ /* 0x0003e2000c101b06 */
[----:B------:R-:W-:-:S03]  /*0140*/  IMAD.IADD R13, R0, 0x1, R13 ;  /* 0x00000001000d7824 */ /* 0x000fc600078e020d */
[----:B------:R1:W-:Y:S02]  /*0150*/  STG.E.64 desc[UR6][R4.64+0x90], RZ ;  /* 0x000090ff04007986 */ /* 0x0003e4000c101b06 */
[----:B------:R-:W-:Y:S02]  /*0160*/  ISETP.GE.AND P0, PT, R13, 0x29f63, PT ;  /* 0x00029f630d00780c */ /* 0x000fe40003f06270 */
[----:B------:R1:W-:Y:S01]  /*0170*/  STG.E.64 desc[UR6][R4.64+0xa0], RZ ;  /* 0x0000a0ff04007986 */ /* 0x0003e2000c101b06 */
[----:B--2---:R-:W-:-:S08]  /*0180*/  DMUL R22, R6, R6 ;  /* 0x0000000606167228 */ /* 0x004fd00000000000 */
[-CC-:B---3--:R-:W-:Y:S02]  /*0190*/  DFMA R14, R18, R18.reuse, R22.reuse ;  /* 0x00000012120e722b */ /* 0x188fe40000000016 */
[-C--:B----4-:R-:W-:Y:S02]  /*01a0*/  DMUL R10, R8, R18.reuse ;  /* 0x00000012080a7228 */ /* 0x090fe40000000000 */
[-C--:B------:R-:W-:Y:S02]  /*01b0*/  DFMA R22, R18, R18.reuse, -R22 ;  /* 0x000000121216722b */ /* 0x080fe40000000816 */
[----:B------:R-:W-:Y:S02]  /*01c0*/  DMUL R18, R8, -R18 ;  /* 0x8000001208127228 */ /* 0x000fe40000000000 */
[C---:B------:R-:W-:Y:S02]  /*01d0*/  DFMA R16, R14.reuse, R16, -2 ;  /* 0xc00000000e10742b */ /* 0x040fe40000000010 */
[----:B------:R-:W-:-:S02]  /*01e0*/  DFMA R14, R14, -R20, 1 ;  /* 0x3ff000000e0e742b */ /* 0x000fc40000000814 */
[----:B------:R-:W-:Y:S01]  /*01f0*/  DMUL R20, R8, -R6 ;  /* 0x8000000608147228 */ /* 0x000fe20000000000 */
[----:B------:R1:W-:Y:S01]  /*0200*/  STG.E.64 desc[UR6][R4.64+0x98], R18 ;  /* 0x0000981204007986 */ /* 0x0003e2000c101b06 */
[----:B------:R-:W-:Y:S02]  /*0210*/  DMUL R10, R6, R10 ;  /* 0x0000000a060a7228 */ /* 0x000fe40000000000 */
[C---:B------:R-:W-:Y:S02]  /*0220*/  DMUL R22, R8.reuse, R22 ;  /* 0x0000001608167228 */ /* 0x040fe40000000000 */
[C---:B------:R-:W-:Y:S01]  /*0230*/  DMUL R16, R8.reuse, R16 ;  /* 0x0000001008107228 */ /* 0x040fe20000000000 */
[----:B------:R1:W-:Y:S01]  /*0240*/  STG.E.64 desc[UR6][R4.64+0xa8], R20 ;  /* 0x0000a81404007986 */ /* 0x0003e2000c101b06 */
[----:B------:R-:W-:-:S03]  /*0250*/  DMUL R14, R8, R14 ;  /* 0x0000000e080e7228 */ /* 0x000fc60000000000 */
[----:B------:R1:W-:Y:S04]  /*0260*/  STG.E.64 desc[UR6][R4.64+0xb8], R10 ;  /* 0x0000b80a04007986 */ /* 0x0003e8000c101b06 */
[----:B------:R1:W-:Y:S04]  /*0270*/  STG.E.64 desc[UR6][R4.64+0xb0], R22 ;  /* 0x0000b01604007986 */ /* 0x0003e8000c101b06 */
[----:B------:R1:W-:Y:S04]  /*0280*/  STG.E.64 desc[UR6][R4.64+0x80], R16 ;  /* 0x0000801004007986 */ /* 0x0003e8000c101b06 */
[----:B------:R1:W-:Y:S01]  /*0290*/  STG.E.64 desc[UR6][R4.64+0x88], R14 ;  /* 0x0000880e04007986 */ /* 0x0003e2000c101b06 */
[----:B------:R-:W-:Y:S05]  /*02a0*/  @!P0 BRA `(.L_x_251) ;  /* 0xfffffffc00808947 */ /* 0x000fea000383ffff */
[----:B------:R-:W-:Y:S05]  /*02b0*/  EXIT ;  /* 0x000000000000794d */ /* 0x000fea0003800000 */
.L_x_252:
        /* <DEDUP_REMOVED lines=12> */
.L_x_321:


//--------------------- .text._Z9Fluid_LESP9attribute --------------------------
	.section	.text._Z9Fluid_LESP9attribute,"ax",@progbits
	.align	128
        .global         _Z9Fluid_LESP9attribute
        .type           _Z9Fluid_LESP9attribute,@function
        .size           _Z9Fluid_LESP9attribute,(.L_x_301 - _Z9Fluid_LESP9attribute)
        .other          _Z9Fluid_LESP9attribute,@"STO_CUDA_ENTRY STV_DEFAULT"
_Z9Fluid_LESP9attribute:
.text._Z9Fluid_LESP9attribute:
[----:B------:R-:W-:Y:S01]  /*0000*/  LDC R1, c[0x0][0x37c] ;  /* 0x0000df00ff017b82 */ /* 0x000fe20000000800 */
[----:B------:R-:W0:Y:S07]  /*0010*/  S2R R0, SR_TID.X ;  /* 0x0000000000007919 */ /* 0x000e2e0000002100 */
[----:B------:R-:W0:Y:S08]  /*0020*/  S2UR UR4, SR_CTAID.X ;  /* 0x00000000000479c3 */ /* 0x000e300000002500 */
[----:B------:R-:W0:Y:S02]  /*0030*/  LDC R3, c[0x0][0x360] ;  /* 0x0000d800ff037b82 */ /* 0x000e240000000800 */
[----:B0-----:R-:W-:-:S05]  /*0040*/  IMAD R0, R3, UR4, R0 ;  /* 0x0000000403007c24 */ /* 0x001fca000f8e0200 */
[----:B------:R-:W-:-:S13]  /*0050*/  ISETP.GT.AND P0, PT, R0, 0x29f62, PT ;  /* 0x00029f620000780c */ /* 0x000fda0003f04270 */
[----:B------:R-:W-:Y:S05]  /*0060*/  @P0 EXIT ;  /* 0x000000000000094d */ /* 0x000fea0003800000 */
[----:B------:R-:W-:Y:S01]  /*0070*/  BSSY.RECONVERGENT B0, `(.L_x_253) ;  /* 0x0000173000007945 */ /* 0x000fe20003800200 */
[----:B------:R-:W0:Y:S01]  /*0080*/  LDCU.64 UR36, c[0x0][0x358] ;  /* 0x00006b00ff2477ac */ /* 0x000e220008000a00 */
[----:B------:R-:W1:Y:S01]  /*0090*/  LDCU.64 UR38, c[0x3][0x40] ;  /* 0x00c00800ff2677ac */ /* 0x000e620008000a00 */
[----:B------:R-:W2:Y:S01]  /*00a0*/  LDCU.128 UR4, c[0x3][URZ] ;  /* 0x00c00000ff0477ac */ /* 0x000ea20008000c00 */
[----:B------:R-:W3:Y:S01]  /*00b0*/  LDCU.128 UR8, c[0x3][0x10] ;  /* 0x00c00200ff0877ac */ /* 0x000ee20008000c00 */
[----:B------:R-:W4:Y:S01]  /*00c0*/  LDCU.128 UR12, c[0x3][0x20] ;  /* 0x00c00400ff0c77ac */ /* 0x000f220008000c00 */
[----:B------:R-:W0:Y:S01]  /*00d0*/  LDCU.128 UR16, c[0x3][0x30] ;  /* 0x00c00600ff1077ac */ /* 0x000e220008000c00 */
[----:B------:R-:W0:Y:S01]  /*00e0*/  LDCU.64 UR40, c[0x3][0x310] ;  /* 0x00c06200ff2877ac */ /* 0x000e220008000a00 */
[----:B------:R-:W0:Y:S01]  /*00f0*/  LDCU.128 UR20, c[0x3][0x2d0] ;  /* 0x00c05a00ff1477ac */ /* 0x000e220008000c00 */
[----:B------:R-:W0:Y:S01]  /*0100*/  LDCU.128 UR24, c[0x3][0x2e0] ;  /* 0x00c05c00ff1877ac */ /* 0x000e220008000c00 */
[----:B------:R-:W0:Y:S01]  /*0110*/  LDCU.128 UR28, c[0x3][0x2f0] ;  /* 0x00c05e00ff1c77ac */ /* 0x000e220008000c00 */
[----:B------:R-:W0:Y:S02]  /*0120*/  LDCU.128 UR32, c[0x3][0x300] ;  /* 0x00c06000ff2077ac */ /* 0x000e240008000c00 */
.L_x_260:
[----:B------:R-:W5:Y:S02]  /*0130*/  LDC.64 R2, c[0x0][0x380] ;  /* 0x0000e000ff027b82 */ /* 0x000f640000000a00 */
[----:B-----5:R-:W-:-:S05]  /*0140*/  IMAD.WIDE R2, R0, 0x1e8, R2 ;  /* 0x000001e800027825 */ /* 0x020fca00078e0202 */
[----:B0-----:R-:W5:Y:S04]  /*0150*/  LDG.E.64 R6, desc[UR36][R2.64+0x1a8] ;  /* 0x0001a82402067981 */ /* 0x001f68000c1e1b00 */
[----:B------:R-:W2:Y:S04]  /*0160*/  LDG.E.64 R8, desc[UR36][R2.64+0x1a0] ;  /* 0x0001a02402087981 */ /* 0x000ea8000c1e1b00 */
[----:B------:R-:W3:Y:S04]  /*0170*/  LDG.E.64 R4, desc[UR36][R2.64+0x1d0] ;  /* 0x0001d02402047981 */ /* 0x000ee8000c1e1b00 */
[----:B------:R-:W4:Y:S04]  /*0180*/  LDG.E.64 R18, desc[UR36][R2.64] ;  /* 0x0000002402127981 */ /* 0x000f28000c1e1b00 */
[----:B------:R-:W4:Y:S04]  /*0190*/  LDG.E.64 R14, desc[UR36][R2.64] ;  /* 0x00000024020e7981 */ /* 0x000f28000c1e1b00 */
[----:B------:R-:W4:Y:S04]  /*01a0*/  LDG.E.64 R20, desc[UR36][R2.64] ;  /* 0x0000002402147981 */ /* 0x000f28000c1e1b00 */
[----:B------:R-:W4:Y:S04]  /*01b0*/  LDG.E.64 R16, desc[UR36][R2.64+0x8] ;  /* 0x0000082402107981 */ /* 0x000f28000c1e1b00 */
[----:B------:R-:W4:Y:S01]  /*01c0*/  LDG.E.64 R12, desc[UR36][R2.64+0x8] ;  /* 0x00000824020c7981 */ /* 0x000f22000c1e1b00 */
[----:B------:R-:W5:Y:S01]  /*01d0*/  I2F.F64 R22, UR21 ;  /* 0x0000001500167d12 */ /* 0x000f620008201c00 */
[----:B------:R-:W-:-:S02]  /*01e0*/  UIMAD UR42, UR21, UR20, URZ ;  /* 0x00000014152a72a4 */ /* 0x000fc4000f8e02ff */
[----:B------:R-:W-:Y:S04]  /*01f0*/  STG.E.64 desc[UR36][R2.64+0x50], RZ ;  /* 0x000050ff02007986 */ /* 0x000fe8000c101b24 */
[----:B------:R-:W-:Y:S01]  /*0200*/  STG.E.64 desc[UR36][R2.64+0x48], RZ ;  /* 0x000048ff02007986 */ /* 0x000fe2000c101b24 */
[----:B------:R-:W0:Y:S03]  /*0210*/  I2F.F64 R10, UR20 ;  /* 0x00000014000a7d12 */ /* 0x000e260008201c00 */
[----:B------:R-:W4:Y:S01]  /*0220*/  LDG.E.64 R26, desc[UR36][R2.64+0x8] ;  /* 0x00000824021a7981 */ /* 0x000f22000c1e1b00 */
[----:B-----5:R-:W-:Y:S02]  /*0230*/  DMUL R22, R6, R22 ;  /* 0x0000001606167228 */ /* 0x020fe40000000000 */
[----:B--2---:R-:W-:-:S06]  /*0240*/  DMUL R24, R8, R8 ;  /* 0x0000000808187228 */ /* 0x004fcc0000000000 */
[----:B0-----:R-:W-:Y:S02]  /*0250*/  DFMA R10, R8, R10, R22 ;  /* 0x0000000a080a722b */ /* 0x001fe40000000016 */
[----:B---3--:R-:W-:Y:S02]  /*0260*/  DMUL R28, R4, UR6 ;  /* 0x00000006041c7c28 */ /* 0x008fe40008000000 */
[----:B------:R-:W-:-:S04]  /*0270*/  DFMA R24, R6, R6, R24 ;  /* 0x000000060618722b */ /* 0x000fc80000000018 */
[----:B------:R-:W-:-:S08]  /*0280*/  DMUL R22, R10, 3 ;  /* 0x400800000a167828 */ /* 0x000fd00000000000 */
[C---:B------:R-:W-:Y:S02]  /*0290*/  DADD R10, R22.reuse, 1 ;  /* 0x3ff00000160a7429 */ /* 0x040fe40000000000 */
[----:B------:R-:W-:-:S08]  /*02a0*/  DMUL R22, R22, R22 ;  /* 0x0000001616167228 */ /* 0x000fd00000000000 */
[----:B------:R-:W-:Y:S02]  /*02b0*/  DFMA R22, R22, 0.5, R10 ;  /* 0x3fe000001616782b */ /* 0x000fe4000000000a */
[----:B------:R-:W-:Y:S02]  /*02c0*/  DMUL R10, R24, 3 ;  /* 0x40080000180a7828 */ /* 0x000fe40000000000 */
[----:B------:R-:W-:-:S06]  /*02d0*/  DMUL R24, R4, UR4 ;  /* 0x0000000404187c28 */ /* 0x000fcc0008000000 */
[----:B------:R-:W-:-:S08]  /*02e0*/  DFMA R22, R10, -0.5, R22 ;  /* 0xbfe000000a16782b */ /* 0x000fd00000000016 */
[CC--:B----4-:R-:W-:Y:S02]  /*02f0*/  DFMA R18, -R24.reuse, R22.reuse, R18 ;  /* 0x000000161812722b */ /* 0x0d0fe40000000112 */
[CC--:B------:R-:W-:Y:S02]  /*0300*/  DFMA R14, -R24.reuse, R22.reuse, R14 ;  /* 0x00000016180e722b */ /* 0x0c0fe4000000010e */
[----:B------:R-:W-:Y:S01]  /*0310*/  DFMA R20, -R24, R22, R20 ;  /* 0x000000161814722b */ /* 0x000fe20000000114 */
[----:B------:R-:W0:Y:S08]  /*0320*/  I2F.F64 R24, UR23 ;  /* 0x0000001700187d12 */ /* 0x000e300008201c00 */
[----:B------:R-:W2:Y:S01]  /*0330*/  I2F.F64 R22, UR22 ;  /* 0x0000001600167d12 */ /* 0x000ea20008201c00 */
[----:B0-----:R-:W-:-:S08]  /*0340*/  DMUL R24, R6, R24 ;  /* 0x0000001806187228 */ /* 0x001fd00000000000 */
[----:B--2---:R-:W-:-:S08]  /*0350*/  DFMA R22, R8, R22, R24 ;  /* 0x000000160816722b */ /* 0x004fd00000000018 */
[----:B------:R-:W-:-:S08]  /*0360*/  DMUL R22, R22, 3 ;  /* 0x4008000016167828 */ /* 0x000fd00000000000 */
[C---:B------:R-:W-:Y:S02]  /*0370*/  DADD R24, R22.reuse, 1 ;  /* 0x3ff0000016187429 */ /* 0x040fe40000000000 */
[----:B------:R-:W-:-:S08]  /*0380*/  DMUL R22, R22, R22 ;  /* 0x0000001616167228 */ /* 0x000fd00000000000 */
[----:B------:R-:W-:Y:S02]  /*0390*/  DFMA R24, R22, 0.5, R24 ;  /* 0x3fe000001618782b */ /* 0x000fe40000000018 */
[----:B------:R-:W0:Y:S01]  /*03a0*/  I2F.F64 R22, UR42 ;  /* 0x0000002a00167d12 */ /* 0x000e220008201c00 */
[----:B------:R-:W-:-:S05]  /*03b0*/  UIMAD UR42, UR23, UR22, URZ ;  /* 0x00000016172a72a4 */ /* 0x000fca000f8e02ff */
[----:B------:R-:W-:-:S08]  /*03c0*/  DFMA R24, R10, -0.5, R24 ;  /* 0xbfe000000a18782b */ /* 0x000fd00000000018 */
[----:B------:R-:W-:Y:S02]  /*03d0*/  DFMA R16, -R28, R24, R16 ;  /* 0x000000181c10722b */ /* 0x000fe40000000110 */
[----:B0-----:R-:W-:Y:S01]  /*03e0*/  DFMA R18, R22, R18, RZ ;  /* 0x000000121612722b */ /* 0x001fe200000000ff */
[----:B------:R-:W0:Y:S01]  /*03f0*/  I2F.F64 R22, UR42 ;  /* 0x0000002a00167d12 */ /* 0x000e220008201c00 */
[----:B------:R-:W-:Y:S01]  /*0400*/  UIMAD UR42, UR20, UR20, URZ ;  /* 0x00000014142a72a4 */ /* 0x000fe2000f8e02ff */
[----:B------:R-:W-:-:S04]  /*0410*/  DFMA R12, -R28, R24, R12 ;  /* 0x000000181c0c722b */ /* 0x000fc8000000010c */
[----:B------:R-:W-:Y:S01]  /*0420*/  STG.E.64 desc[UR36][R2.64+0x48], R18 ;  /* 0x0000481202007986 */ /* 0x000fe2000c101b24 */
[----:B0-----:R-:W-:-:S03]  /*0430*/  DFMA R16, R22, R16, R18 ;  /* 0x000000101610722b */ /* 0x001fc60000000012 */
[----:B------:R-:W0:Y:S01]  /*0440*/  I2F.F64.U32 R22, UR42 ;  /* 0x0000002a00167d12 */ /* 0x000e220008201800 */
[----:B------:R-:W-:Y:S01]  /*0450*/  UIMAD UR42, UR22, UR22, URZ ;  /* 0x00000016162a72a4 */ /* 0x000fe2000f8e02ff */
[----:B0-----:R-:W-:-:S08]  /*0460*/  DFMA R14, R22, R14, RZ ;  /* 0x0000000e160e722b */ /* 0x001fd000000000ff */
[----:B------:R-:W0:Y:S01]  /*0470*/  I2F.F64.U32 R22, UR42 ;  /* 0x0000002a00167d12 */ /* 0x000e220008201800 */
[----:B------:R-:W-:Y:S01]  /*0480*/  UIMAD UR42, UR21, UR21, URZ ;  /* 0x00000015152a72a4 */ /* 0x000fe2000f8e02ff */
[----:B------:R2:W-:Y:S01]  /*0490*/  STG.E.64 desc[UR36][R2.64+0x50], R14 ;  /* 0x0000500e02007986 */ /* 0x0005e2000c101b24 */
[----:B0-----:R-:W-:-:S07]  /*04a0*/  DFMA R12, R22, R12, R14 ;  /* 0x0000000c160c722b */ /* 0x001fce000000000e */
[----:B------:R-:W0:Y:S08]  /*04b0*/  I2F.F64.U32 R22, UR42 ;  /* 0x0000002a00167d12 */ /* 0x000e300008201800 */
[----:B--2---:R-:W2:Y:S01]  /*04c0*/  I2F.F64 R14, UR25 ;  /* 0x00000019000e7d12 */ /* 0x004ea20008201c00 */
[----:B0-----:R-:W-:-:S07]  /*04d0*/  DFMA R20, R22, R20, RZ ;  /* 0x000000141614722b */ /* 0x001fce00000000ff */
[----:B------:R-:W0:Y:S01]  /*04e0*/  I2F.F64 R18, UR24 ;  /* 0x0000001800127d12 */ /* 0x000e220008201c00 */
[----:B--2---:R-:W-:Y:S01]  /*04f0*/  DMUL R22, R6, R14 ;  /* 0x0000000e06167228 */ /* 0x004fe20000000000 */
[----:B------:R-:W2:Y:S07]  /*0500*/  LDG.E.64 R14, desc[UR36][R2.64+0x10] ;  /* 0x00001024020e7981 */ /* 0x000eae000c1e1b00 */
[----:B0-----:R-:W-:-:S08]  /*0510*/  DFMA R18, R8, R18, R22 ;  /* 0x000000120812722b */ /* 0x001fd00000000016 */
[----:B------:R-:W-:-:S08]  /*0520*/  DMUL R18, R18, 3 ;  /* 0x4008000012127828 */ /* 0x000fd00000000000 */
[C---:B------:R-:W-:Y:S02]  /*0530*/  DADD R22, R18.reuse, 1 ;  /* 0x3ff0000012167429 */ /* 0x040fe40000000000 */
[----:B------:R-:W-:-:S08]  /*0540*/  DMUL R18, R18, R18 ;  /* 0x0000001212127228 */ /* 0x000fd00000000000 */
[----:B------:R-:W-:Y:S02]  /*0550*/  DFMA R22, R18, 0.5, R22 ;  /* 0x3fe000001216782b */ /* 0x000fe40000000016 */
[----:B------:R-:W3:Y:S01]  /*0560*/  LDG.E.64 R18, desc[UR36][R2.64+0x10] ;  /* 0x0000102402127981 */ /* 0x000ee2000c1e1b00 */
[----:B------:R-:W-:Y:S01]  /*0570*/  UIMAD UR42, UR23, UR23, URZ ;  /* 0x00000017172a72a4 */ /* 0x000fe2000f8e02ff */
[----:B------:R-:W-:-:S08]  /*0580*/  DFMA R26, -R28, R24, R26 ;  /* 0x000000181c1a722b */ /* 0x000fd0000000011a */
[----:B------:R-:W0:Y:S01]  /*0590*/  I2F.F64.U32 R24, UR42 ;  /* 0x0000002a00187d12 */ /* 0x000e220008201800 */
[----:B------:R-:W-:Y:S01]  /*05a0*/  UIMAD UR42, UR25, UR24, URZ ;  /* 0x00000018192a72a4 */ /* 0x000fe2000f8e02ff */
[----:B------:R-:W-:Y:S02]  /*05b0*/  DFMA R22, R10, -0.5, R22 ;  /* 0xbfe000000a16782b */ /* 0x000fe40000000016 */
[----:B------:R-:W-:Y:S02]  /*05c0*/  DMUL R28, R4, UR8 ;  /* 0x00000008041c7c28 */ /* 0x000fe40008000000 */
[----:B0-----:R-:W-:-:S04]  /*05d0*/  DFMA R24, R24, R26, R20 ;  /* 0x0000001a1818722b */ /* 0x001fc80000000014 */
[----:B------:R-:W-:Y:S01]  /*05e0*/  I2F.F64 R26, UR42 ;  /* 0x0000002a001a7d12 */ /* 0x000fe20008201c00 */
[----:B------:R-:W-:Y:S01]  /*05f0*/  UIMAD UR42, UR24, UR24, URZ ;  /* 0x00000018182a72a4 */ /* 0x000fe2000f8e02ff */
[----:B------:R-:W-:Y:S04]  /*0600*/  STG.E.64 desc[UR36][R2.64+0x58], RZ ;  /* 0x000058ff02007986 */ /* 0x000fe8000c101b24 */
[----:B------:R0:W-:Y:S04]  /*0610*/  STG.E.64 desc[UR36][R2.64+0x58], R20 ;  /* 0x0000581402007986 */ /* 0x0001e8000c101b24 */
[----:B------:R4:W-:Y:S01]  /*0620*/  STG.E.64 desc[UR36][R2.64+0x50], R12 ;  /* 0x0000500c02007986 */ /* 0x0009e2000c101b24 */
[----:B0-----:R-:W0:Y:S02]  /*0630*/  I2F.F64 R20, UR27 ;  /* 0x0000001b00147d12 */ /* 0x001e240008201c00 */
[----:B0-----:R-:W-:Y:S01]  /*0640*/  DMUL R20, R6, R20 ;  /* 0x0000001406147228 */ /* 0x001fe20000000000 */
[----:B------:R0:W-:Y:S01]  /*0650*/  STG.E.64 desc[UR36][R2.64+0x48], R16 ;  /* 0x0000481002007986 */ /* 0x0001e2000c101b24 */
[----:B--2---:R-:W-:-:S02]  /*0660*/  DFMA R14, -R28, R22, R14 ;  /* 0x000000161c0e722b */ /* 0x004fc4000000010e */
[----:B---3--:R-:W-:-:S08]  /*0670*/  DFMA R18, -R28, R22, R18 ;  /* 0x000000161c12722b */ /* 0x008fd00000000112 */
[----:B------:R-:W-:Y:S01]  /*0680*/  DFMA R18, R26, R18, R16 ;  /* 0x000000121a12722b */ /* 0x000fe20000000010 */
[----:B------:R-:W2:Y:S02]  /*0690*/  I2F.F64.U32 R26, UR42 ;  /* 0x0000002a001a7d12 */ /* 0x000ea40008201800 */
[----:B--2---:R-:W-:-:S06]  /*06a0*/  DFMA R14, R26, R14, R12 ;  /* 0x0000000e1a0e722b */ /* 0x004fcc000000000c */
[----:B----4-:R-:W2:Y:S01]  /*06b0*/  I2F.F64 R12, UR26 ;  /* 0x0000001a000c7d12 */ /* 0x010ea20008201c00 */
[----:B------:R-:W3:Y:S01]  /*06c0*/  LDG.E.64 R26, desc[UR36][R2.64+0x10] ;  /* 0x00001024021a7981 */ /* 0x000ee2000c1e1b00 */
[----:B--2---:R-:W-:-:S08]  /*06d0*/  DFMA R20, R8, R12, R20 ;  /* 0x0000000c0814722b */ /* 0x004fd00000000014 */
[----:B------:R-:W-:-:S08]  /*06e0*/  DMUL R20, R20, 3 ;  /* 0x4008000014147828 */ /* 0x000fd00000000000 */
[C---:B0-----:R-:W-:Y:S02]  /*06f0*/  DADD R16, R20.reuse, 1 ;  /* 0x3ff0000014107429 */ /* 0x041fe40000000000 */
[----:B------:R-:W-:-:S08]  /*0700*/  DMUL R20, R20, R20 ;  /* 0x0000001414147228 */ /* 0x000fd00000000000 */
[----:B------:R-:W-:Y:S02]  /*0710*/  DFMA R12, R20, 0.5, R16 ;  /* 0x3fe00000140c782b */ /* 0x000fe40000000010 */
[----:B------:R-:W2:Y:S04]  /*0720*/  LDG.E.64 R20, desc[UR36][R2.64+0x18] ;  /* 0x0000182402147981 */ /* 0x000ea8000c1e1b00 */
[----:B------:R-:W4:Y:S01]  /*0730*/  LDG.E.64 R16, desc[UR36][R2.64+0x18] ;  /* 0x0000182402107981 */ /* 0x000f22000c1e1b00 */
[----:B------:R-:W-:Y:S01]  /*0740*/  UIMAD UR42, UR25, UR25, URZ ;  /* 0x00000019192a72a4 */ /* 0x000fe2000f8e02ff */
[----:B------:R-:W-:Y:S02]  /*0750*/  DFMA R12, R10, -0.5, R12 ;  /* 0xbfe000000a0c782b */ /* 0x000fe4000000000c */
[----:B------:R0:W-:Y:S04]  /*0760*/  STG.E.64 desc[UR36][R2.64+0x58], R24 ;  /* 0x0000581802007986 */ /* 0x0001e8000c101b24 */
[----:B------:R5:W-:Y:S04]  /*0770*/  STG.E.64 desc[UR36][R2.64+0x50], R14 ;  /* 0x0000500e02007986 */ /* 0x000be8000c101b24 */
[----:B------:R1:W-:Y:S01]  /*0780*/  STG.E.64 desc[UR36][R2.64+0x48], R18 ;  /* 0x0000481202007986 */ /* 0x0003e2000c101b24 */
[----:B---3--:R-:W-:Y:S01]  /*0790*/  DFMA R26, -R28, R22, R26 ;  /* 0x000000161c1a722b */ /* 0x008fe2000000011a */
[----:B------:R-:W3:Y:S01]  /*07a0*/  I2F.F64.U32 R22, UR42 ;  /* 0x0000002a00167d12 */ /* 0x000ee20008201800 */
[----:B------:R-:W-:Y:S01]  /*07b0*/  UIMAD UR42, UR27, UR26, URZ ;  /* 0x0000001a1b2a72a4 */ /* 0x000fe2000f8e02ff */
[----:B------:R-:W-:-:S05]  /*07c0*/  DMUL R28, R4, UR10 ;  /* 0x0000000a041c7c28 */ /* 0x000fca0008000000 */
[----:B---3--:R-:W-:-:S03]  /*07d0*/  DFMA R22, R22, R26, R24 ;  /* 0x0000001a1616722b */ /* 0x008fc60000000018 */
[----:B------:R-:W3:Y:S01]  /*07e0*/  I2F.F64 R26, UR42 ;  /* 0x0000002a001a7d12 */ /* 0x000ee20008201c00 */
[----:B------:R-:W-:Y:S01]  /*07f0*/  UIMAD UR42, UR26, UR26, URZ ;  /* 0x0000001a1a2a72a4 */ /* 0x000fe2000f8e02ff */
[----:B--2---:R-:W-:-:S08]  /*0800*/  DFMA R20, -R28, R12, R20 ;  /* 0x0000000c1c14722b */ /* 0x004fd00000000114 */
[----:B---3--:R-:W-:Y:S01]  /*0810*/  DFMA R20, R26, R20, R18 ;  /* 0x000000141a14722b */ /* 0x008fe20000000012 */
[----:B------:R-:W2:Y:S01]  /*0820*/  I2F.F64.U32 R26, UR42 ;  /* 0x0000002a001a7d12 */ /* 0x000ea20008201800 */
[----:B----4-:R-:W-:-:S07]  /*0830*/  DFMA R16, -R28, R12, R16 ;  /* 0x0000000c1c10722b */ /* 0x010fce0000000110 */
[----:B0-----:R-:W0:Y:S01]  /*0840*/  I2F.F64 R24, UR29 ;  /* 0x0000001d00187d12 */ /* 0x001e220008201c00 */
[----:B--2---:R-:W-:-:S07]  /*0850*/  DFMA R16, R26, R16, R14 ;  /* 0x000000101a10722b */ /* 0x004fce000000000e */
[----:B-----5:R-:W2:Y:S01]  /*0860*/  I2F.F64 R14, UR28 ;  /* 0x0000001c000e7d12 */ /* 0x020ea20008201c00 */
[----:B------:R-:W3:Y:S01]  /*0870*/  LDG.E.64 R26, desc[UR36][R2.64+0x18] ;  /* 0x00001824021a7981 */ /* 0x000ee2000c1e1b00 */
[----:B0-----:R-:W-:-:S08]  /*0880*/  DMUL R24, R6, R24 ;  /* 0x0000001806187228 */ /* 0x001fd00000000000 */
[----:B--2---:R-:W-:-:S08]  /*0890*/  DFMA R24, R8, R14, R24 ;  /* 0x0000000e0818722b */ /* 0x004fd00000000018 */
[----:B------:R-:W-:-:S08]  /*08a0*/  DMUL R14, R24, 3 ;  /* 0x40080000180e7828 */ /* 0x000fd00000000000 */
[C---:B-1----:R-:W-:Y:S02]  /*08b0*/  DMUL R18, R14.reuse, R14 ;  /* 0x0000000e0e127228 */ /* 0x042fe40000000000 */
[----:B------:R-:W-:Y:S01]  /*08c0*/  DADD R24, R14, 1 ;  /* 0x3ff000000e187429 */ /* 0x000fe20000000000 */
[----:B------:R-:W2:Y:S07]  /*08d0*/  LDG.E.64 R14, desc[UR36][R2.64+0x20] ;  /* 0x00002024020e7981 */ /* 0x000eae000c1e1b00 */
[----:B------:R-:W-:Y:S01]  /*08e0*/  DFMA R24, R18, 0.5, R24 ;  /* 0x3fe000001218782b */ /* 0x000fe20000000018 */
[----:B------:R-:W4:Y:S01]  /*08f0*/  LDG.E.64 R18, desc[UR36][R2.64+0x20] ;  /* 0x0000202402127981 */ /* 0x000f22000c1e1b00 */
[----:B------:R-:W-:-:S06]  /*0900*/  UIMAD UR42, UR27, UR27, URZ ;  /* 0x0000001b1b2a72a4 */ /* 0x000fcc000f8e02ff */
[----:B------:R-:W-:Y:S01]  /*0910*/  DFMA R24, R10, -0.5, R24 ;  /* 0xbfe000000a18782b */ /* 0x000fe20000000018 */
        /* <DEDUP_REMOVED lines=10> */
[----:B----4-:R-:W-:-:S08]  /*09c0*/  DFMA R18, -R28, R24, R18 ;  /* 0x000000181c12722b */ /* 0x010fd00000000112 */
[----:B---3--:R-:W-:Y:S01]  /*09d0*/  DFMA R18, R26, R18, R20 ;  /* 0x000000121a12722b */ /* 0x008fe20000000014 */
[----:B------:R-:W3:Y:S01]  /*09e0*/  I2F.F64.U32 R26, UR42 ;  /* 0x0000002a001a7d12 */ /* 0x000ee20008201800 */
[----:B--2---:R-:W-:-:S07]  /*09f0*/  DFMA R14, -R28, R24, R14 ;  /* 0x000000181c0e722b */ /* 0x004fce000000010e */
[----:B0-----:R-:W0:Y:S01]  /*0a00*/  I2F.F64 R22, UR31 ;  /* 0x0000001f00167d12 */ /* 0x001e220008201c00 */
[----:B---3--:R-:W-:-:S07]  /*0a10*/  DFMA R14, R26, R14, R16 ;  /* 0x0000000e1a0e722b */ /* 0x008fce0000000010 */
[----:B-1----:R-:W1:Y:S01]  /*0a20*/  I2F.F64 R16, UR30 ;  /* 0x0000001e00107d12 */ /* 0x002e620008201c00 */
[----:B------:R-:W2:Y:S01]  /*0a30*/  LDG.E.64 R26, desc[UR36][R2.64+0x20] ;  /* 0x00002024021a7981 */ /* 0x000ea2000c1e1b00 */
[----:B0-----:R-:W-:-:S08]  /*0a40*/  DMUL R22, R6, R22 ;  /* 0x0000001606167228 */ /* 0x001fd00000000000 */
[----:B-1----:R-:W-:-:S08]  /*0a50*/  DFMA R22, R8, R16, R22 ;  /* 0x000000100816722b */ /* 0x002fd00000000016 */
[----:B------:R-:W-:-:S08]  /*0a60*/  DMUL R16, R22, 3 ;  /* 0x4008000016107828 */ /* 0x000fd00000000000 */
[C---:B-----5:R-:W-:Y:S02]  /*0a70*/  DMUL R20, R16.reuse, R16 ;  /* 0x0000001010147228 */ /* 0x060fe40000000000 */
[----:B------:R-:W-:Y:S01]  /*0a80*/  DADD R22, R16, 1 ;  /* 0x3ff0000010167429 */ /* 0x000fe20000000000 */
[----:B------:R-:W3:Y:S07]  /*0a90*/  LDG.E.64 R16, desc[UR36][R2.64+0x28] ;  /* 0x0000282402107981 */ /* 0x000eee000c1e1b00 */
[----:B------:R-:W-:Y:S01]  /*0aa0*/  DFMA R22, R20, 0.5, R22 ;  /* 0x3fe000001416782b */ /* 0x000fe20000000016 */
[----:B------:R-:W4:Y:S01]  /*0ab0*/  LDG.E.64 R20, desc[UR36][R2.64+0x28] ;  /* 0x0000282402147981 */ /* 0x000f22000c1e1b00 */
[----:B------:R-:W-:-:S03]  /*0ac0*/  UIMAD UR42, UR29, UR29, URZ ;  /* 0x0000001d1d2a72a4 */ /* 0x000fc6000f8e02ff */
[----:B------:R0:W-:Y:S04]  /*0ad0*/  STG.E.64 desc[UR36][R2.64+0x58], R12 ;  /* 0x0000580c02007986 */ /* 0x0001e8000c101b24 */
[----:B------:R1:W-:Y:S04]  /*0ae0*/  STG.E.64 desc[UR36][R2.64+0x50], R14 ;  /* 0x0000500e02007986 */ /* 0x0003e8000c101b24 */
[----:B------:R5:W-:Y:S01]  /*0af0*/  STG.E.64 desc[UR36][R2.64+0x48], R18 ;  /* 0x0000481202007986 */ /* 0x000be2000c101b24 */
[----:B--2---:R-:W-:Y:S01]  /*0b00*/  DFMA R24, -R28, R24, R26 ;  /* 0x000000181c18722b */ /* 0x004fe2000000011a */
[----:B------:R-:W2:Y:S01]  /*0b10*/  I2F.F64.U32 R26, UR42 ;  /* 0x0000002a001a7d12 */ /* 0x000ea20008201800 */
[----:B------:R-:W-:Y:S01]  /*0b20*/  UIMAD UR42, UR31, UR30, URZ ;  /* 0x0000001e1f2a72a4 */ /* 0x000fe2000f8e02ff */
[----:B------:R-:W-:-:S05]  /*0b30*/  DMUL R28, R4, UR14 ;  /* 0x0000000e041c7c28 */ /* 0x000fca0008000000 */
[----:B--2---:R-:W-:Y:S02]  /*0b40*/  DFMA R26, R26, R24, R12 ;  /* 0x000000181a1a722b */ /* 0x004fe4000000000c */
[----:B0-----:R-:W-:Y:S01]  /*0b50*/  DFMA R12, R10, -0.5, R22 ;  /* 0xbfe000000a0c782b */ /* 0x001fe20000000016 */
[----:B------:R-:W0:Y:S01]  /*0b60*/  I2F.F64 R24, UR42 ;  /* 0x0000002a00187d12 */ /* 0x000e220008201c00 */
[----:B------:R-:W-:-:S09]  /*0b70*/  UIMAD UR42, UR30, UR30, URZ ;  /* 0x0000001e1e2a72a4 */ /* 0x000fd2000f8e02ff */
[----:B------:R-:W2:Y:S01]  /*0b80*/  I2F.F64.U32 R22, UR42 ;  /* 0x0000002a00167d12 */ /* 0x000ea20008201800 */
[CC--:B----4-:R-:W-:Y:S02]  /*0b90*/  DFMA R20, -R28.reuse, R12.reuse, R20 ;  /* 0x0000000c1c14722b */ /* 0x0d0fe40000000114 */
[----:B---3--:R-:W-:-:S06]  /*0ba0*/  DFMA R16, -R28, R12, R16 ;  /* 0x0000000c1c10722b */ /* 0x008fcc0000000110 */
[----:B0-----:R-:W-:Y:S02]  /*0bb0*/  DFMA R24, R24, R20, R18 ;  /* 0x000000141818722b */ /* 0x001fe40000000012 */
[----:B------:R-:W0:Y:S01]  /*0bc0*/  I2F.F64 R20, UR33 ;  /* 0x0000002100147d12 */ /* 0x000e220008201c00 */
[----:B--2---:R-:W-:Y:S01]  /*0bd0*/  DFMA R22, R22, R16, R14 ;  /* 0x000000101616722b */ /* 0x004fe2000000000e */
[----:B------:R-:W2:Y:S06]  /*0be0*/  LDG.E.64 R16, desc[UR36][R2.64+0x28] ;  /* 0x0000282402107981 */ /* 0x000eac000c1e1b00 */
[----:B-1----:R-:W1:Y:S01]  /*0bf0*/  I2F.F64 R14, UR32 ;  /* 0x00000020000e7d12 */ /* 0x002e620008201c00 */
[----:B0-----:R-:W-:-:S08]  /*0c00*/  DMUL R20, R6, R20 ;  /* 0x0000001406147228 */ /* 0x001fd00000000000 */
[----:B-1----:R-:W-:-:S08]  /*0c10*/  DFMA R20, R8, R14, R20 ;  /* 0x0000000e0814722b */ /* 0x002fd00000000014 */
[----:B------:R-:W-:-:S08]  /*0c20*/  DMUL R20, R20, 3 ;  /* 0x4008000014147828 */ /* 0x000fd00000000000 */
[C---:B-----5:R-:W-:Y:S02]  /*0c30*/  DADD R18, R20.reuse, 1 ;  /* 0x3ff0000014127429 */ /* 0x060fe40000000000 */
[----:B------:R-:W-:-:S08]  /*0c40*/  DMUL R20, R20, R20 ;  /* 0x0000001414147228 */ /* 0x000fd00000000000 */
[----:B------:R-:W-:Y:S01]  /*0c50*/  DFMA R14, R20, 0.5, R18 ;  /* 0x3fe00000140e782b */ /* 0x000fe20000000012 */
[----:B------:R-:W3:Y:S04]  /*0c60*/  LDG.E.64 R18, desc[UR36][R2.64+0x30] ;  /* 0x0000302402127981 */ /* 0x000ee8000c1e1b00 */
[----:B------:R-:W4:Y:S01]  /*0c70*/  LDG.E.64 R20, desc[UR36][R2.64+0x30] ;  /* 0x0000302402147981 */ /* 0x000f22000c1e1b00 */
[----:B------:R-:W-:Y:S02]  /*0c80*/  UIMAD UR42, UR31, UR31, URZ ;  /* 0x0000001f1f2a72a4 */ /* 0x000fe4000f8e02ff */
[----:B------:R-:W-:Y:S01]  /*0c90*/  DFMA R14, R10, -0.5, R14 ;  /* 0xbfe000000a0e782b */ /* 0x000fe2000000000e */
[----:B------:R0:W-:Y:S04]  /*0ca0*/  STG.E.64 desc[UR36][R2.64+0x58], R26 ;  /* 0x0000581a02007986 */ /* 0x0001e8000c101b24 */
[----:B------:R1:W-:Y:S04]  /*0cb0*/  STG.E.64 desc[UR36][R2.64+0x50], R22 ;  /* 0x0000501602007986 */ /* 0x0003e8000c101b24 */
[----:B------:R5:W-:Y:S01]  /*0cc0*/  STG.E.64 desc[UR36][R2.64+0x48], R24 ;  /* 0x0000481802007986 */ /* 0x000be2000c101b24 */
[----:B--2---:R-:W-:Y:S01]  /*0cd0*/  DFMA R16, -R28, R12, R16 ;  /* 0x0000000c1c10722b */ /* 0x004fe20000000110 */
[----:B------:R-:W2:Y:S01]  /*0ce0*/  I2F.F64.U32 R12, UR42 ;  /* 0x0000002a000c7d12 */ /* 0x000ea20008201800 */
[----:B------:R-:W-:-:S09]  /*0cf0*/  UIMAD UR42, UR33, UR32, URZ ;  /* 0x00000020212a72a4 */ /* 0x000fd2000f8e02ff */
[----:B------:R-:W1:Y:S01]  /*0d00*/  I2F.F64 R28, UR42 ;  /* 0x0000002a001c7d12 */ /* 0x000e620008201c00 */
[----:B--2---:R-:W-:Y:S02]  /*0d10*/  DFMA R12, R12, R16, R26 ;  /* 0x000000100c0c722b */ /* 0x004fe4000000001a */
[----:B------:R-:W-:Y:S01]  /*0d20*/  DMUL R16, R4, UR16 ;  /* 0x0000001004107c28 */ /* 0x000fe20008000000 */
[----:B------:R-:W-:-:S04]  /*0d30*/  UIMAD UR42, UR32, UR32, URZ ;  /* 0x00000020202a72a4 */ /* 0x000fc8000f8e02ff */
[----:B0-----:R-:W0:Y:S03]  /*0d40*/  I2F.F64 R26, UR35 ;  /* 0x00000023001a7d12 */ /* 0x001e260008201c00 */
[----:B---3--:R-:W-:-:S08]  /*0d50*/  DFMA R18, -R16, R14, R18 ;  /* 0x0000000e1012722b */ /* 0x008fd00000000112 */
[----:B-1----:R-:W-:Y:S01]  /*0d60*/  DFMA R18, R28, R18, R24 ;  /* 0x000000121c12722b */ /* 0x002fe20000000018 */
[----:B------:R-:W1:Y:S01]  /*0d70*/  I2F.F64.U32 R28, UR42 ;  /* 0x0000002a001c7d12 */ /* 0x000e620008201800 */
[----:B----4-:R-:W-:Y:S02]  /*0d80*/  DFMA R20, -R16, R14, R20 ;  /* 0x0000000e1014722b */ /* 0x010fe40000000114 */
[----:B0-----:R-:W-:-:S06]  /*0d90*/  DMUL R26, R6, R26 ;  /* 0x0000001a061a7228 */ /* 0x001fcc0000000000 */
[----:B-1----:R-:W-:Y:S01]  /*0da0*/  DFMA R20, R28, R20, R22 ;  /* 0x000000141c14722b */ /* 0x002fe20000000016 */
[----:B------:R-:W0:Y:S01]  /*0db0*/  I2F.F64 R28, UR34 ;  /* 0x00000022001c7d12 */ /* 0x000e220008201c00 */
[----:B------:R-:W2:Y:S01]  /*0dc0*/  LDG.E.64 R22, desc[UR36][R2.64+0x30] ;  /* 0x0000302402167981 */ /* 0x000ea2000c1e1b00 */
[----:B0-----:R-:W-:-:S03]  /*0dd0*/  DFMA R26, R8, R28, R26 ;  /* 0x0000001c081a722b */ /* 0x001fc6000000001a */
[----:B------:R-:W3:Y:S05]  /*0de0*/  LDG.E.64 R28, desc[UR36][R2.64+0x38] ;  /* 0x00003824021c7981 */ /* 0x000eea000c1e1b00 */
[----:B------:R-:W-:-:S08]  /*0df0*/  DMUL R26, R26, 3 ;  /* 0x400800001a1a7828 */ /* 0x000fd00000000000 */
[C---:B-----5:R-:W-:Y:S02]  /*0e00*/  DADD R24, R26.reuse, 1 ;  /* 0x3ff000001a187429 */ /* 0x060fe40000000000 */
[----:B------:R-:W-:-:S08]  /*0e10*/  DMUL R26, R26, R26 ;  /* 0x0000001a1a1a7228 */ /* 0x000fd00000000000 */
[----:B------:R-:W-:Y:S02]  /*0e20*/  DFMA R24, R26, 0.5, R24 ;  /* 0x3fe000001a18782b */ /* 0x000fe40000000018 */
[----:B------:R-:W4:Y:S01]  /*0e30*/  LDG.E.64 R26, desc[UR36][R2.64+0x38] ;  /* 0x00003824021a7981 */ /* 0x000f22000c1e1b00 */
[----:B------:R-:W-:-:S05]  /*0e40*/  UIMAD UR42, UR33, UR33, URZ ;  /* 0x00000021212a72a4 */ /* 0x000fca000f8e02ff */
[----:B------:R-:W-:Y:S01]  /*0e50*/  DFMA R24, R10, -0.5, R24 ;  /* 0xbfe000000a18782b */ /* 0x000fe20000000018 */
[----:B------:R0:W-:Y:S04]  /*0e60*/  STG.E.64 desc[UR36][R2.64+0x58], R12 ;  /* 0x0000580c02007986 */ /* 0x0001e8000c101b24 */
[----:B------:R1:W-:Y:S01]  /*0e70*/  STG.E.64 desc[UR36][R2.64+0x48], R18 ;  /* 0x0000481202007986 */ /* 0x0003e2000c101b24 */
[----:B--2---:R-:W-:Y:S01]  /*0e80*/  DFMA R22, -R16, R14, R22 ;  /* 0x0000000e1016722b */ /* 0x004fe20000000116 */
[----:B------:R-:W2:Y:S01]  /*0e90*/  I2F.F64.U32 R14, UR42 ;  /* 0x0000002a000e7d12 */ /* 0x000ea20008201800 */
[----:B------:R-:W-:Y:S01]  /*0ea0*/  UIMAD UR42, UR35, UR34, URZ ;  /* 0x00000022232a72a4 */ /* 0x000fe2000f8e02ff */
[----:B------:R-:W-:-:S05]  /*0eb0*/  DMUL R16, R4, UR18 ;  /* 0x0000001204107c28 */ /* 0x000fca0008000000 */
[----:B--2---:R-:W-:-:S03]  /*0ec0*/  DFMA R14, R14, R22, R12 ;  /* 0x000000160e0e722b */ /* 0x004fc6000000000c */
[----:B------:R-:W2:Y:S01]  /*0ed0*/  I2F.F64 R22, UR42 ;  /* 0x0000002a00167d12 */ /* 0x000ea20008201c00 */
[----:B------:R-:W-:Y:S01]  /*0ee0*/  UIMAD UR42, UR34, UR34, URZ ;  /* 0x00000022222a72a4 */ /* 0x000fe2000f8e02ff */
[----:B---3--:R-:W-:-:S06]  /*0ef0*/  DFMA R28, -R16, R24, R28 ;  /* 0x00000018101c722b */ /* 0x008fcc000000011c */
[----:B0-----:R-:W-:Y:S01]  /*0f00*/  I2F.F64 R12, UR41 ;  /* 0x00000029000c7d12 */ /* 0x001fe20008201c00 */
[----:B----4-:R-:W-:-:S08]  /*0f10*/  DFMA R26, -R16, R24, R26 ;  /* 0x00000018101a722b */ /* 0x010fd0000000011a */
[----:B--2---:R-:W-:Y:S02]  /*0f20*/  DFMA R22, R22, R26, R18 ;  /* 0x0000001a1616722b */ /* 0x004fe40000000012 */
[----:B------:R-:W0:Y:S01]  /*0f30*/  I2F.F64.U32 R26, UR42 ;  /* 0x0000002a001a7d12 */ /* 0x000e220008201800 */
[----:B-1----:R-:W2:Y:S01]  /*0f40*/  LDG.E.64 R18, desc[UR36][R2.64+0x40] ;  /* 0x0000402402127981 */ /* 0x002ea2000c1e1b00 */
[----:B0-----:R-:W-:Y:S02]  /*0f50*/  DFMA R26, R26, R28, R20 ;  /* 0x0000001c1a1a722b */ /* 0x001fe40000000014 */
[----:B------:R-:W-:-:S04]  /*0f60*/  DMUL R28, R6, R12 ;  /* 0x0000000c061c7228 */ /* 0x000fc80000000000 */
[----:B------:R-:W0:Y:S01]  /*0f70*/  I2F.F64 R6, UR40 ;  /* 0x0000002800067d12 */ /* 0x000e220008201c00 */
[----:B------:R-:W3:Y:S03]  /*0f80*/  LDG.E.64 R12, desc[UR36][R2.64+0x38] ;  /* 0x00003824020c7981 */ /* 0x000ee6000c1e1b00 */
[----:B0-----:R-:W-:Y:S02]  /*0f90*/  DFMA R6, R8, R6, R28 ;  /* 0x000000060806722b */ /* 0x001fe4000000001c */
[----:B------:R-:W4:Y:S06]  /*0fa0*/  LDG.E.64 R28, desc[UR36][R2.64+0x40] ;  /* 0x00004024021c7981 */ /* 0x000f2c000c1e1b00 */
[----:B------:R-:W-:-:S08]  /*0fb0*/  DMUL R6, R6, 3 ;  /* 0x4008000006067828 */ /* 0x000fd00000000000 */
[C---:B------:R-:W-:Y:S02]  /*0fc0*/  DADD R8, R6.reuse, 1 ;  /* 0x3ff0000006087429 */ /* 0x040fe40000000000 */
[----:B------:R-:W-:-:S08]  /*0fd0*/  DMUL R6, R6, R6 ;  /* 0x0000000606067228 */ /* 0x000fd00000000000 */
[----:B------:R-:W-:Y:S01]  /*0fe0*/  DFMA R6, R6, 0.5, R8 ;  /* 0x3fe000000606782b */ /* 0x000fe20000000008 */
[----:B------:R-:W5:Y:S01]  /*0ff0*/  LDG.E.64 R8, desc[UR36][R2.64+0x40] ;  /* 0x0000402402087981 */ /* 0x000f62000c1e1b00 */
[----:B------:R-:W-:-:S03]  /*1000*/  UIMAD UR42, UR35, UR35, URZ ;  /* 0x00000023232a72a4 */ /* 0x000fc6000f8e02ff */
[----:B------:R-:W-:Y:S04]  /*1010*/  STG.E.64 desc[UR36][R2.64+0x58], R14 ;  /* 0x0000580e02007986 */ /* 0x000fe8000c101b24 */
[----:B------:R-:W-:Y:S04]  /*1020*/  STG.E.64 desc[UR36][R2.64+0x48], R22 ;  /* 0x0000481602007986 */ /* 0x000fe8000c101b24 */
[----:B------:R0:W-:Y:S04]  /*1030*/  STG.E.64 desc[UR36][R2.64+0x50], R20 ;  /* 0x0000501402007986 */ /* 0x0001e8000c101b24 */
[----:B------:R-:W-:Y:S01]  /*1040*/  STG.E.64 desc[UR36][R2.64+0x50], R26 ;  /* 0x0000501a02007986 */ /* 0x000fe2000c101b24 */
[----:B------:R-:W-:Y:S01]  /*1050*/  BSSY.RECONVERGENT B1, `(.L_x_254) ;  /* 0x0000030000017945 */ /* 0x000fe20003800200 */
[----:B---3--:R-:W-:-:S02]  /*1060*/  DFMA R16, -R16, R24, R12 ;  /* 0x000000181010722b */ /* 0x008fc4000000010c */
[----:B------:R-:W-:Y:S01]  /*1070*/  DFMA R12, R10, -0.5, R6 ;  /* 0xbfe000000a0c782b */ /* 0x000fe20000000006 */
[----:B------:R-:W1:Y:S01]  /*1080*/  I2F.F64.U32 R6, UR42 ;  /* 0x0000002a00067d12 */ /* 0x000e620008201800 */
[----:B------:R-:W-:Y:S01]  /*1090*/  UIMAD UR42, UR41, UR40, URZ ;  /* 0x00000028292a72a4 */ /* 0x000fe2000f8e02ff */
[----:B------:R-:W-:-:S03]  /*10a0*/  DMUL R10, R4, UR38 ;  /* 0x00000026040a7c28 */ /* 0x000fc60008000000 */
[----:B-1----:R-:W-:-:S05]  /*10b0*/  DFMA R6, R6, R16, R14 ;  /* 0x000000100606722b */ /* 0x002fca000000000e */
[----:B------:R-:W1:Y:S01]  /*10c0*/  I2F.F64 R16, UR42 ;  /* 0x0000002a00107d12 */ /* 0x000e620008201c00 */
[----:B------:R-:W-:Y:S01]  /*10d0*/  UIMAD UR42, UR40, UR40, URZ ;  /* 0x00000028282a72a4 */ /* 0x000fe2000f8e02ff */
[----:B----4-:R-:W-:-:S08]  /*10e0*/  DFMA R28, -R10, R12, R28 ;  /* 0x0000000c0a1c722b */ /* 0x010fd0000000011c */
[----:B------:R-:W3:Y:S01]  /*10f0*/  I2F.F64.U32 R24, UR42 ;  /* 0x0000002a00187d12 */ /* 0x000ee20008201800 */
[----:B------:R-:W-:Y:S01]  /*1100*/  UIMAD UR42, UR41, UR41, URZ ;  /* 0x00000029292a72a4 */ /* 0x000fe2000f8e02ff */
[CC--:B-----5:R-:W-:Y:S02]  /*1110*/  DFMA R8, -R10.reuse, R12.reuse, R8 ;  /* 0x0000000c0a08722b */ /* 0x0e0fe40000000108 */
[----:B--2---:R-:W-:-:S06]  /*1120*/  DFMA R10, -R10, R12, R18 ;  /* 0x0000000c0a0a722b */ /* 0x004fcc0000000112 */
[----:B------:R-:W2:Y:S01]  /*1130*/  I2F.F64.U32 R18, UR42 ;  /* 0x0000002a00127d12 */ /* 0x000ea20008201800 */
[----:B-1----:R-:W-:Y:S02]  /*1140*/  DFMA R16, R16, R28, R22 ;  /* 0x0000001c1010722b */ /* 0x002fe40000000016 */
[----:B---3--:R-:W-:-:S08]  /*1150*/  DFMA R8, R24, R8, R26 ;  /* 0x000000081808722b */ /* 0x008fd0000000001a */
[----:B------:R-:W-:Y:S02]  /*1160*/  DMUL R12, R8, R8 ;  /* 0x00000008080c7228 */ /* 0x000fe40000000000 */
[----:B--2---:R-:W-:Y:S02]  /*1170*/  DFMA R18, R18, R10, R6 ;  /* 0x0000000a1212722b */ /* 0x004fe40000000006 */
[----:B------:R-:W-:-:S08]  /*1180*/  DADD R10, R16, R16 ;  /* 0x00000000100a7229 */ /* 0x000fd00000000010 */
[----:B------:R-:W-:-:S08]  /*1190*/  DFMA R12, R16, R10, R12 ;  /* 0x0000000a100c722b */ /* 0x000fd0000000000c */
[----:B------:R-:W-:-:S06]  /*11a0*/  DFMA R12, R18, R18, R12 ;  /* 0x00000012120c722b */ /* 0x000fcc000000000c */
[----:B------:R-:W1:Y:S04]  /*11b0*/  MUFU.RSQ64H R11, R13 ;  /* 0x0000000d000b7308 */ /* 0x000e680000001c00 */
[----:B------:R-:W-:Y:S02]  /*11c0*/  VIADD R10, R13, 0xfcb00000 ;  /* 0xfcb000000d0a7836 */ /* 0x000fe40000000000 */
[----:B------:R-:W-:-:S04]  /*11d0*/  IMAD.MOV.U32 R28, RZ, RZ, 0x0 ;  /* 0x00000000ff1c7424 */ /* 0x000fc800078e00ff */
[----:B-1----:R-:W-:Y:S01]  /*11e0*/  DMUL R24, R10, R10 ;  /* 0x0000000a0a187228 */ /* 0x002fe20000000000 */
[----:B------:R-:W-:-:S07]  /*11f0*/  IMAD.MOV.U32 R29, RZ, RZ, 0x3fd80000 ;  /* 0x3fd80000ff1d7424 */ /* 0x000fce00078e00ff */
[----:B------:R-:W-:-:S08]  /*1200*/  DFMA R24, R12, -R24, 1 ;  /* 0x3ff000000c18742b */ /* 0x000fd00000000818 */
[----:B------:R-:W-:Y:S02]  /*1210*/  DFMA R28, R24, R28, 0.5 ;  /* 0x3fe00000181c742b */ /* 0x000fe4000000001c */
[----:B------:R-:W-:Y:S01]  /*1220*/  DMUL R24, R10, R24 ;  /* 0x000000180a187228 */ /* 0x000fe20000000000 */
[----:B------:R-:W-:Y:S07]  /*1230*/  STG.E.64 desc[UR36][R2.64+0x58], R6 ;  /* 0x0000580602007986 */ /* 0x000fee000c101b24 */
[----:B------:R-:W-:Y:S01]  /*1240*/  DFMA R24, R28, R24, R10 ;  /* 0x000000181c18722b */ /* 0x000fe2000000000a */
[----:B------:R-:W-:Y:S04]  /*1250*/  STG.E.64 desc[UR36][R2.64+0x48], R16 ;  /* 0x0000481002007986 */ /* 0x000fe8000c101b24 */
[----:B------:R-:W-:Y:S03]  /*1260*/  STG.E.64 desc[UR36][R2.64+0x58], R18 ;  /* 0x0000581202007986 */ /* 0x000fe6000c101b24 */
[----:B0-----:R-:W-:Y:S01]  /*1270*/  DMUL R20, R12, R24 ;  /* 0x000000180c147228 */ /* 0x001fe20000000000 */
[----:B------:R-:W-:Y:S01]  /*1280*/  ISETP.GE.U32.AND P0, PT, R10, 0x7ca00000, PT ;  /* 0x7ca000000a00780c */ /* 0x000fe20003f06070 */
[----:B------:R0:W-:Y:S01]  /*1290*/  STG.E.64 desc[UR36][R2.64+0x50], R8 ;  /* 0x0000500802007986 */ /* 0x0001e2000c101b24 */
[----:B------:R-:W-:-:S02]  /*12a0*/  VIADD R29, R25, 0xfff00000 ;  /* 0xfff00000191d7836 */ /* 0x000fc40000000000 */
[----:B------:R-:W-:-:S03]  /*12b0*/  IMAD.MOV.U32 R28, RZ, RZ, R24 ;  /* 0x000000ffff1c7224 */ /* 0x000fc600078e0018 */
[----:B0-----:R-:W-:-:S08]  /*12c0*/  DFMA R8, R20, -R20, R12 ;  /* 0x800000141408722b */ /* 0x001fd0000000000c */
[----:B------:R-:W-:Y:S01]  /*12d0*/  DFMA R14, R8, R28, R20 ;  /* 0x0000001c080e722b */ /* 0x000fe20000000014 */
[----:B------:R-:W-:Y:S10]  /*12e0*/  @!P0 BRA `(.L_x_255) ;  /* 0x0000000000188947 */ /* 0x000ff40003800000 */
[----:B------:R-:W-:Y:S01]  /*12f0*/  IMAD.MOV.U32 R15, RZ, RZ, R9 ;  /* 0x000000ffff0f7224 */ /* 0x000fe200078e0009 */
[----:B------:R-:W-:Y:S01]  /*1300*/  MOV R6, 0x1330 ;  /* 0x0000133000067802 */ /* 0x000fe20000000f00 */
[----:B------:R-:W-:-:S07]  /*1310*/  IMAD.MOV.U32 R25, RZ, RZ, R29 ;  /* 0x000000ffff197224 */ /* 0x000fce00078e001d */
[----:B------:R-:W-:Y:S05]  /*1320*/  CALL.REL.NOINC `($__internal_12_$__cuda_sm20_dsqrt_rn_f64_mediumpath_v1) ;  /* 0x0000000800987944 */ /* 0x000fea0003c00000 */
[----:B------:R-:W-:Y:S02]  /*1330*/  IMAD.MOV.U32 R14, RZ, RZ, R10 ;  /* 0x000000ffff0e7224 */ /* 0x000fe400078e000a */
[----:B------:R-:W-:-:S07]  /*1340*/  IMAD.MOV.U32 R15, RZ, RZ, R11 ;  /* 0x000000ffff0f7224 */ /* 0x000fce00078e000b */
.L_x_255:
[----:B------:R-:W-:Y:S05]  /*1350*/  BSYNC.RECONVERGENT B1 ;  /* 0x0000000000017941 */ /* 0x000fea0003800200 */
.L_x_254:
[----:B------:R-:W0:Y:S01]  /*1360*/  MUFU.RCP64H R7, R5 ;  /* 0x0000000500077308 */ /* 0x000e220000001800 */
[----:B------:R-:W-:Y:S01]  /*1370*/  MOV R6, 0x1 ;  /* 0x0000000100067802 */ /* 0x000fe20000000f00 */
[----:B------:R-:W-:Y:S01]  /*1380*/  UMOV UR42, 0x6665983e ;  /* 0x6665983e002a7882 */ /* 0x000fe20000000000 */
[----:B------:R-:W-:Y:S01]  /*1390*/  UMOV UR43, 0x3ff6a09e ;  /* 0x3ff6a09e002b7882 */ /* 0x000fe20000000000 */
[----:B------:R1:W-:Y:S01]  /*13a0*/  STG.E.64 desc[UR36][R2.64+0x60], R14 ;  /* 0x0000600e02007986 */ /* 0x0003e2000c101b24 */
[----:B------:R-:W-:Y:S02]  /*13b0*/  BSSY.RECONVERGENT B1, `(.L_x_256) ;  /* 0x0000011000017945 */ /* 0x000fe40003800200 */
[----:B0-----:R-:W-:-:S08]  /*13c0*/  DFMA R8, -R4, R6, 1 ;  /* 0x3ff000000408742b */ /* 0x001fd00000000106 */
[----:B------:R-:W-:-:S08]  /*13d0*/  DFMA R8, R8, R8, R8 ;  /* 0x000000080808722b */ /* 0x000fd00000000008 */
[----:B------:R-:W-:Y:S02]  /*13e0*/  DFMA R6, R6, R8, R6 ;  /* 0x000000080606722b */ /* 0x000fe40000000006 */
[----:B------:R-:W-:-:S06]  /*13f0*/  DMUL R8, R14, 18 ;  /* 0x403200000e087828 */ /* 0x000fcc0000000000 */
[----:B------:R-:W-:Y:S02]  /*1400*/  DFMA R10, -R4, R6, 1 ;  /* 0x3ff00000040a742b */ /* 0x000fe40000000106 */
[----:B------:R-:W-:-:S06]  /*1410*/  DMUL R8, R8, UR42 ;  /* 0x0000002a08087c28 */ /* 0x000fcc0008000000 */
[----:B------:R-:W-:-:S04]  /*1420*/  DFMA R6, R6, R10, R6 ;  /* 0x0000000a0606722b */ /* 0x000fc80000000006 */
[----:B------:R-:W-:-:S04]  /*1430*/  FSETP.GEU.AND P1, PT, |R9|, 6.5827683646048100446e-37, PT ;  /* 0x036000000900780b */ /* 0x000fc80003f2e200 */
[----:B------:R-:W-:-:S08]  /*1440*/  DMUL R10, R8, R6 ;  /* 0x00000006080a7228 */ /* 0x000fd00000000000 */
[----:B------:R-:W-:-:S08]  /*1450*/  DFMA R12, -R4, R10, R8 ;  /* 0x0000000a040c722b */ /* 0x000fd00000000108 */
[----:B------:R-:W-:-:S10]  /*1460*/  DFMA R6, R6, R12, R10 ;  /* 0x0000000c0606722b */ /* 0x000fd4000000000a */
[----:B------:R-:W-:-:S05]  /*1470*/  FFMA R10, RZ, R5, R7 ;  /* 0x00000005ff0a7223 */ /* 0x000fca0000000007 */
[----:B------:R-:W-:-:S13]  /*1480*/  FSETP.GT.AND P0, PT, |R10|, 1.469367938527859385e-39, PT ;  /* 0x001000000a00780b */ /* 0x000fda0003f04200 */
[----:B-1----:R-:W-:Y:S05]  /*1490*/  @P0 BRA P1, `(.L_x_257) ;  /* 0x0000000000080947 */ /* 0x002fea0000800000 */
[----:B------:R-:W-:-:S07]  /*14a0*/  MOV R12, 0x14c0 ;  /* 0x000014c0000c7802 */ /* 0x000fce0000000f00 */
[----:B------:R-:W-:Y:S05]  /*14b0*/  CALL.REL.NOINC `($__internal_11_$__cuda_sm20_div_rn_f64_full) ;  /* 0x0000000000c07944 */ /* 0x000fea0003c00000 */
.L_x_257:
[----:B------:R-:W-:Y:S05]  /*14c0*/  BSYNC.RECONVERGENT B1 ;  /* 0x0000000000017941 */ /* 0x000fea0003800200 */
.L_x_256:
[----:B------:R-:W-:Y:S01]  /*14d0*/  UMOV UR42, 0x33333333 ;  /* 0x33333333002a7882 */ /* 0x000fe20000000000 */
[----:B------:R-:W-:Y:S01]  /*14e0*/  UMOV UR43, 0x3fd33333 ;  /* 0x3fd33333002b7882 */ /* 0x000fe20000000000 */
[----:B------:R-:W-:Y:S01]  /*14f0*/  IMAD.MOV.U32 R4, RZ, RZ, -0x7859272a ;  /* 0x87a6d8d6ff047424 */ /* 0x000fe200078e00ff */
[----:B------:R-:W-:Y:S01]  /*1500*/  DMUL R6, R6, UR42 ;  /* 0x0000002a06067c28 */ /* 0x000fe20008000000 */
[----:B------:R-:W-:Y:S01]  /*1510*/  IMAD.MOV.U32 R5, RZ, RZ, 0x3fd0461b ;  /* 0x3fd0461bff057424 */ /* 0x000fe200078e00ff */
[----:B------:R-:W-:Y:S01]  /*1520*/  BSSY.RECONVERGENT B1, `(.L_x_258) ;  /* 0x0000019000017945 */ /* 0x000fe20003800200 */
[----:B------:R-:W-:Y:S02]  /*1530*/  IMAD.MOV.U32 R10, RZ, RZ, 0x0 ;  /* 0x00000000ff0a7424 */ /* 0x000fe400078e00ff */
[----:B------:R-:W-:-:S03]  /*1540*/  IMAD.MOV.U32 R11, RZ, RZ, 0x3fd80000 ;  /* 0x3fd80000ff0b7424 */ /* 0x000fc600078e00ff */
[----:B------:R-:W-:-:S06]  /*1550*/  DFMA R6, R6, UR42, R4 ;  /* 0x0000002a06067c2b */ /* 0x000fcc0008000004 */
[----:B------:R-:W0:Y:S04]  /*1560*/  MUFU.RSQ64H R5, R7 ;  /* 0x0000000700057308 */ /* 0x000e280000001c00 */
[----:B------:R-:W-:-:S05]  /*1570*/  VIADD R4, R7, 0xfcb00000 ;  /* 0xfcb0000007047836 */ /* 0x000fca0000000000 */
[----:B------:R-:W-:Y:S01]  /*1580*/  ISETP.GE.U32.AND P0, PT, R4, 0x7ca00000, PT ;  /* 0x7ca000000400780c */ /* 0x000fe20003f06070 */
[----:B0-----:R-:W-:-:S08]  /*1590*/  DMUL R8, R4, R4 ;  /* 0x0000000404087228 */ /* 0x001fd00000000000 */
[----:B------:R-:W-:-:S08]  /*15a0*/  DFMA R8, R6, -R8, 1 ;  /* 0x3ff000000608742b */ /* 0x000fd00000000808 */
[----:B------:R-:W-:Y:S02]  /*15b0*/  DFMA R10, R8, R10, 0.5 ;  /* 0x3fe00000080a742b */ /* 0x000fe4000000000a */
[----:B------:R-:W-:-:S08]  /*15c0*/  DMUL R8, R4, R8 ;  /* 0x0000000804087228 */ /* 0x000fd00000000000 */
[----:B------:R-:W-:-:S08]  /*15d0*/  DFMA R24, R10, R8, R4 ;  /* 0x000000080a18722b */ /* 0x000fd00000000004 */
[----:B------:R-:W-:Y:S02]  /*15e0*/  DMUL R20, R6, R24 ;  /* 0x0000001806147228 */ /* 0x000fe40000000000 */
[----:B------:R-:W-:Y:S02]  /*15f0*/  VIADD R9, R25, 0xfff00000 ;  /* 0xfff0000019097836 */ /* 0x000fe40000000000 */
[----:B------:R-:W-:-:S04]  /*1600*/  IMAD.MOV.U32 R8, RZ, RZ, R24 ;  /* 0x000000ffff087224 */ /* 0x000fc800078e0018 */
[----:B------:R-:W-:-:S08]  /*1610*/  DFMA R14, R20, -R20, R6 ;  /* 0x80000014140e722b */ /* 0x000fd00000000006 */
[----:B------:R-:W-:Y:S01]  /*1620*/  DFMA R10, R14, R8, R20 ;  /* 0x000000080e0a722b */ /* 0x000fe20000000014 */
[----:B------:R-:W-:Y:S10]  /*1630*/  @!P0 BRA `(.L_x_259) ;  /* 0x00000000001c8947 */ /* 0x000ff40003800000 */
[----:B------:R-:W-:Y:S01]  /*1640*/  IMAD.MOV.U32 R12, RZ, RZ, R6 ;  /* 0x000000ffff0c7224 */ /* 0x000fe200078e0006 */
[----:B------:R-:W-:Y:S01]  /*1650*/  MOV R13, R7 ;  /* 0x00000007000d7202 */ /* 0x000fe20000000f00 */
[----:B------:R-:W-:Y:S01]  /*1660*/  IMAD.MOV.U32 R8, RZ, RZ, R14 ;  /* 0x000000ffff087224 */ /* 0x000fe200078e000e */
[----:B------:R-:W-:Y:S01]  /*1670*/  MOV R6, 0x16b0 ;  /* 0x000016b000067802 */ /* 0x000fe20000000f00 */
[----:B------:R-:W-:Y:S02]  /*1680*/  IMAD.MOV.U32 R10, RZ, RZ, R4 ;  /* 0x000000ffff0a7224 */ /* 0x000fe400078e0004 */
[----:B------:R-:W-:-:S07]  /*1690*/  IMAD.MOV.U32 R25, RZ, RZ, R9 ;  /* 0x000000ffff197224 */ /* 0x000fce00078e0009 */
[----:B------:R-:W-:Y:S05]  /*16a0*/  CALL.REL.NOINC `($__internal_12_$__cuda_sm20_dsqrt_rn_f64_mediumpath_v1) ;  /* 0x0000000400b87944 */ /* 0x000fea0003c00000 */
.L_x_259:
[----:B------:R-:W-:Y:S05]  /*16b0*/  BSYNC.RECONVERGENT B1 ;  /* 0x0000000000017941 */ /* 0x000fea0003800200 */
.L_x_258:
[----:B------:R-:W-:Y:S01]  /*16c0*/  UMOV UR42, 0xb0edec97 ;  /* 0xb0edec97002a7882 */ /* 0x000fe20000000000 */
[----:B------:R-:W-:Y:S01]  /*16d0*/  UMOV UR43, 0x3fe022e7 ;  /* 0x3fe022e7002b7882 */ /* 0x000fe20000000000 */
[----:B------:R-:W-:Y:S01]  /*16e0*/  UMOV UR44, 0xb0edec97 ;  /* 0xb0edec97002c7882 */ /* 0x000fe20000000000 */
[----:B------:R-:W-:Y:S01]  /*16f0*/  DADD R10, R10, -UR42 ;  /* 0x8000002a0a0a7e29 */ /* 0x000fe20008000000 */
[----:B------:R-:W0:Y:S01]  /*1700*/  LDCU UR42, c[0x0][0x360] ;  /* 0x00006c00ff2a77ac */ /* 0x000e220008000800 */
[----:B------:R-:W0:Y:S01]  /*1710*/  LDC R7, c[0x0][0x370] ;  /* 0x0000dc00ff077b82 */ /* 0x000e220000000800 */
[----:B------:R-:W-:-:S05]  /*1720*/  UMOV UR45, 0x3fe022e7 ;  /* 0x3fe022e7002d7882 */ /* 0x000fca0000000000 */
[----:B------:R-:W-:-:S07]  /*1730*/  DMUL R10, R10, 0.5 ;  /* 0x3fe000000a0a7828 */ /* 0x000fce0000000000 */
[----:B------:R1:W-:Y:S01]  /*1740*/  STG.E.64 desc[UR36][R2.64+0x68], R10 ;  /* 0x0000680a02007986 */ /* 0x0003e2000c101b24 */
[----:B------:R-:W-:-:S07]  /*1750*/  DADD R4, R10, UR44 ;  /* 0x0000002c0a047e29 */ /* 0x000fce0008000000 */
[----:B------:R1:W-:Y:S01]  /*1760*/  STG.E.64 desc[UR36][R2.64+0x70], R4 ;  /* 0x0000700402007986 */ /* 0x0003e2000c101b24 */
[----:B0-----:R-:W-:-:S05]  /*1770*/  IMAD R0, R7, UR42, R0 ;  /* 0x0000002a07007c24 */ /* 0x001fca000f8e0200 */
[----:B------:R-:W-:-:S13]  /*1780*/  ISETP.GE.AND P0, PT, R0, 0x29f63, PT ;  /* 0x00029f630000780c */ /* 0x000fda0003f06270 */
[----:B-1----:R-:W-:Y:S05]  /*1790*/  @!P0 BRA `(.L_x_260) ;  /* 0xffffffe800648947 */ /* 0x002fea000383ffff */
[----:B------:R-:W-:Y:S05]  /*17a0*/  BSYNC.RECONVERGENT B0 ;  /* 0x0000000000007941 */ /* 0x000fea0003800200 */
.L_x_253:
[----:B------:R-:W-:Y:S05]  /*17b0*/  EXIT ;  /* 0x000000000000794d */ /* 0x000fea0003800000 */
        .weak           $__internal_11_$__cuda_sm20_div_rn_f64_full
        .type           $__internal_11_$__cuda_sm20_div_rn_f64_full,@function
        .size           $__internal_11_$__cuda_sm20_div_rn_f64_full,($__internal_12_$__cuda_sm20_dsqrt_rn_f64_mediumpath_v1 - $__internal_11_$__cuda_sm20_div_rn_f64_full)
$__internal_11_$__cuda_sm20_div_rn_f64_full:
        /* <DEDUP_REMOVED lines=8> */
[----:B------:R-:W-:-:S03]  /*1840*/  LOP3.LUT R16, R5, 0x7ff00000, RZ, 0xc0, !PT ;  /* 0x7ff0000005107812 */ /* 0x000fc600078ec0ff */
[----:B------:R-:W-:Y:S01]  /*1850*/  @!P0 DMUL R6, R4, 8.98846567431157953865e+307 ;  /* 0x7fe0000004068828 */ /* 0x000fe20000000000 */
[----:B------:R-:W-:-:S03]  /*1860*/  ISETP.GE.U32.AND P1, PT, R13, R16, PT ;  /* 0x000000100d00720c */ /* 0x000fc60003f26070 */
[----:B------:R-:W-:Y:S02]  /*1870*/  @!P2 LOP3.LUT R20, R5, 0x7ff00000, RZ, 0xc0, !PT ;  /* 0x7ff000000514a812 */ /* 0x000fe400078ec0ff */
[----:B------:R-:W0:Y:S02]  /*1880*/  MUFU.RCP64H R11, R7 ;  /* 0x00000007000b7308 */ /* 0x000e240000001800 */
[----:B------:R-:W-:Y:S01]  /*1890*/  @!P2 ISETP.GE.U32.AND P3, PT, R13, R20, PT ;  /* 0x000000140d00a20c */ /* 0x000fe20003f66070 */
[----:B------:R-:W-:Y:S01]  /*18a0*/  @!P2 IMAD.MOV.U32 R20, RZ, RZ, RZ ;  /* 0x000000ffff14a224 */ /* 0x000fe200078e00ff */
[----:B0-----:R-:W-:-:S08]  /*18b0*/  DFMA R14, R10, -R6, 1 ;  /* 0x3ff000000a0e742b */ /* 0x001fd00000000806 */
[----:B------:R-:W-:Y:S01]  /*18c0*/  DFMA R18, R14, R14, R14 ;  /* 0x0000000e0e12722b */ /* 0x000fe2000000000e */
[----:B------:R-:W-:-:S05]  /*18d0*/  IMAD.MOV.U32 R14, RZ, RZ, 0x1ca00000 ;  /* 0x1ca00000ff0e7424 */ /* 0x000fca00078e00ff */
[C---:B------:R-:W-:Y:S02]  /*18e0*/  @!P2 SEL R15, R14.reuse, 0x63400000, !P3 ;  /* 0x634000000e0fa807 */ /* 0x040fe40005800000 */
[----:B------:R-:W-:Y:S01]  /*18f0*/  DFMA R18, R10, R18, R10 ;  /* 0x000000120a12722b */ /* 0x000fe2000000000a */
[----:B------:R-:W-:Y:S01]  /*1900*/  SEL R11, R14, 0x63400000, !P1 ;  /* 0x634000000e0b7807 */ /* 0x000fe20004800000 */
[----:B------:R-:W-:Y:S01]  /*1910*/  IMAD.MOV.U32 R10, RZ, RZ, R8 ;  /* 0x000000ffff0a7224 */ /* 0x000fe200078e0008 */
[--C-:B------:R-:W-:Y:S02]  /*1920*/  @!P2 LOP3.LUT R15, R15, 0x80000000, R9.reuse, 0xf8, !PT ;  /* 0x800000000f0fa812 */ /* 0x100fe400078ef809 */
[----:B------:R-:W-:Y:S02]  /*1930*/  LOP3.LUT R11, R11, 0x800fffff, R9, 0xf8, !PT ;  /* 0x800fffff0b0b7812 */ /* 0x000fe400078ef809 */
[----:B------:R-:W-:Y:S01]  /*1940*/  @!P2 LOP3.LUT R21, R15, 0x100000, RZ, 0xfc, !PT ;  /* 0x001000000f15a812 */ /* 0x000fe200078efcff */
[----:B------:R-:W-:-:S05]  /*1950*/  DFMA R22, R18, -R6, 1 ;  /* 0x3ff000001216742b */ /* 0x000fca0000000806 */
[----:B------:R-:W-:-:S03]  /*1960*/  @!P2 DFMA R10, R10, 2, -R20 ;  /* 0x400000000a0aa82b */ /* 0x000fc60000000814 */
[----:B------:R-:W-:Y:S01]  /*1970*/  DFMA R18, R18, R22, R18 ;  /* 0x000000161212722b */ /* 0x000fe20000000012 */
[----:B------:R-:W-:Y:S01]  /*1980*/  MOV R23, R13 ;  /* 0x0000000d00177202 */ /* 0x000fe20000000f00 */
[----:B------:R-:W-:Y:S01]  /*1990*/  IMAD.MOV.U32 R22, RZ, RZ, R16 ;  /* 0x000000ffff167224 */ /* 0x000fe200078e0010 */
[----:B------:R-:W-:-:S04]  /*19a0*/  @!P0 LOP3.LUT R22, R7, 0x7ff00000, RZ, 0xc0, !PT ;  /* 0x7ff0000007168812 */ /* 0x000fc800078ec0ff */
[----:B------:R-:W-:Y:S01]  /*19b0*/  @!P2 LOP3.LUT R23, R11, 0x7ff00000, RZ, 0xc0, !PT ;  /* 0x7ff000000b17a812 */ /* 0x000fe200078ec0ff */
[----:B------:R-:W-:Y:S01]  /*19c0*/  DMUL R20, R18, R10 ;  /* 0x0000000a12147228 */ /* 0x000fe20000000000 */
[----:B------:R-:W-:-:S03]  /*19d0*/  VIADD R24, R22, 0xffffffff ;  /* 0xffffffff16187836 */ /* 0x000fc60000000000 */
[----:B------:R-:W-:-:S04]  /*19e0*/  VIADD R15, R23, 0xffffffff ;  /* 0xffffffff170f7836 */ /* 0x000fc80000000000 */
[----:B------:R-:W-:Y:S01]  /*19f0*/  DFMA R16, R20, -R6, R10 ;  /* 0x800000061410722b */ /* 0x000fe2000000000a */
[----:B------:R-:W-:-:S04]  /*1a00*/  ISETP.GT.U32.AND P0, PT, R15, 0x7feffffe, PT ;  /* 0x7feffffe0f00780c */ /* 0x000fc80003f04070 */
        /* <DEDUP_REMOVED lines=30> */
.L_x_262:
        /* <DEDUP_REMOVED lines=16> */
.L_x_265:
[----:B------:R-:W-:Y:S01]  /*1cf0*/  LOP3.LUT R15, R5, 0x80000, RZ, 0xfc, !PT ;  /* 0x00080000050f7812 */ /* 0x000fe200078efcff */
[----:B------:R-:W-:Y:S01]  /*1d00*/  IMAD.MOV.U32 R14, RZ, RZ, R4 ;  /* 0x000000ffff0e7224 */ /* 0x000fe200078e0004 */
[----:B------:R-:W-:Y:S06]  /*1d10*/  BRA `(.L_x_263) ;  /* 0x0000000000087947 */ /* 0x000fec0003800000 */
.L_x_264:
[----:B------:R-:W-:Y:S01]  /*1d20*/  LOP3.LUT R15, R9, 0x80000, RZ, 0xfc, !PT ;  /* 0x00080000090f7812 */ /* 0x000fe200078efcff */
[----:B------:R-:W-:-:S07]  /*1d30*/  IMAD.MOV.U32 R14, RZ, RZ, R8 ;  /* 0x000000ffff0e7224 */ /* 0x000fce00078e0008 */
.L_x_263:
[----:B------:R-:W-:Y:S05]  /*1d40*/  BSYNC.RECONVERGENT B2 ;  /* 0x0000000000027941 */ /* 0x000fea0003800200 */
.L_x_261:
[----:B------:R-:W-:Y:S01]  /*1d50*/  IMAD.MOV.U32 R13, RZ, RZ, 0x0 ;  /* 0x00000000ff0d7424 */ /* 0x000fe200078e00ff */
[----:B------:R-:W-:Y:S01]  /*1d60*/  MOV R6, R14 ;  /* 0x0000000e00067202 */ /* 0x000fe20000000f00 */
[----:B------:R-:W-:Y:S02]  /*1d70*/  IMAD.MOV.U32 R7, RZ, RZ, R15 ;  /* 0x000000ffff077224 */ /* 0x000fe400078e000f */
[----:B------:R-:W-:Y:S05]  /*1d80*/  RET.REL.NODEC R12 `(_Z9Fluid_LESP9attribute) ;  /* 0xffffffe00c9c7950 */ /* 0x000fea0003c3ffff */
        .weak           $__internal_12_$__cuda_sm20_dsqrt_rn_f64_mediumpath_v1
        .type           $__internal_12_$__cuda_sm20_dsqrt_rn_f64_mediumpath_v1,@function
        .size           $__internal_12_$__cuda_sm20_dsqrt_rn_f64_mediumpath_v1,(.L_x_301 - $__internal_12_$__cuda_sm20_dsqrt_rn_f64_mediumpath_v1)
$__internal_12_$__cuda_sm20_dsqrt_rn_f64_mediumpath_v1:
[----:B------:R-:W-:Y:S01]  /*1d90*/  ISETP.GE.U32.AND P0, PT, R10, -0x3400000, PT ;  /* 0xfcc000000a00780c */ /* 0x000fe20003f06070 */
[----:B------:R-:W-:Y:S01]  /*1da0*/  BSSY.RECONVERGENT B2, `(.L_x_266) ;  /* 0x0000024000027945 */ /* 0x000fe20003800200 */
[----:B------:R-:W-:-:S11]  /*1db0*/  IMAD.MOV.U32 R9, RZ, RZ, R15 ;  /* 0x000000ffff097224 */ /* 0x000fd600078e000f */
        /* <DEDUP_REMOVED lines=9> */
.L_x_267:
[----:B------:R-:W-:-:S14]  /*1e50*/  DSETP.NE.AND P0, PT, R12, RZ, PT ;  /* 0x000000ff0c00722a */ /* 0x000fdc0003f05000 */
[----:B------:R-:W-:Y:S05]  /*1e60*/  @!P0 BRA `(.L_x_269) ;  /* 0x0000000000588947 */ /* 0x000fea0003800000 */
[----:B------:R-:W-:-:S13]  /*1e70*/  ISETP.GE.AND P0, PT, R13, RZ, PT ;  /* 0x000000ff0d00720c */ /* 0x000fda0003f06270 */
[----:B------:R-:W-:Y:S02]  /*1e80*/  @!P0 IMAD.MOV.U32 R8, RZ, RZ, 0x0 ;  /* 0x00000000ff088424 */ /* 0x000fe400078e00ff */
[----:B------:R-:W-:Y:S01]  /*1e90*/  @!P0 IMAD.MOV.U32 R9, RZ, RZ, -0x80000 ;  /* 0xfff80000ff098424 */ /* 0x000fe200078e00ff */
[----:B------:R-:W-:Y:S06]  /*1ea0*/  @!P0 BRA `(.L_x_268) ;  /* 0x00000000004c8947 */ /* 0x000fec0003800000 */
[----:B------:R-:W-:-:S13]  /*1eb0*/  ISETP.GT.AND P0, PT, R13, 0x7fefffff, PT ;  /* 0x7fefffff0d00780c */ /* 0x000fda0003f04270 */
[----:B------:R-:W-:Y:S05]  /*1ec0*/  @P0 BRA `(.L_x_269) ;  /* 0x0000000000400947 */ /* 0x000fea0003800000 */
[----:B------:R-:W-:Y:S01]  /*1ed0*/  DMUL R12, R12, 8.11296384146066816958e+31 ;  /* 0x469000000c0c7828 */ /* 0x000fe20000000000 */
[----:B------:R-:W-:Y:S01]  /*1ee0*/  IMAD.MOV.U32 R8, RZ, RZ, RZ ;  /* 0x000000ffff087224 */ /* 0x000fe200078e00ff */
[----:B------:R-:W-:Y:S01]  /*1ef0*/  MOV R14, 0x0 ;  /* 0x00000000000e7802 */ /* 0x000fe20000000f00 */
[----:B------:R-:W-:-:S03]  /*1f00*/  IMAD.MOV.U32 R15, RZ, RZ, 0x3fd80000 ;  /* 0x3fd80000ff0f7424 */ /* 0x000fc600078e00ff */
[----:B------:R-:W0:Y:S02]  /*1f10*/  MUFU.RSQ64H R9, R13 ;  /* 0x0000000d00097308 */ /* 0x000e240000001c00 */
        /* <DEDUP_REMOVED lines=11> */
.L_x_269:
[----:B------:R-:W-:-:S11]  /*1fd0*/  DADD R8, R12, R12 ;  /* 0x000000000c087229 */ /* 0x000fd6000000000c */
.L_x_268:
[----:B------:R-:W-:Y:S05]  /*1fe0*/  BSYNC.RECONVERGENT B2 ;  /* 0x0000000000027941 */ /* 0x000fea0003800200 */
.L_x_266:
[----:B------:R-:W-:Y:S02]  /*1ff0*/  IMAD.MOV.U32 R7, RZ, RZ, 0x0 ;  /* 0x00000000ff077424 */ /* 0x000fe400078e00ff */
[----:B------:R-:W-:Y:S02]  /*2000*/  IMAD.MOV.U32 R10, RZ, RZ, R8 ;  /* 0x000000ffff0a7224 */ /* 0x000fe400078e0008 */
[----:B------:R-:W-:Y:S01]  /*2010*/  IMAD.MOV.U32 R11, RZ, RZ, R9 ;  /* 0x000000ffff0b7224 */ /* 0x000fe200078e0009 */
[----:B------:R-:W-:Y:S06]  /*2020*/  RET.REL.NODEC R6 `(_Z9Fluid_LESP9attribute) ;  /* 0xffffffdc06f47950 */ /* 0x000fec0003c3ffff */
.L_x_270:
        /* <DEDUP_REMOVED lines=13> */
.L_x_301:


//--------------------- .text._Z9Init_loadP9attribute --------------------------
	.section	.text._Z9Init_loadP9attribute,"ax",@progbits
	.align	128
        .global         _Z9Init_loadP9attribute
        .type           _Z9Init_loadP9attribute,@function
        .size           _Z9Init_loadP9attribute,(.L_x_302 - _Z9Init_loadP9attribute)
        .other          _Z9Init_loadP9attribute,@"STO_CUDA_ENTRY STV_DEFAULT"
_Z9Init_loadP9attribute:
.text._Z9Init_loadP9attribute:
        /* <DEDUP_REMOVED lines=8> */
[----:B------:R-:W1:Y:S01]  /*0080*/  LDCU.128 UR8, c[0x3][0x2e0] ;  /* 0x00c05c00ff0877ac */ /* 0x000e620008000c00 */
[----:B------:R-:W2:Y:S01]  /*0090*/  LDCU.64 UR12, c[0x3][0x310] ;  /* 0x00c06200ff0c77ac */ /* 0x000ea20008000a00 */
[----:B------:R-:W3:Y:S01]  /*00a0*/  LDCU.64 UR14, c[0x3][0x40] ;  /* 0x00c00800ff0e77ac */ /* 0x000ee20008000a00 */
[----:B------:R-:W4:Y:S01]  /*00b0*/  LDCU.128 UR16, c[0x3][0x10] ;  /* 0x00c00200ff1077ac */ /* 0x000f220008000c00 */
[----:B0-----:R-:W0:Y:S01]  /*00c0*/  I2F.F64 R48, UR4 ;  /* 0x0000000400307d12 */ /* 0x001e220008201c00 */
[----:B------:R-:W0:Y:S01]  /*00d0*/  LDCU.128 UR20, c[0x3][0x20] ;  /* 0x00c00400ff1477ac */ /* 0x000e220008000c00 */
[----:B------:R-:W0:Y:S06]  /*00e0*/  LDCU.128 UR24, c[0x3][0x30] ;  /* 0x00c00600ff1877ac */ /* 0x000e2c0008000c00 */
[----:B------:R-:W0:Y:S08]  /*00f0*/  I2F.F64 R46, UR5 ;  /* 0x00000005002e7d12 */ /* 0x000e300008201c00 */
[----:B------:R-:W0:Y:S08]  /*0100*/  I2F.F64 R44, UR6 ;  /* 0x00000006002c7d12 */ /* 0x000e300008201c00 */
[----:B------:R-:W0:Y:S01]  /*0110*/  I2F.F64 R42, UR7 ;  /* 0x00000007002a7d12 */ /* 0x000e220008201c00 */
[----:B------:R-:W5:Y:S07]  /*0120*/  LDCU.128 UR4, c[0x3][0x2f0] ;  /* 0x00c05e00ff0477ac */ /* 0x000f6e0008000c00 */
[----:B-1----:R-:W1:Y:S08]  /*0130*/  I2F.F64 R40, UR8 ;  /* 0x0000000800287d12 */ /* 0x002e700008201c00 */
[----:B------:R-:W0:Y:S08]  /*0140*/  I2F.F64 R38, UR9 ;  /* 0x0000000900267d12 */ /* 0x000e300008201c00 */
[----:B-----5:R-:W0:Y:S01]  /*0150*/  I2F.F64 R32, UR4 ;  /* 0x0000000400207d12 */ /* 0x020e220008201c00 */
[----:B------:R-:W5:Y:S07]  /*0160*/  LDCU UR4, c[0x0][0x370] ;  /* 0x00006e00ff0477ac */ /* 0x000f6e0008000800 */
[----:B------:R-:W0:Y:S08]  /*0170*/  I2F.F64 R36, UR10 ;  /* 0x0000000a00247d12 */ /* 0x000e300008201c00 */
[----:B------:R-:W0:Y:S01]  /*0180*/  I2F.F64 R34, UR11 ;  /* 0x0000000b00227d12 */ /* 0x000e220008201c00 */
[----:B------:R-:W3:Y:S01]  /*0190*/  LDCU.128 UR8, c[0x3][0x300] ;  /* 0x00c06000ff0877ac */ /* 0x000ee20008000c00 */
[----:B-----5:R-:W-:-:S06]  /*01a0*/  IMAD R5, R5, UR4, RZ ;  /* 0x0000000405057c24 */ /* 0x020fcc000f8e02ff */
[----:B------:R-:W0:Y:S08]  /*01b0*/  I2F.F64 R30, UR5 ;  /* 0x00000005001e7d12 */ /* 0x000e300008201c00 */
[----:B--2---:R-:W2:Y:S08]  /*01c0*/  I2F.F64 R16, UR12 ;  /* 0x0000000c00107d12 */ /* 0x004eb00008201c00 */
[----:B------:R-:W0:Y:S08]  /*01d0*/  I2F.F64 R14, UR13 ;  /* 0x0000000d000e7d12 */ /* 0x000e300008201c00 */
[----:B------:R-:W0:Y:S08]  /*01e0*/  I2F.F64 R28, UR6 ;  /* 0x00000006001c7d12 */ /* 0x000e300008201c00 */
[----:B------:R-:W0:Y:S01]  /*01f0*/  I2F.F64 R26, UR7 ;  /* 0x00000007001a7d12 */ /* 0x000e220008201c00 */
[----:B------:R-:W0:Y:S07]  /*0200*/  LDCU.64 UR6, c[0x0][0x358] ;  /* 0x00006b00ff0677ac */ /* 0x000e2e0008000a00 */
[----:B---3--:R-:W3:Y:S08]  /*0210*/  I2F.F64 R24, UR8 ;  /* 0x0000000800187d12 */ /* 0x008ef00008201c00 */
[----:B------:R-:W0:Y:S08]  /*0220*/  I2F.F64 R22, UR9 ;  /* 0x0000000900167d12 */ /* 0x000e300008201c00 */
[----:B------:R-:W0:Y:S08]  /*0230*/  I2F.F64 R20, UR10 ;  /* 0x0000000a00147d12 */ /* 0x000e300008201c00 */
[----:B------:R-:W0:Y:S01]  /*0240*/  I2F.F64 R18, UR11 ;  /* 0x0000000b00127d12 */ /* 0x000e220008201c00 */
[----:B-1234-:R-:W0:Y:S02]  /*0250*/  LDCU.128 UR8, c[0x3][URZ] ;  /* 0x00c00000ff0877ac */ /* 0x01ee240008000c00 */
.L_x_279:
[----:B---3--:R-:W1:Y:S02]  /*0260*/  LDC.64 R12, c[0x0][0x380] ;  /* 0x0000e000ff0c7b82 */ /* 0x008e640000000a00 */
[----:B-1----:R-:W-:-:S05]  /*0270*/  IMAD.WIDE R12, R4, 0x1e8, R12 ;  /* 0x000001e8040c7825 */ /* 0x002fca00078e020c */
[----:B0-----:R-:W2:Y:S01]  /*0280*/  LDG.E.64 R2, desc[UR6][R12.64+0x1c0] ;  /* 0x0001c0060c027981 */ /* 0x001ea2000c1e1b00 */
[----:B------:R-:W0:Y:S01]  /*0290*/  MUFU.RCP64H R7, 500 ;  /* 0x407f400000077908 */ /* 0x000e220000001800 */
[----:B------:R-:W-:Y:S01]  /*02a0*/  IMAD.MOV.U32 R10, RZ, RZ, 0x0 ;  /* 0x00000000ff0a7424 */ /* 0x000fe200078e00ff */
[----:B------:R-:W-:Y:S01]  /*02b0*/  UMOV UR4, 0xdf3b645a ;  /* 0xdf3b645a00047882 */ /* 0x000fe20000000000 */
[----:B------:R-:W-:Y:S01]  /*02c0*/  IMAD.MOV.U32 R11, RZ, RZ, 0x407f4000 ;  /* 0x407f4000ff0b7424 */ /* 0x000fe200078e00ff */
[----:B------:R-:W-:Y:S01]  /*02d0*/  UMOV UR5, 0x3fb78d4f ;  /* 0x3fb78d4f00057882 */ /* 0x000fe20000000000 */
[----:B------:R-:W-:Y:S01]  /*02e0*/  IMAD.MOV.U32 R6, RZ, RZ, 0x1 ;  /* 0x00000001ff067424 */ /* 0x000fe200078e00ff */
[----:B------:R-:W-:Y:S05]  /*02f0*/  BSSY.RECONVERGENT B0, `(.L_x_271) ;  /* 0x0000017000007945 */ /* 0x000fea0003800200 */
[----:B0-----:R-:W-:-:S08]  /*0300*/  DFMA R8, R6, -R10, 1 ;  /* 0x3ff000000608742b */ /* 0x001fd0000000080a */
[----:B------:R-:W-:-:S08]  /*0310*/  DFMA R8, R8, R8, R8 ;  /* 0x000000080808722b */ /* 0x000fd00000000008 */
[----:B------:R-:W-:-:S08]  /*0320*/  DFMA R8, R6, R8, R6 ;  /* 0x000000080608722b */ /* 0x000fd00000000006 */
[----:B------:R-:W-:-:S08]  /*0330*/  DFMA R6, R8, -R10, 1 ;  /* 0x3ff000000806742b */ /* 0x000fd0000000080a */
[----:B------:R-:W-:Y:S02]  /*0340*/  DFMA R6, R8, R6, R8 ;  /* 0x000000060806722b */ /* 0x000fe40000000008 */
[----:B--2---:R-:W-:Y:S01]  /*0350*/  DMUL R2, R2, UR4 ;  /* 0x0000000402027c28 */ /* 0x004fe20008000000 */
[----:B------:R-:W-:Y:S01]  /*0360*/  UMOV UR4, 0x9e9db9c6 ;  /* 0x9e9db9c600047882 */ /* 0x000fe20000000000 */
[----:B------:R-:W-:-:S06]  /*0370*/  UMOV UR5, 0x3f574520 ;  /* 0x3f57452000057882 */ /* 0x000fcc0000000000 */
[----:B------:R-:W-:-:S08]  /*0380*/  DMUL R10, R2, UR4 ;  /* 0x00000004020a7c28 */ /* 0x000fd00008000000 */
[----:B------:R-:W-:Y:S02]  /*0390*/  DMUL R2, R10, R6 ;  /* 0x000000060a027228 */ /* 0x000fe40000000000 */
[----:B------:R-:W-:-:S06]  /*03a0*/  FSETP.GEU.AND P1, PT, |R11|, 6.5827683646048100446e-37, PT ;  /* 0x036000000b00780b */ /* 0x000fcc0003f2e200 */
[----:B------:R-:W-:-:S08]  /*03b0*/  DFMA R8, R2, -500, R10 ;  /* 0xc07f40000208782b */ /* 0x000fd0000000000a */
[----:B------:R-:W-:-:S10]  /*03c0*/  DFMA R6, R6, R8, R2 ;  /* 0x000000080606722b */ /* 0x000fd40000000002 */
[----:B------:R-:W-:-:S05]  /*03d0*/  FFMA R0, RZ, 3.98828125, R7 ;  /* 0x407f4000ff007823 */ /* 0x000fca0000000007 */
[----:B------:R-:W-:-:S13]  /*03e0*/  FSETP.GT.AND P0, PT, |R0|, 1.469367938527859385e-39, PT ;  /* 0x001000000000780b */ /* 0x000fda0003f04200 */
[----:B------:R-:W-:Y:S05]  /*03f0*/  @P0 BRA P1, `(.L_x_272) ;  /* 0x0000000000180947 */ /* 0x000fea0000800000 */
[----:B------:R-:W-:Y:S01]  /*0400*/  IMAD.MOV.U32 R6, RZ, RZ, RZ ;  /* 0x000000ffff067224 */ /* 0x000fe200078e00ff */
[----:B------:R-:W-:Y:S01]  /*0410*/  MOV R0, 0x440 ;  /* 0x0000044000007802 */ /* 0x000fe20000000f00 */
[----:B------:R-:W-:-:S07]  /*0420*/  IMAD.MOV.U32 R7, RZ, RZ, 0x407f4000 ;  /* 0x407f4000ff077424 */ /* 0x000fce00078e00ff */
[----:B------:R-:W-:Y:S05]  /*0430*/  CALL.REL.NOINC `($__internal_13_$__cuda_sm20_div_rn_f64_full) ;  /* 0x0000000800e87944 */ /* 0x000fea0003c00000 */
[----:B------:R-:W-:Y:S02]  /*0440*/  IMAD.MOV.U32 R6, RZ, RZ, R8 ;  /* 0x000000ffff067224 */ /* 0x000fe400078e0008 */
[----:B------:R-:W-:-:S07]  /*0450*/  IMAD.MOV.U32 R7, RZ, RZ, R9 ;  /* 0x000000ffff077224 */ /* 0x000fce00078e0009 */
.L_x_272:
[----:B------:R-:W-:Y:S05]  /*0460*/  BSYNC.RECONVERGENT B0 ;  /* 0x0000000000007941 */ /* 0x000fea0003800200 */
.L_x_271:
[----:B------:R-:W0:Y:S01]  /*0470*/  MUFU.RCP64H R3, 1.5679994248785078526e-05 ;  /* 0x3ef0711100037908 */ /* 0x000e220000001800 */
[----:B------:R-:W-:Y:S01]  /*0480*/  IMAD.MOV.U32 R10, RZ, RZ, 0x652d2b5c ;  /* 0x652d2b5cff0a7424 */ /* 0x000fe200078e00ff */
[----:B------:R-:W-:Y:S01]  /*0490*/  MOV R2, 0x1 ;  /* 0x0000000100027802 */ /* 0x000fe20000000f00 */
[----:B------:R-:W-:Y:S01]  /*04a0*/  IMAD.MOV.U32 R11, RZ, RZ, 0x3ef07111 ;  /* 0x3ef07111ff0b7424 */ /* 0x000fe200078e00ff */
[----:B------:R-:W-:Y:S01]  /*04b0*/  FSETP.GEU.AND P1, PT, |R7|, 6.5827683646048100446e-37, PT ;  /* 0x036000000700780b */ /* 0x000fe20003f2e200 */
[----:B------:R-:W-:Y:S04]  /*04c0*/  BSSY.RECONVERGENT B0, `(.L_x_273) ;  /* 0x0000014000007945 */ /* 0x000fe80003800200 */
        /* <DEDUP_REMOVED lines=8> */
[----:B------:R-:W-:-:S05]  /*0550*/  FFMA R0, RZ, 0.46961262822151184082, R3 ;  /* 0x3ef07111ff007823 */ /* 0x000fca0000000003 */
[----:B------:R-:W-:-:S13]  /*0560*/  FSETP.GT.AND P0, PT, |R0|, 1.469367938527859385e-39, PT ;  /* 0x001000000000780b */ /* 0x000fda0003f04200 */
[----:B------:R-:W-:Y:S05]  /*0570*/  @P0 BRA P1, `(.L_x_274) ;  /* 0x0000000000200947 */ /* 0x000fea0000800000 */
[----:B------:R-:W-:Y:S01]  /*0580*/  IMAD.MOV.U32 R10, RZ, RZ, R6 ;  /* 0x000000ffff0a7224 */ /* 0x000fe200078e0006 */
[----:B------:R-:W-:Y:S01]  /*0590*/  MOV R0, 0x5e0 ;  /* 0x000005e000007802 */ /* 0x000fe20000000f00 */
[----:B------:R-:W-:Y:S02]  /*05a0*/  IMAD.MOV.U32 R11, RZ, RZ, R7 ;  /* 0x000000ffff0b7224 */ /* 0x000fe400078e0007 */
[----:B------:R-:W-:Y:S02]  /*05b0*/  IMAD.MOV.U32 R6, RZ, RZ, 0x652d2b5c ;  /* 0x652d2b5cff067424 */ /* 0x000fe400078e00ff */
[----:B------:R-:W-:-:S07]  /*05c0*/  IMAD.MOV.U32 R7, RZ, RZ, 0x3ef07111 ;  /* 0x3ef07111ff077424 */ /* 0x000fce00078e00ff */
[----:B------:R-:W-:Y:S05]  /*05d0*/  CALL.REL.NOINC `($__internal_13_$__cuda_sm20_div_rn_f64_full) ;  /* 0x0000000800807944 */ /* 0x000fea0003c00000 */
[----:B------:R-:W-:Y:S02]  /*05e0*/  IMAD.MOV.U32 R2, RZ, RZ, R8 ;  /* 0x000000ffff027224 */ /* 0x000fe400078e0008 */
[----:B------:R-:W-:-:S07]  /*05f0*/  IMAD.MOV.U32 R3, RZ, RZ, R9 ;  /* 0x000000ffff037224 */ /* 0x000fce00078e0009 */
.L_x_274:
[----:B------:R-:W-:Y:S05]  /*0600*/  BSYNC.RECONVERGENT B0 ;  /* 0x0000000000007941 */ /* 0x000fea0003800200 */
.L_x_273:
[----:B------:R-:W2:Y:S01]  /*0610*/  LDG.E.64 R6, desc[UR6][R12.64+0x1c8] ;  /* 0x0001c8060c067981 */ /* 0x000ea2000c1e1b00 */
[----:B------:R-:W0:Y:S01]  /*0620*/  MUFU.RCP64H R9, 500 ;  /* 0x407f400000097908 */ /* 0x000e220000001800 */
[----:B------:R-:W-:Y:S01]  /*0630*/  IMAD.MOV.U32 R10, RZ, RZ, 0x0 ;  /* 0x00000000ff0a7424 */ /* 0x000fe200078e00ff */
[----:B------:R-:W-:Y:S01]  /*0640*/  MOV R8, 0x1 ;  /* 0x0000000100087802 */ /* 0x000fe20000000f00 */
[----:B------:R-:W-:Y:S01]  /*0650*/  IMAD.MOV.U32 R11, RZ, RZ, 0x407f4000 ;  /* 0x407f4000ff0b7424 */ /* 0x000fe200078e00ff */
[----:B------:R-:W-:Y:S01]  /*0660*/  UMOV UR4, 0xdf3b645a ;  /* 0xdf3b645a00047882 */ /* 0x000fe20000000000 */
[----:B------:R-:W-:Y:S01]  /*0670*/  UMOV UR5, 0x3fb78d4f ;  /* 0x3fb78d4f00057882 */ /* 0x000fe20000000000 */
[----:B------:R1:W-:Y:S01]  /*0680*/  STG.E.64 desc[UR6][R12.64+0x1a0], R2 ;  /* 0x0001a0020c007986 */ /* 0x0003e2000c101b06 */
[----:B------:R-:W-:Y:S02]  /*0690*/  BSSY.RECONVERGENT B0, `(.L_x_275) ;  /* 0x0000017000007945 */ /* 0x000fe40003800200 */
        /* <DEDUP_REMOVED lines=15> */
[----:B-1----:R-:W-:Y:S05]  /*0790*/  @P0 BRA P1, `(.L_x_276) ;  /* 0x0000000000180947 */ /* 0x002fea0000800000 */
[----:B------:R-:W-:Y:S01]  /*07a0*/  IMAD.MOV.U32 R10, RZ, RZ, R6 ;  /* 0x000000ffff0a7224 */ /* 0x000fe200078e0006 */
[----:B------:R-:W-:Y:S01]  /*07b0*/  MOV R0, 0x800 ;  /* 0x0000080000007802 */ /* 0x000fe20000000f00 */
[----:B------:R-:W-:Y:S02]  /*07c0*/  IMAD.MOV.U32 R11, RZ, RZ, R7 ;  /* 0x000000ffff0b7224 */ /* 0x000fe400078e0007 */
[----:B------:R-:W-:Y:S02]  /*07d0*/  IMAD.MOV.U32 R6, RZ, RZ, RZ ;  /* 0x000000ffff067224 */ /* 0x000fe400078e00ff */
[----:B------:R-:W-:-:S07]  /*07e0*/  IMAD.MOV.U32 R7, RZ, RZ, 0x407f4000 ;  /* 0x407f4000ff077424 */ /* 0x000fce00078e00ff */
[----:B------:R-:W-:Y:S05]  /*07f0*/  CALL.REL.NOINC `($__internal_13_$__cuda_sm20_div_rn_f64_full) ;  /* 0x0000000400f87944 */ /* 0x000fea0003c00000 */
.L_x_276:
[----:B------:R-:W-:Y:S05]  /*0800*/  BSYNC.RECONVERGENT B0 ;  /* 0x0000000000007941 */ /* 0x000fea0003800200 */
.L_x_275:
[----:B------:R-:W0:Y:S01]  /*0810*/  MUFU.RCP64H R11, 1.5679994248785078526e-05 ;  /* 0x3ef07111000b7908 */ /* 0x000e220000001800 */
[----:B------:R-:W-:Y:S01]  /*0820*/  IMAD.MOV.U32 R6, RZ, RZ, 0x652d2b5c ;  /* 0x652d2b5cff067424 */ /* 0x000fe200078e00ff */
        /* <DEDUP_REMOVED lines=15> */
[----:B------:R-:W-:Y:S01]  /*0920*/  MOV R10, R8 ;  /* 0x00000008000a7202 */ /* 0x000fe20000000f00 */
[----:B------:R-:W-:Y:S01]  /*0930*/  IMAD.MOV.U32 R11, RZ, RZ, R9 ;  /* 0x000000ffff0b7224 */ /* 0x000fe200078e0009 */
[----:B------:R-:W-:Y:S01]  /*0940*/  MOV R0, 0x980 ;  /* 0x0000098000007802 */ /* 0x000fe20000000f00 */
[----:B------:R-:W-:Y:S02]  /*0950*/  IMAD.MOV.U32 R6, RZ, RZ, 0x652d2b5c ;  /* 0x652d2b5cff067424 */ /* 0x000fe400078e00ff */
[----:B------:R-:W-:-:S07]  /*0960*/  IMAD.MOV.U32 R7, RZ, RZ, 0x3ef07111 ;  /* 0x3ef07111ff077424 */ /* 0x000fce00078e00ff */
[----:B------:R-:W-:Y:S05]  /*0970*/  CALL.REL.NOINC `($__internal_13_$__cuda_sm20_div_rn_f64_full) ;  /* 0x0000000400987944 */ /* 0x000fea0003c00000 */
[----:B------:R-:W-:Y:S02]  /*0980*/  IMAD.MOV.U32 R6, RZ, RZ, R8 ;  /* 0x000000ffff067224 */ /* 0x000fe400078e0008 */
[----:B------:R-:W-:-:S07]  /*0990*/  IMAD.MOV.U32 R7, RZ, RZ, R9 ;  /* 0x000000ffff077224 */ /* 0x000fce00078e0009 */
.L_x_278:
[----:B------:R-:W-:Y:S05]  /*09a0*/  BSYNC.RECONVERGENT B0 ;  /* 0x0000000000007941 */ /* 0x000fea0003800200 */
.L_x_277:
[----:B------:R-:W2:Y:S01]  /*09b0*/  LDG.E.64 R50, desc[UR6][R12.64+0x1d0] ;  /* 0x0001d0060c327981 */ /* 0x000ea2000c1e1b00 */
[-C--:B------:R-:W-:Y:S01]  /*09c0*/  DMUL R8, R46, R6.reuse ;  /* 0x000000062e087228 */ /* 0x080fe20000000000 */
[----:B------:R-:W-:Y:S01]  /*09d0*/  IMAD.IADD R4, R5, 0x1, R4 ;  /* 0x0000000105047824 */ /* 0x000fe200078e0204 */
[-C--:B------:R-:W-:Y:S01]  /*09e0*/  DMUL R52, R42, R6.reuse ;  /* 0x000000062a347228 */ /* 0x080fe20000000000 */
[----:B------:R-:W-:Y:S01]  /*09f0*/  STG.E.64 desc[UR6][R12.64+0x1a8], R6 ;  /* 0x0001a8060c007986 */ /* 0x000fe2000c101b06 */
[----:B------:R-:W-:Y:S02]  /*0a00*/  DMUL R54, R38, R6 ;  /* 0x0000000626367228 */ /* 0x000fe40000000000 */
[----:B------:R-:W-:Y:S02]  /*0a10*/  ISETP.GE.AND P0, PT, R4, 0x29f63, PT ;  /* 0x00029f630400780c */ /* 0x000fe40003f06270 */
[-C--:B------:R-:W-:Y:S02]  /*0a20*/  DFMA R8, R48, R2.reuse, R8 ;  /* 0x000000023008722b */ /* 0x080fe40000000008 */
[----:B------:R-:W-:-:S02]  /*0a30*/  DFMA R52, R44, R2, R52 ;  /* 0x000000022c34722b */ /* 0x000fc40000000034 */
[----:B------:R-:W-:-:S04]  /*0a40*/  DFMA R54, R40, R2, R54 ;  /* 0x000000022836722b */ /* 0x000fc80000000036 */
[----:B------:R-:W-:Y:S02]  /*0a50*/  DMUL R8, R8, 3 ;  /* 0x4008000008087828 */ /* 0x000fe40000000000 */
[----:B------:R-:W-:Y:S02]  /*0a60*/  DMUL R58, R52, 3 ;  /* 0x40080000343a7828 */ /* 0x000fe40000000000 */
[----:B------:R-:W-:-:S04]  /*0a70*/  DMUL R52, R54, 3 ;  /* 0x4008000036347828 */ /* 0x000fc80000000000 */
[C---:B------:R-:W-:Y:S02]  /*0a80*/  DADD R10, R8.reuse, 1 ;  /* 0x3ff00000080a7429 */ /* 0x040fe40000000000 */
[----:B------:R-:W-:Y:S02]  /*0a90*/  DMUL R8, R8, R8 ;  /* 0x0000000808087228 */ /* 0x000fe40000000000 */
[C---:B------:R-:W-:Y:S02]  /*0aa0*/  DADD R54, R52.reuse, 1 ;  /* 0x3ff0000034367429 */ /* 0x040fe40000000000 */
[----:B------:R-:W-:Y:S02]  /*0ab0*/  DMUL R52, R52, R52 ;  /* 0x0000003434347228 */ /* 0x000fe40000000000 */
[----:B------:R-:W-:Y:S02]  /*0ac0*/  DADD R56, R58, 1 ;  /* 0x3ff000003a387429 */ /* 0x000fe40000000000 */
[----:B------:R-:W-:-:S02]  /*0ad0*/  DFMA R10, R8, 0.5, R10 ;  /* 0x3fe00000080a782b */ /* 0x000fc4000000000a */
[----:B------:R-:W-:Y:S02]  /*0ae0*/  DMUL R8, R2, R2 ;  /* 0x0000000202087228 */ /* 0x000fe40000000000 */
[----:B------:R-:W-:Y:S02]  /*0af0*/  DMUL R58, R58, R58 ;  /* 0x0000003a3a3a7228 */ /* 0x000fe40000000000 */
[----:B------:R-:W-:-:S04]  /*0b00*/  DFMA R54, R52, 0.5, R54 ;  /* 0x3fe000003436782b */ /* 0x000fc80000000036 */
[-C--:B------:R-:W-:Y:S02]  /*0b10*/  DFMA R8, R6, R6.reuse, R8 ;  /* 0x000000060608722b */ /* 0x080fe40000000008 */
[----:B------:R-:W-:Y:S02]  /*0b20*/  DFMA R56, R58, 0.5, R56 ;  /* 0x3fe000003a38782b */ /* 0x000fe40000000038 */
[----:B------:R-:W-:-:S04]  /*0b30*/  DMUL R58, R34, R6 ;  /* 0x00000006223a7228 */ /* 0x000fc80000000000 */
[----:B------:R-:W-:-:S04]  /*0b40*/  DMUL R8, R8, 3 ;  /* 0x4008000008087828 */ /* 0x000fc80000000000 */
[----:B------:R-:W-:-:S04]  /*0b50*/  DFMA R58, R36, R2, R58 ;  /* 0x00000002243a722b */ /* 0x000fc8000000003a */
[C---:B------:R-:W-:Y:S02]  /*0b60*/  DFMA R52, R8.reuse, -0.5, R10 ;  /* 0xbfe000000834782b */ /* 0x040fe4000000000a */
[C---:B------:R-:W-:Y:S02]  /*0b70*/  DFMA R56, R8.reuse, -0.5, R56 ;  /* 0xbfe000000838782b */ /* 0x040fe40000000038 */
[----:B------:R-:W-:Y:S02]  /*0b80*/  DFMA R54, R8, -0.5, R54 ;  /* 0xbfe000000836782b */ /* 0x000fe40000000036 */
[----:B------:R-:W-:Y:S02]  /*0b90*/  DMUL R58, R58, 3 ;  /* 0x400800003a3a7828 */ /* 0x000fe40000000000 */
[----:B--2---:R-:W-:-:S08]  /*0ba0*/  DMUL R10, R50, UR8 ;  /* 0x00000008320a7c28 */ /* 0x004fd00008000000 */
[----:B------:R-:W-:Y:S02]  /*0bb0*/  DMUL R10, R10, R52 ;  /* 0x000000340a0a7228 */ /* 0x000fe40000000000 */
[----:B------:R-:W-:-:S05]  /*0bc0*/  DMUL R52, R50, UR10 ;  /* 0x0000000a32347c28 */ /* 0x000fca0008000000 */
[----:B------:R0:W-:Y:S03]  /*0bd0*/  STG.E.64 desc[UR6][R12.64], R10 ;  /* 0x0000000a0c007986 */ /* 0x0001e6000c101b06 */
[----:B------:R-:W-:Y:S02]  /*0be0*/  DMUL R52, R52, R56 ;  /* 0x0000003834347228 */ /* 0x000fe40000000000 */
[----:B------:R-:W-:-:S05]  /*0bf0*/  DMUL R56, R50, UR16 ;  /* 0x0000001032387c28 */ /* 0x000fca0008000000 */
[----:B------:R1:W-:Y:S03]  /*0c00*/  STG.E.64 desc[UR6][R12.64+0x8], R52 ;  /* 0x000008340c007986 */ /* 0x0003e6000c101b06 */
[----:B------:R-:W-:Y:S02]  /*0c10*/  DMUL R56, R56, R54 ;  /* 0x0000003638387228 */ /* 0x000fe40000000000 */
[C---:B------:R-:W-:Y:S02]  /*0c20*/  DADD R54, R58.reuse, 1 ;  /* 0x3ff000003a367429 */ /* 0x040fe40000000000 */
[----:B------:R-:W-:-:S03]  /*0c30*/  DMUL R58, R58, R58 ;  /* 0x0000003a3a3a7228 */ /* 0x000fc60000000000 */
[----:B------:R2:W-:Y:S05]  /*0c40*/  STG.E.64 desc[UR6][R12.64+0x10], R56 ;  /* 0x000010380c007986 */ /* 0x0005ea000c101b06 */
[----:B------:R-:W-:-:S08]  /*0c50*/  DFMA R54, R58, 0.5, R54 ;  /* 0x3fe000003a36782b */ /* 0x000fd00000000036 */
[----:B------:R-:W-:Y:S02]  /*0c60*/  DFMA R58, R8, -0.5, R54 ;  /* 0xbfe00000083a782b */ /* 0x000fe40000000036 */
[----:B------:R-:W-:-:S08]  /*0c70*/  DMUL R54, R50, UR18 ;  /* 0x0000001232367c28 */ /* 0x000fd00008000000 */
[----:B------:R-:W-:Y:S02]  /*0c80*/  DMUL R54, R54, R58 ;  /* 0x0000003a36367228 */ /* 0x000fe40000000000 */
[----:B------:R-:W-:-:S05]  /*0c90*/  DMUL R58, R30, R6 ;  /* 0x000000061e3a7228 */ /* 0x000fca0000000000 */
[----:B------:R3:W-:Y:S03]  /*0ca0*/  STG.E.64 desc[UR6][R12.64+0x18], R54 ;  /* 0x000018360c007986 */ /* 0x0007e6000c101b06 */
[----:B------:R-:W-:-:S08]  /*0cb0*/  DFMA R58, R32, R2, R58 ;  /* 0x00000002203a722b */ /* 0x000fd0000000003a */
[----:B------:R-:W-:-:S08]  /*0cc0*/  DMUL R58, R58, 3 ;  /* 0x400800003a3a7828 */ /* 0x000fd00000000000 */
[C---:B------:R-:W-:Y:S02]  /*0cd0*/  DADD R60, R58.reuse, 1 ;  /* 0x3ff000003a3c7429 */ /* 0x040fe40000000000 */
[----:B------:R-:W-:-:S08]  /*0ce0*/  DMUL R58, R58, R58 ;  /* 0x0000003a3a3a7228 */ /* 0x000fd00000000000 */
        /* <DEDUP_REMOVED lines=8> */
[C---:B0-----:R-:W-:Y:S02]  /*0d70*/  DADD R10, R60.reuse, 1 ;  /* 0x3ff000003c0a7429 */ /* 0x041fe40000000000 */
        /* <DEDUP_REMOVED lines=9> */
[C---:B-1----:R-:W-:Y:S02]  /*0e10*/  DADD R52, R60.reuse, 1 ;  /* 0x3ff000003c347429 */ /* 0x042fe40000000000 */
        /* <DEDUP_REMOVED lines=9> */
[C---:B--2---:R-:W-:Y:S02]  /*0eb0*/  DADD R56, R60.reuse, 1 ;  /* 0x3ff000003c387429 */ /* 0x044fe40000000000 */
[----:B------:R-:W-:-:S08]  /*0ec0*/  DMUL R60, R60, R60 ;  /* 0x0000003c3c3c7228 */ /* 0x000fd00000000000 */
[----:B------:R-:W-:-:S08]  /*0ed0*/  DFMA R56, R60, 0.5, R56 ;  /* 0x3fe000003c38782b */ /* 0x000fd00000000038 */
[----:B------:R-:W-:Y:S02]  /*0ee0*/  DFMA R60, R8, -0.5, R56 ;  /* 0xbfe00000083c782b */ /* 0x000fe40000000038 */
[C---:B------:R-:W-:Y:S02]  /*0ef0*/  DMUL R56, R50.reuse, UR26 ;  /* 0x0000001a32387c28 */ /* 0x040fe40008000000 */
[----:B------:R-:W-:-:S06]  /*0f00*/  DMUL R50, R50, UR14 ;  /* 0x0000000e32327c28 */ /* 0x000fcc0008000000 */
        /* <DEDUP_REMOVED lines=8> */
[----:B------:R-:W-:-:S08]  /*0f90*/  DFMA R2, R8, -0.5, R2 ;  /* 0xbfe000000802782b */ /* 0x000fd00000000002 */
[----:B------:R-:W-:-:S07]  /*0fa0*/  DMUL R2, R50, R2 ;  /* 0x0000000232027228 */ /* 0x000fce0000000000 */
[----:B------:R3:W-:Y:S01]  /*0fb0*/  STG.E.64 desc[UR6][R12.64+0x40], R2 ;  /* 0x000040020c007986 */ /* 0x0007e2000c101b06 */
[----:B------:R-:W-:Y:S05]  /*0fc0*/  @!P0 BRA `(.L_x_279) ;  /* 0xfffffff000a48947 */ /* 0x000fea000383ffff */
[----:B------:R-:W-:Y:S05]  /*0fd0*/  EXIT ;  /* 0x000000000000794d */ /* 0x000fea0003800000 */
        .weak           $__internal_13_$__cuda_sm20_div_rn_f64_full
        .type           $__internal_13_$__cuda_sm20_div_rn_f64_full,@function
        .size           $__internal_13_$__cuda_sm20_div_rn_f64_full,(.L_x_302 - $__internal_13_$__cuda_sm20_div_rn_f64_full)
$__internal_13_$__cuda_sm20_div_rn_f64_full:
[----:B------:R-:W-:Y:S01]  /*0fe0*/  FSETP.GEU.AND P2, PT, |R11|, 1.469367938527859385e-39, PT ;  /* 0x001000000b00780b */ /* 0x000fe20003f4e200 */
[----:B------:R-:W-:Y:S01]  /*0ff0*/  IMAD.MOV.U32 R52, RZ, RZ, 0x1 ;  /* 0x00000001ff347424 */ /* 0x000fe200078e00ff */
[C---:B------:R-:W-:Y:S01]  /*1000*/  FSETP.GEU.AND P0, PT, |R7|.reuse, 1.469367938527859385e-39, PT ;  /* 0x001000000700780b */ /* 0x040fe20003f0e200 */
[----:B------:R-:W-:Y:S01]  /*1010*/  BSSY.RECONVERGENT B1, `(.L_x_280) ;  /* 0x0000054000017945 */ /* 0x000fe20003800200 */
[----:B------:R-:W-:Y:S02]  /*1020*/  LOP3.LUT R8, R7, 0x800fffff, RZ, 0xc0, !PT ;  /* 0x800fffff07087812 */ /* 0x000fe400078ec0ff */
[----:B------:R-:W-:Y:S02]  /*1030*/  LOP3.LUT R59, R11, 0x7ff00000, RZ, 0xc0, !PT ;  /* 0x7ff000000b3b7812 */ /* 0x000fe400078ec0ff */
[----:B------:R-:W-:Y:S01]  /*1040*/  LOP3.LUT R9, R8, 0x3ff00000, RZ, 0xfc, !PT ;  /* 0x3ff0000008097812 */ /* 0x000fe200078efcff */
[----:B------:R-:W-:Y:S01]  /*1050*/  IMAD.MOV.U32 R8, RZ, RZ, R6 ;  /* 0x000000ffff087224 */ /* 0x000fe200078e0006 */
[----:B------:R-:W-:-:S02]  /*1060*/  LOP3.LUT R60, R7, 0x7ff00000, RZ, 0xc0, !PT ;  /* 0x7ff00000073c7812 */ /* 0x000fc400078ec0ff */
[----:B------:R-:W-:Y:S01]  /*1070*/  MOV R58, 0x1ca00000 ;  /* 0x1ca00000003a7802 */ /* 0x000fe20000000f00 */
[----:B------:R-:W-:Y:S01]  /*1080*/  @!P2 IMAD.MOV.U32 R54, RZ, RZ, RZ ;  /* 0x000000ffff36a224 */ /* 0x000fe200078e00ff */
[----:B------:R-:W-:Y:S01]  /*1090*/  @!P2 LOP3.LUT R50, R7, 0x7ff00000, RZ, 0xc0, !PT ;  /* 0x7ff000000732a812 */ /* 0x000fe200078ec0ff */
[----:B------:R-:W-:Y:S01]  /*10a0*/  @!P0 DMUL R8, R6, 8.98846567431157953865e+307 ;  /* 0x7fe0000006088828 */ /* 0x000fe20000000000 */
[C---:B------:R-:W-:Y:S02]  /*10b0*/  ISETP.GE.U32.AND P1, PT, R59.reuse, R60, PT ;  /* 0x0000003c3b00720c */ /* 0x040fe40003f26070 */
[----:B------:R-:W-:Y:S01]  /*10c0*/  @!P2 ISETP.GE.U32.AND P3, PT, R59, R50, PT ;  /* 0x000000323b00a20c */ /* 0x000fe20003f66070 */
[----:B------:R-:W-:Y:S01]  /*10d0*/  IMAD.MOV.U32 R50, RZ, RZ, R10 ;  /* 0x000000ffff327224 */ /* 0x000fe200078e000a */
[C---:B------:R-:W-:Y:S01]  /*10e0*/  SEL R51, R58.reuse, 0x63400000, !P1 ;  /* 0x634000003a337807 */ /* 0x040fe20004800000 */
[----:B------:R-:W0:Y:S01]  /*10f0*/  MUFU.RCP64H R53, R9 ;  /* 0x0000000900357308 */ /* 0x000e220000001800 */
[----:B------:R-:W-:-:S02]  /*1100*/  @!P2 SEL R55, R58, 0x63400000, !P3 ;  /* 0x634000003a37a807 */ /* 0x000fc40005800000 */
[--C-:B------:R-:W-:Y:S02]  /*1110*/  LOP3.LUT R51, R51, 0x800fffff, R11.reuse, 0xf8, !PT ;  /* 0x800fffff33337812 */ /* 0x100fe400078ef80b */
[----:B------:R-:W-:Y:S02]  /*1120*/  @!P2 LOP3.LUT R55, R55, 0x80000000, R11, 0xf8, !PT ;  /* 0x800000003737a812 */ /* 0x000fe400078ef80b */
[----:B------:R-:W-:Y:S02]  /*1130*/  @!P0 LOP3.LUT R60, R9, 0x7ff00000, RZ, 0xc0, !PT ;  /* 0x7ff00000093c8812 */ /* 0x000fe400078ec0ff */
        /* <DEDUP_REMOVED lines=16> */
[----:B------:R-:W-:Y:S02]  /*1240*/  LOP3.LUT R52, R11, 0x7ff00000, RZ, 0xc0, !PT ;  /* 0x7ff000000b347812 */ /* 0x000fe400078ec0ff */
        /* <DEDUP_REMOVED lines=27> */
.L_x_281:
        /* <DEDUP_REMOVED lines=16> */
.L_x_284:
[----:B------:R-:W-:Y:S01]  /*1500*/  LOP3.LUT R53, R7, 0x80000, RZ, 0xfc, !PT ;  /* 0x0008000007357812 */ /* 0x000fe200078efcff */
[----:B------:R-:W-:Y:S01]  /*1510*/  IMAD.MOV.U32 R52, RZ, RZ, R6 ;  /* 0x000000ffff347224 */ /* 0x000fe200078e0006 */
[----:B------:R-:W-:Y:S06]  /*1520*/  BRA `(.L_x_282) ;  /* 0x0000000000087947 */ /* 0x000fec0003800000 */
.L_x_283:
[----:B------:R-:W-:Y:S01]  /*1530*/  LOP3.LUT R53, R11, 0x80000, RZ, 0xfc, !PT ;  /* 0x000800000b357812 */ /* 0x000fe200078efcff */
[----:B------:R-:W-:-:S07]  /*1540*/  IMAD.MOV.U32 R52, RZ, RZ, R10 ;  /* 0x000000ffff347224 */ /* 0x000fce00078e000a */
.L_x_282:
[----:B------:R-:W-:Y:S05]  /*1550*/  BSYNC.RECONVERGENT B1 ;  /* 0x0000000000017941 */ /* 0x000fea0003800200 */
.L_x_280:
[----:B------:R-:W-:Y:S02]  /*1560*/  IMAD.MOV.U32 R6, RZ, RZ, R0 ;  /* 0x000000ffff067224 */ /* 0x000fe400078e0000 */
[----:B------:R-:W-:Y:S02]  /*1570*/  IMAD.MOV.U32 R7, RZ, RZ, 0x0 ;  /* 0x00000000ff077424 */ /* 0x000fe400078e00ff */
[----:B------:R-:W-:Y:S02]  /*1580*/  IMAD.MOV.U32 R8, RZ, RZ, R52 ;  /* 0x000000ffff087224 */ /* 0x000fe400078e0034 */
[----:B------:R-:W-:Y:S01]  /*1590*/  IMAD.MOV.U32 R9, RZ, RZ, R53 ;  /* 0x000000ffff097224 */ /* 0x000fe200078e0035 */
[----:B------:R-:W-:Y:S06]  /*15a0*/  RET.REL.NODEC R6 `(_Z9Init_loadP9attribute) ;  /* 0xffffffe806947950 */ /* 0x000fec0003c3ffff */
.L_x_285:
        /* <DEDUP_REMOVED lines=13> */
.L_x_302:


//--------------------- .text._Z6Init_1P9attribute --------------------------
	.section	.text._Z6Init_1P9attribute,"ax",@progbits
	.align	128
        .global         _Z6Init_1P9attribute
        .type           _Z6Init_1P9attribute,@function
        .size           _Z6Init_1P9attribute,(.L_x_324 - _Z6Init_1P9attribute)
        .other          _Z6Init_1P9attribute,@"STO_CUDA_ENTRY STV_DEFAULT"
_Z6Init_1P9attribute:
.text._Z6Init_1P9attribute:
[----:B------:R-:W-:Y:S01]  /*0000*/  LDC R1, c[0x0][0x37c] ;  /* 0x0000df00ff017b82 */ /* 0x000fe20000000800 */
[----:B------:R-:W0:Y:S01]  /*0010*/  S2R R0, SR_TID.X ;  /* 0x0000000000007919 */ /* 0x000e220000002100 */
[----:B------:R-:W1:Y:S06]  /*0020*/  LDCU UR10, c[0x0][0x360] ;  /* 0x00006c00ff0a77ac */ /* 0x000e6c0008000800 */
[----:B------:R-:W0:Y:S08]  /*0030*/  S2UR UR4, SR_CTAID.X ;  /* 0x00000000000479c3 */ /* 0x000e300000002500 */
[----:B------:R-:W0:Y:S02]  /*0040*/  LDC R3, c[0x0][0x360] ;  /* 0x0000d800ff037b82 */ /* 0x000e240000000800 */
[----:B0-----:R-:W-:-:S05]  /*0050*/  IMAD R0, R3, UR4, R0 ;  /* 0x0000000403007c24 */ /* 0x001fca000f8e0200 */
[----:B------:R-:W-:-:S13]  /*0060*/  ISETP.GT.AND P0, PT, R0, 0x29f62, PT ;  /* 0x00029f620000780c */ /* 0x000fda0003f04270 */
[----:B-1----:R-:W-:Y:S05]  /*0070*/  @P0 EXIT ;  /* 0x000000000000094d */ /* 0x002fea0003800000 */
[----:B------:R-:W0:Y:S01]  /*0080*/  LDCU.128 UR4, c[0x3][0x2d0] ;  /* 0x00c05a00ff0477ac */ /* 0x000e220008000c00 */
[----:B------:R-:W-:Y:S01]  /*0090*/  BSSY.RECONVERGENT B0, `(.L_x_286) ;  /* 0x0000094000007945 */ /* 0x000fe20003800200 */
[----:B------:R-:W1:Y:S01]  /*00a0*/  LDCU.128 UR12, c[0x3][0x2e0] ;  /* 0x00c05c00ff0c77ac */ /* 0x000e620008000c00 */
[----:B------:R-:W2:Y:S01]  /*00b0*/  LDCU.64 UR16, c[0x3][0x310] ;  /* 0x00c06200ff1077ac */ /* 0x000ea20008000a00 */
[----:B------:R-:W3:Y:S01]  /*00c0*/  LDCU UR11, c[0x0][0x370] ;  /* 0x00006e00ff0b77ac */ /* 0x000ee20008000800 */
[----:B------:R-:W4:Y:S01]  /*00d0*/  LDCU.64 UR18, c[0x3][0x40] ;  /* 0x00c00800ff1277ac */ /* 0x000f220008000a00 */
[----:B0-----:R-:W-:Y:S01]  /*00e0*/  I2F.F64 R16, UR5 ;  /* 0x0000000500107d12 */ /* 0x001fe20008201c00 */
[----:B------:R-:W0:Y:S01]  /*00f0*/  LDCU.128 UR20, c[0x3][URZ] ;  /* 0x00c00000ff1477ac */ /* 0x000e220008000c00 */
[----:B------:R-:W0:Y:S06]  /*0100*/  LDCU.128 UR24, c[0x3][0x10] ;  /* 0x00c00200ff1877ac */ /* 0x000e2c0008000c00 */
[----:B------:R-:W-:Y:S01]  /*0110*/  I2F.F64 R24, UR7 ;  /* 0x0000000700187d12 */ /* 0x000fe20008201c00 */
[----:B------:R-:W0:Y:S01]  /*0120*/  LDCU.128 UR28, c[0x3][0x20] ;  /* 0x00c00400ff1c77ac */ /* 0x000e220008000c00 */
[----:B------:R-:W0:Y:S06]  /*0130*/  LDCU.128 UR32, c[0x3][0x30] ;  /* 0x00c00600ff2077ac */ /* 0x000e2c0008000c00 */
[----:B------:R-:W-:Y:S01]  /*0140*/  I2F.F64 R2, UR4 ;  /* 0x0000000400027d12 */ /* 0x000fe20008201c00 */
[----:B---3--:R-:W-:-:S07]  /*0150*/  UIMAD UR10, UR10, UR11, URZ ;  /* 0x0000000b0a0a72a4 */ /* 0x008fce000f8e02ff */
[----:B------:R-:W-:Y:S01]  /*0160*/  I2F.F64 R4, UR6 ;  /* 0x0000000600047d12 */ /* 0x000fe20008201c00 */
[----:B------:R-:W3:Y:S07]  /*0170*/  LDCU.128 UR4, c[0x3][0x2f0] ;  /* 0x00c05e00ff0477ac */ /* 0x000eee0008000c00 */
[----:B-1----:R-:W1:Y:S08]  /*0180*/  I2F.F64 R32, UR13 ;  /* 0x0000000d00207d12 */ /* 0x002e700008201c00 */
[----:B------:R-:W5:Y:S01]  /*0190*/  I2F.F64 R18, UR15 ;  /* 0x0000000f00127d12 */ /* 0x000f620008201c00 */
[----:B-1----:R-:W-:-:S07]  /*01a0*/  R2UR UR9, R33 ;  /* 0x00000000210972ca */ /* 0x002fce00000e0000 */
[----:B------:R-:W-:Y:S01]  /*01b0*/  I2F.F64 R6, UR12 ;  /* 0x0000000c00067d12 */ /* 0x000fe20008201c00 */
[----:B------:R-:W-:Y:S02]  /*01c0*/  R2UR UR8, R32 ;  /* 0x00000000200872ca */ /* 0x000fe400000e0000 */
[----:B-----5:R-:W-:-:S05]  /*01d0*/  LOP3.LUT R19, RZ, 0x80000000, R19, 0xb8, !PT ;  /* 0x80000000ff137812 */ /* 0x020fca00078eb813 */
[----:B------:R-:W-:Y:S01]  /*01e0*/  I2F.F64 R8, UR14 ;  /* 0x0000000e00087d12 */ /* 0x000fe20008201c00 */
[----:B------:R-:W1:Y:S01]  /*01f0*/  LDCU.128 UR12, c[0x3][0x300] ;  /* 0x00c06000ff0c77ac */ /* 0x000e620008000c00 */
[----:B------:R-:W-:Y:S01]  /*0200*/  IMAD.MOV.U32 R18, RZ, RZ, RZ ;  /* 0x000000ffff127224 */ /* 0x000fe200078e00ff */
[----:B------:R-:W-:Y:S01]  /*0210*/  ULOP3.LUT UR9, URZ, 0x80000000, UR9, 0xb8, !UPT ;  /* 0x80000000ff097892 */ /* 0x000fe2000f8eb809 */
[----:B------:R-:W-:-:S04]  /*0220*/  UMOV UR8, URZ ;  /* 0x000000ff00087c82 */ /* 0x000fc80008000000 */
[----:B---3--:R-:W3:Y:S01]  /*0230*/  I2F.F64 R20, UR5 ;  /* 0x0000000500147d12 */ /* 0x008ee20008201c00 */
[----:B------:R-:W-:-:S07]  /*0240*/  R2UR UR5, R17 ;  /* 0x00000000110572ca */ /* 0x000fce00000e0000 */
[----:B------:R-:W5:Y:S01]  /*0250*/  I2F.F64 R22, UR7 ;  /* 0x0000000700167d12 */ /* 0x000f620008201c00 */
[----:B------:R-:W-:-:S05]  /*0260*/  R2UR UR7, R25 ;  /* 0x00000000190772ca */ /* 0x000fca00000e0000 */
[----:B------:R-:W-:Y:S01]  /*0270*/  ULOP3.LUT UR5, URZ, 0x80000000, UR5, 0xb8, !UPT ;  /* 0x80000000ff057892 */ /* 0x000fe2000f8eb805 */
[----:B---3--:R-:W-:Y:S01]  /*0280*/  LOP3.LUT R21, RZ, 0x80000000, R21, 0xb8, !PT ;  /* 0x80000000ff157812 */ /* 0x008fe200078eb815 */
[----:B-1----:R-:W1:Y:S01]  /*0290*/  I2F.F64 R26, UR13 ;  /* 0x0000000d001a7d12 */ /* 0x002e620008201c00 */
[----:B------:R-:W-:-:S05]  /*02a0*/  IMAD.MOV.U32 R20, RZ, RZ, RZ ;  /* 0x000000ffff147224 */ /* 0x000fca00078e00ff */
[----:B------:R-:W-:Y:S01]  /*02b0*/  ULOP3.LUT UR7, URZ, 0x80000000, UR7, 0xb8, !UPT ;  /* 0x80000000ff077892 */ /* 0x000fe2000f8eb807 */
[----:B-----5:R-:W-:Y:S01]  /*02c0*/  LOP3.LUT R23, RZ, 0x80000000, R23, 0xb8, !PT ;  /* 0x80000000ff177812 */ /* 0x020fe200078eb817 */
[----:B------:R-:W3:Y:S01]  /*02d0*/  I2F.F64 R28, UR15 ;  /* 0x0000000f001c7d12 */ /* 0x000ee20008201c00 */
[----:B------:R-:W-:Y:S01]  /*02e0*/  IMAD.MOV.U32 R22, RZ, RZ, RZ ;  /* 0x000000ffff167224 */ /* 0x000fe200078e00ff */
[----:B-1----:R-:W-:-:S06]  /*02f0*/  LOP3.LUT R27, RZ, 0x80000000, R27, 0xb8, !PT ;  /* 0x80000000ff1b7812 */ /* 0x002fcc00078eb81b */
[----:B--2---:R-:W1:Y:S01]  /*0300*/  I2F.F64 R30, UR17 ;  /* 0x00000011001e7d12 */ /* 0x004e620008201c00 */
[----:B------:R-:W-:Y:S01]  /*0310*/  IMAD.MOV.U32 R26, RZ, RZ, RZ ;  /* 0x000000ffff1a7224 */ /* 0x000fe200078e00ff */
[----:B---3--:R-:W-:-:S06]  /*0320*/  LOP3.LUT R29, RZ, 0x80000000, R29, 0xb8, !PT ;  /* 0x80000000ff1d7812 */ /* 0x008fcc00078eb81d */
[----:B------:R-:W2:Y:S01]  /*0330*/  I2F.F64 R10, UR4 ;  /* 0x00000004000a7d12 */ /* 0x000ea20008201c00 */
[----:B------:R-:W-:Y:S01]  /*0340*/  R2UR UR4, R16 ;  /* 0x00000000100472ca */ /* 0x000fe200000e0000 */
[----:B------:R-:W-:Y:S01]  /*0350*/  IMAD.MOV.U32 R28, RZ, RZ, RZ ;  /* 0x000000ffff1c7224 */ /* 0x000fe200078e00ff */
[----:B-1----:R-:W-:-:S05]  /*0360*/  LOP3.LUT R31, RZ, 0x80000000, R31, 0xb8, !PT ;  /* 0x80000000ff1f7812 */ /* 0x002fca00078eb81f */
[----:B------:R-:W1:Y:S01]  /*0370*/  I2F.F64 R12, UR6 ;  /* 0x00000006000c7d12 */ /* 0x000e620008201c00 */
[----:B------:R-:W-:Y:S01]  /*0380*/  R2UR UR6, R24 ;  /* 0x00000000180672ca */ /* 0x000fe200000e0000 */
[----:B------:R-:W-:Y:S02]  /*0390*/  IMAD.MOV.U32 R30, RZ, RZ, RZ ;  /* 0x000000ffff1e7224 */ /* 0x000fe400078e00ff */
[----:B------:R-:W-:-:S04]  /*03a0*/  UMOV UR4, URZ ;  /* 0x000000ff00047c82 */ /* 0x000fc80008000000 */
[----:B------:R-:W3:Y:S04]  /*03b0*/  I2F.F64 R16, UR14 ;  /* 0x0000000e00107d12 */ /* 0x000ee80008201c00 */
[----:B------:R-:W-:-:S04]  /*03c0*/  UMOV UR6, URZ ;  /* 0x000000ff00067c82 */ /* 0x000fc80008000000 */
[----:B------:R-:W0:Y:S08]  /*03d0*/  I2F.F64 R24, UR16 ;  /* 0x0000001000187d12 */ /* 0x000e300008201c00 */
[----:B------:R-:W0:Y:S01]  /*03e0*/  I2F.F64 R14, UR12 ;  /* 0x0000000c000e7d12 */ /* 0x000e220008201c00 */
[----:B-1234-:R-:W0:Y:S02]  /*03f0*/  LDCU.64 UR12, c[0x0][0x358] ;  /* 0x00006b00ff0c77ac */ /* 0x01ee240008000a00 */
.L_x_287:
[----:B-1----:R-:W1:Y:S02]  /*0400*/  LDC.64 R34, c[0x0][0x380] ;  /* 0x0000e000ff227b82 */ /* 0x002e640000000a00 */
[----:B-1----:R-:W-:-:S05]  /*0410*/  IMAD.WIDE R34, R0, 0x1e8, R34 ;  /* 0x000001e800227825 */ /* 0x002fca00078e0222 */
[----:B0-----:R-:W2:Y:S01]  /*0420*/  LDG.E.64 R32, desc[UR12][R34.64+0x1e0] ;  /* 0x0001e00c22207981 */ /* 0x001ea2000c1e1b00 */
[----:B------:R-:W-:Y:S02]  /*0430*/  IMAD.MOV.U32 R44, RZ, RZ, 0x47ae147b ;  /* 0x47ae147bff2c7424 */ /* 0x000fe400078e00ff */
[----:B------:R-:W-:Y:S01]  /*0440*/  IMAD.MOV.U32 R45, RZ, RZ, 0x3f847ae1 ;  /* 0x3f847ae1ff2d7424 */ /* 0x000fe200078e00ff */
[----:B------:R-:W-:Y:S01]  /*0450*/  STG.E.64 desc[UR12][R34.64+0x1a8], RZ ;  /* 0x0001a8ff22007986 */ /* 0x000fe2000c101b0c */
[----:B------:R-:W-:-:S03]  /*0460*/  VIADD R0, R0, UR10 ;  /* 0x0000000a00007c36 */ /* 0x000fc60008000000 */
[----:B------:R-:W-:Y:S01]  /*0470*/  STG.E.64 desc[UR12][R34.64+0x1a0], R44 ;  /* 0x0001a02c22007986 */ /* 0x000fe2000c101b0c */
[----:B--2---:R-:W-:Y:S01]  /*0480*/  DSETP.NEU.AND P0, PT, R32, 1, PT ;  /* 0x3ff000002000742a */ /* 0x004fe20003f0d000 */
[----:B------:R-:W-:Y:S02]  /*0490*/  IMAD.MOV.U32 R32, RZ, RZ, 0x47ae147b ;  /* 0x47ae147bff207424 */ /* 0x000fe400078e00ff */
[----:B------:R-:W-:-:S11]  /*04a0*/  IMAD.MOV.U32 R33, RZ, RZ, 0x3f847ae1 ;  /* 0x3f847ae1ff217424 */ /* 0x000fd600078e00ff */
[----:B------:R-:W-:Y:S01]  /*04b0*/  @!P0 CS2R R32, SRZ ;  /* 0x0000000000208805 */ /* 0x000fe2000001ff00 */
[----:B------:R-:W-:Y:S04]  /*04c0*/  @!P0 STG.E.64 desc[UR12][R34.64+0x1a0], RZ ;  /* 0x0001a0ff22008986 */ /* 0x000fe8000c101b0c */
[----:B------:R-:W-:Y:S01]  /*04d0*/  @!P0 STG.E.64 desc[UR12][R34.64+0x1a8], RZ ;  /* 0x0001a8ff22008986 */ /* 0x000fe2000c101b0c */
[----:B------:R-:W-:Y:S01]  /*04e0*/  DFMA R36, R2, R32, UR4 ;  /* 0x0000000402247e2b */ /* 0x000fe20008000020 */
[----:B------:R-:W-:-:S07]  /*04f0*/  ISETP.GE.AND P0, PT, R0, 0x29f63, PT ;  /* 0x00029f630000780c */ /* 0x000fce0003f06270 */
[----:B------:R-:W-:-:S08]  /*0500*/  DMUL R36, R36, 3 ;  /* 0x4008000024247828 */ /* 0x000fd00000000000 */
[C---:B------:R-:W-:Y:S02]  /*0510*/  DADD R38, R36.reuse, 1 ;  /* 0x3ff0000024267429 */ /* 0x040fe40000000000 */
[----:B------:R-:W-:Y:S02]  /*0520*/  DMUL R40, R36, R36 ;  /* 0x0000002424287228 */ /* 0x000fe40000000000 */
[----:B------:R-:W-:-:S06]  /*0530*/  DMUL R36, R32, R32 ;  /* 0x0000002020247228 */ /* 0x000fcc0000000000 */
[----:B------:R-:W-:Y:S02]  /*0540*/  DFMA R38, R40, 0.5, R38 ;  /* 0x3fe000002826782b */ /* 0x000fe40000000026 */
[----:B------:R-:W-:-:S08]  /*0550*/  DMUL R36, R36, 3 ;  /* 0x4008000024247828 */ /* 0x000fd00000000000 */
[----:B------:R-:W-:-:S08]  /*0560*/  DFMA R38, R36, -0.5, R38 ;  /* 0xbfe000002426782b */ /* 0x000fd00000000026 */
[----:B------:R-:W-:Y:S02]  /*0570*/  DMUL R40, R38, UR20 ;  /* 0x0000001426287c28 */ /* 0x000fe40008000000 */
[----:B------:R-:W-:-:S05]  /*0580*/  DFMA R38, R4, R32, UR6 ;  /* 0x0000000604267e2b */ /* 0x000fca0008000020 */
[----:B------:R0:W-:Y:S03]  /*0590*/  STG.E.64 desc[UR12][R34.64], R40 ;  /* 0x0000002822007986 */ /* 0x0001e6000c101b0c */
[----:B------:R-:W-:-:S08]  /*05a0*/  DMUL R38, R38, 3 ;  /* 0x4008000026267828 */ /* 0x000fd00000000000 */
[C---:B------:R-:W-:Y:S02]  /*05b0*/  DADD R42, R38.reuse, 1 ;  /* 0x3ff00000262a7429 */ /* 0x040fe40000000000 */
[----:B------:R-:W-:-:S08]  /*05c0*/  DMUL R38, R38, R38 ;  /* 0x0000002626267228 */ /* 0x000fd00000000000 */
[----:B------:R-:W-:-:S08]  /*05d0*/  DFMA R38, R38, 0.5, R42 ;  /* 0x3fe000002626782b */ /* 0x000fd0000000002a */
[----:B------:R-:W-:Y:S02]  /*05e0*/  DFMA R42, R36, -0.5, R38 ;  /* 0xbfe00000242a782b */ /* 0x000fe40000000026 */
[----:B------:R-:W-:-:S06]  /*05f0*/  DFMA R38, R6, R32, UR8 ;  /* 0x0000000806267e2b */ /* 0x000fcc0008000020 */
[----:B------:R-:W-:Y:S02]  /*0600*/  DMUL R42, R42, UR22 ;  /* 0x000000162a2a7c28 */ /* 0x000fe40008000000 */
[----:B------:R-:W-:-:S05]  /*0610*/  DMUL R38, R38, 3 ;  /* 0x4008000026267828 */ /* 0x000fca0000000000 */
[----:B------:R1:W-:Y:S03]  /*0620*/  STG.E.64 desc[UR12][R34.64+0x8], R42 ;  /* 0x0000082a22007986 */ /* 0x0003e6000c101b0c */
[C---:B0-----:R-:W-:Y:S02]  /*0630*/  DADD R40, R38.reuse, 1 ;  /* 0x3ff0000026287429 */ /* 0x041fe40000000000 */
[----:B------:R-:W-:-:S08]  /*0640*/  DMUL R38, R38, R38 ;  /* 0x0000002626267228 */ /* 0x000fd00000000000 */
[----:B------:R-:W-:-:S08]  /*0650*/  DFMA R38, R38, 0.5, R40 ;  /* 0x3fe000002626782b */ /* 0x000fd00000000028 */
[----:B------:R-:W-:Y:S02]  /*0660*/  DFMA R40, R36, -0.5, R38 ;  /* 0xbfe000002428782b */ /* 0x000fe40000000026 */
[----:B------:R-:W-:-:S06]  /*0670*/  DFMA R38, R8, R32, R18 ;  /* 0x000000200826722b */ /* 0x000fcc0000000012 */
[----:B------:R-:W-:Y:S02]  /*0680*/  DMUL R40, R40, UR24 ;  /* 0x0000001828287c28 */ /* 0x000fe40008000000 */
[----:B------:R-:W-:-:S05]  /*0690*/  DMUL R38, R38, 3 ;  /* 0x4008000026267828 */ /* 0x000fca0000000000 */
[----:B------:R0:W-:Y:S03]  /*06a0*/  STG.E.64 desc[UR12][R34.64+0x10], R40 ;  /* 0x0000102822007986 */ /* 0x0001e6000c101b0c */
[C---:B------:R-:W-:Y:S02]  /*06b0*/  DADD R44, R38.reuse, 1 ;  /* 0x3ff00000262c7429 */ /* 0x040fe40000000000 */
[----:B------:R-:W-:-:S08]  /*06c0*/  DMUL R38, R38, R38 ;  /* 0x0000002626267228 */ /* 0x000fd00000000000 */
[----:B------:R-:W-:-:S08]  /*06d0*/  DFMA R38, R38, 0.5, R44 ;  /* 0x3fe000002626782b */ /* 0x000fd0000000002c */
[----:B-1----:R-:W-:Y:S02]  /*06e0*/  DFMA R42, R36, -0.5, R38 ;  /* 0xbfe00000242a782b */ /* 0x002fe40000000026 */
[----:B------:R-:W-:-:S06]  /*06f0*/  DFMA R38, R10, R32, R20 ;  /* 0x000000200a26722b */ /* 0x000fcc0000000014 */
[----:B------:R-:W-:Y:S02]  /*0700*/  DMUL R42, R42, UR26 ;  /* 0x0000001a2a2a7c28 */ /* 0x000fe40008000000 */
[----:B------:R-:W-:-:S05]  /*0710*/  DMUL R38, R38, 3 ;  /* 0x4008000026267828 */ /* 0x000fca0000000000 */
[----:B------:R1:W-:Y:S03]  /*0720*/  STG.E.64 desc[UR12][R34.64+0x18], R42 ;  /* 0x0000182a22007986 */ /* 0x0003e6000c101b0c */
[C---:B------:R-:W-:Y:S02]  /*0730*/  DADD R44, R38.reuse, 1 ;  /* 0x3ff00000262c7429 */ /* 0x040fe40000000000 */
[----:B------:R-:W-:-:S08]  /*0740*/  DMUL R38, R38, R38 ;  /* 0x0000002626267228 */ /* 0x000fd00000000000 */
[----:B------:R-:W-:-:S08]  /*0750*/  DFMA R38, R38, 0.5, R44 ;  /* 0x3fe000002626782b */ /* 0x000fd0000000002c */
[----:B0-----:R-:W-:Y:S02]  /*0760*/  DFMA R40, R36, -0.5, R38 ;  /* 0xbfe000002428782b */ /* 0x001fe40000000026 */
[----:B------:R-:W-:-:S06]  /*0770*/  DFMA R38, R12, R32, R22 ;  /* 0x000000200c26722b */ /* 0x000fcc0000000016 */
[----:B------:R-:W-:Y:S02]  /*0780*/  DMUL R40, R40, UR28 ;  /* 0x0000001c28287c28 */ /* 0x000fe40008000000 */
[----:B------:R-:W-:-:S05]  /*0790*/  DMUL R38, R38, 3 ;  /* 0x4008000026267828 */ /* 0x000fca0000000000 */
[----:B------:R-:W-:Y:S03]  /*07a0*/  STG.E.64 desc[UR12][R34.64+0x20], R40 ;  /* 0x0000202822007986 */ /* 0x000fe6000c101b0c */
        /* <DEDUP_REMOVED lines=10> */
[----:B------:R-:W-:Y:S01]  /*0850*/  DFMA R38, R38, 0.5, R44 ;  /* 0x3fe000002626782b */ /* 0x000fe2000000002c */
[----:B0-----:R-:W-:Y:S02]  /*0860*/  IMAD.MOV.U32 R42, RZ, RZ, 0x0 ;  /* 0x00000000ff2a7424 */ /* 0x001fe400078e00ff */
[----:B------:R-:W-:-:S05]  /*0870*/  IMAD.MOV.U32 R43, RZ, RZ, 0x3ff00000 ;  /* 0x3ff00000ff2b7424 */ /* 0x000fca00078e00ff */
[----:B------:R-:W-:Y:S01]  /*0880*/  DFMA R40, R36, -0.5, R38 ;  /* 0xbfe000002428782b */ /* 0x000fe20000000026 */
[----:B------:R1:W-:Y:S01]  /*0890*/  STG.E.64 desc[UR12][R34.64+0x1d0], R42 ;  /* 0x0001d02a22007986 */ /* 0x0003e2000c101b0c */
[-C--:B------:R-:W-:Y:S02]  /*08a0*/  DFMA R38, R16, R32.reuse, R28 ;  /* 0x000000201026722b */ /* 0x080fe4000000001c */
[----:B------:R-:W-:-:S04]  /*08b0*/  DFMA R32, R24, R32, R30 ;  /* 0x000000201820722b */ /* 0x000fc8000000001e */
[----:B------:R-:W-:Y:S02]  /*08c0*/  DMUL R44, R40, UR32 ;  /* 0x00000020282c7c28 */ /* 0x000fe40008000000 */
[----:B------:R-:W-:Y:S02]  /*08d0*/  DMUL R38, R38, 3 ;  /* 0x4008000026267828 */ /* 0x000fe40000000000 */
[----:B------:R-:W-:-:S03]  /*08e0*/  DMUL R32, R32, 3 ;  /* 0x4008000020207828 */ /* 0x000fc60000000000 */
[----:B------:R1:W-:Y:S03]  /*08f0*/  STG.E.64 desc[UR12][R34.64+0x30], R44 ;  /* 0x0000302c22007986 */ /* 0x0003e6000c101b0c */
[C---:B------:R-:W-:Y:S02]  /*0900*/  DADD R40, R38.reuse, 1 ;  /* 0x3ff0000026287429 */ /* 0x040fe40000000000 */
[----:B------:R-:W-:-:S08]  /*0910*/  DMUL R38, R38, R38 ;  /* 0x0000002626267228 */ /* 0x000fd00000000000 */
[----:B------:R-:W-:Y:S02]  /*0920*/  DFMA R40, R38, 0.5, R40 ;  /* 0x3fe000002628782b */ /* 0x000fe40000000028 */
[C---:B------:R-:W-:Y:S02]  /*0930*/  DADD R38, R32.reuse, 1 ;  /* 0x3ff0000020267429 */ /* 0x040fe40000000000 */
[----:B------:R-:W-:-:S04]  /*0940*/  DMUL R32, R32, R32 ;  /* 0x0000002020207228 */ /* 0x000fc80000000000 */
[----:B------:R-:W-:-:S04]  /*0950*/  DFMA R40, R36, -0.5, R40 ;  /* 0xbfe000002428782b */ /* 0x000fc80000000028 */
[----:B------:R-:W-:-:S04]  /*0960*/  DFMA R32, R32, 0.5, R38 ;  /* 0x3fe000002020782b */ /* 0x000fc80000000026 */
[----:B------:R-:W-:-:S04]  /*0970*/  DMUL R40, R40, UR34 ;  /* 0x0000002228287c28 */ /* 0x000fc80008000000 */
[----:B------:R-:W-:-:S03]  /*0980*/  DFMA R32, R36, -0.5, R32 ;  /* 0xbfe000002420782b */ /* 0x000fc60000000020 */
[----:B------:R1:W-:Y:S05]  /*0990*/  STG.E.64 desc[UR12][R34.64+0x38], R40 ;  /* 0x0000382822007986 */ /* 0x0003ea000c101b0c */
[----:B------:R-:W-:-:S07]  /*09a0*/  DMUL R32, R32, UR18 ;  /* 0x0000001220207c28 */ /* 0x000fce0008000000 */
[----:B------:R1:W-:Y:S01]  /*09b0*/  STG.E.64 desc[UR12][R34.64+0x40], R32 ;  /* 0x0000402022007986 */ /* 0x0003e2000c101b0c */
[----:B------:R-:W-:Y:S05]  /*09c0*/  @!P0 BRA `(.L_x_287) ;  /* 0xfffffff8008c8947 */ /* 0x000fea000383ffff */
[----:B------:R-:W-:Y:S05]  /*09d0*/  BSYNC.RECONVERGENT B0 ;  /* 0x0000000000007941 */ /* 0x000fea0003800200 */
.L_x_286:
[----:B------:R-:W-:Y:S05]  /*09e0*/  EXIT ;  /* 0x000000000000794d */ /* 0x000fea0003800000 */
.L_x_288:
        /* <DEDUP_REMOVED lines=9> */
.L_x_324:


//--------------------- .nv.shared.reserved.0     --------------------------
	.section	.nv.shared.reserved.0,"aw",@nobits
	.weak		__nv_reservedSMEM_offset_0_alias
	.size		__nv_reservedSMEM_offset_0_alias, 0, 64
	.other		__nv_reservedSMEM_offset_0_alias,@"STO_CUDA_RESERVED_SHARED STV_DEFAULT"
__nv_reservedSMEM_offset_0_alias:
	.zero		0
	.zero		64


//--------------------- .nv.shared._Z5WatchP9attributePd --------------------------
	.section	.nv.shared._Z5WatchP9attributePd,"aw",@nobits
	.sectionflags	@""
	.align	8
.nv.shared._Z5WatchP9attributePd:
	.zero		1792


//--------------------- .nv.shared._Z5ErrorP9attributePd --------------------------
	.section	.nv.shared._Z5ErrorP9attributePd,"aw",@nobits
	.sectionflags	@""
	.align	8
.nv.shared._Z5ErrorP9attributePd:
	.zero		2048


//--------------------- .nv.constant0._Z5Cvor3P9attribute --------------------------
	.section	.nv.constant0._Z5Cvor3P9attribute,"a",@progbits
	.sectionflags	@""
	.align	4
.nv.constant0._Z5Cvor3P9attribute:
	.zero		904


//--------------------- .nv.constant0._Z5Cvor2P9attribute --------------------------
	.section	.nv.constant0._Z5Cvor2P9attribute,"a",@progbits
	.sectionflags	@""
	.align	4
.nv.constant0._Z5Cvor2P9attribute:
	.zero		904


//--------------------- .nv.constant0._Z5Cvor1P9attribute --------------------------
	.section	.nv.constant0._Z5Cvor1P9attribute,"a",@progbits
	.sectionflags	@""
	.align	4
.nv.constant0._Z5Cvor1P9attribute:
	.zero		904


//--------------------- .nv.constant0._Z16dev_Point_checkYP9attributePdS1_S1_S1_S1_S1_S1_S1_S1_S1_ --------------------------
	.section	.nv.constant0._Z16dev_Point_checkYP9attributePdS1_S1_S1_S1_S1_S1_S1_S1_S1_,"a",@progbits
	.sectionflags	@""
	.align	4
.nv.constant0._Z16dev_Point_checkYP9attributePdS1_S1_S1_S1_S1_S1_S1_S1_S1_:
	.zero		984


//--------------------- .nv.constant0._Z16dev_Point_checkXP9attributePdS1_S1_S1_S1_S1_S1_S1_S1_S1_ --------------------------
	.section	.nv.constant0._Z16dev_Point_checkXP9attributePdS1_S1_S1_S1_S1_S1_S1_S1_S1_,"a",@progbits
	.sectionflags	@""
	.align	4
.nv.constant0._Z16dev_Point_checkXP9attributePdS1_S1_S1_S1_S1_S1_S1_S1_S1_:
	.zero		984


//--------------------- .nv.constant0._Z12MicroToMacroP9attribute --------------------------
	.section	.nv.constant0._Z12MicroToMacroP9attribute,"a",@progbits
	.sectionflags	@""
	.align	4
.nv.constant0._Z12MicroToMacroP9attribute:
	.zero		904


//--------------------- .nv.constant0._Z5WatchP9attributePd --------------------------
	.section	.nv.constant0._Z5WatchP9attributePd,"a",@progbits
	.sectionflags	@""
	.align	4
.nv.constant0._Z5WatchP9attributePd:
	.zero		912


//--------------------- .nv.constant0._Z5ErrorP9attributePd --------------------------
	.section	.nv.constant0._Z5ErrorP9attributePd,"a",@progbits
	.sectionflags	@""
	.align	4
.nv.constant0._Z5ErrorP9attributePd:
	.zero		912


//--------------------- .nv.constant0._Z10Summation3P9attribute --------------------------
	.section	.nv.constant0._Z10Summation3P9attribute,"a",@progbits
	.sectionflags	@""
	.align	4
.nv.constant0._Z10Summation3P9attribute:
	.zero		904


//--------------------- .nv.constant0._Z10Summation2P9attribute --------------------------
	.section	.nv.constant0._Z10Summation2P9attribute,"a",@progbits
	.sectionflags	@""
	.align	4
.nv.constant0._Z10Summation2P9attribute:
	.zero		904


//--------------------- .nv.constant0._Z10Summation1P9attribute --------------------------
	.section	.nv.constant0._Z10Summation1P9attribute,"a",@progbits
	.sectionflags	@""
	.align	4
.nv.constant0._Z10Summation1P9attribute:
	.zero		904


//--------------------- .nv.constant0._Z6OutletP9attribute --------------------------
	.section	.nv.constant0._Z6OutletP9attribute,"a",@progbits
	.sectionflags	@""
	.align	4
.nv.constant0._Z6OutletP9attribute:
	.zero		904


//--------------------- .nv.constant0._Z6PeriodP9attribute --------------------------
	.section	.nv.constant0._Z6PeriodP9attribute,"a",@progbits
	.sectionflags	@""
	.align	4
.nv.constant0._Z6PeriodP9attribute:
	.zero		904


//--------------------- .nv.constant0._Z5InletP9attribute --------------------------
	.section	.nv.constant0._Z5InletP9attribute,"a",@progbits
	.sectionflags	@""
	.align	4
.nv.constant0._Z5InletP9attribute:
	.zero		904


//--------------------- .nv.constant0._Z9StreamingP9attribute --------------------------
	.section	.nv.constant0._Z9StreamingP9attribute,"a",@progbits
	.sectionflags	@""
	.align	4
.nv.constant0._Z9StreamingP9attribute:
	.zero		904


//--------------------- .nv.constant0._Z10bouncebackP9attribute --------------------------
	.section	.nv.constant0._Z10bouncebackP9attribute,"a",@progbits
	.sectionflags	@""
	.align	4
.nv.constant0._Z10bouncebackP9attribute:
	.zero		904


//--------------------- .nv.constant0._Z10Fluid_MRT3P9attribute --------------------------
	.section	.nv.constant0._Z10Fluid_MRT3P9attribute,"a",@progbits
	.sectionflags	@""
	.align	4
.nv.constant0._Z10Fluid_MRT3P9attribute:
	.zero		904


//--------------------- .nv.constant0._Z10Fluid_MRT2P9attribute --------------------------
	.section	.nv.constant0._Z10Fluid_MRT2P9attribute,"a",@progbits
	.sectionflags	@""
	.align	4
.nv.constant0._Z10Fluid_MRT2P9attribute:
	.zero		904


//--------------------- .nv.constant0._Z10Fluid_MRT1P9attribute --------------------------
	.section	.nv.constant0._Z10Fluid_MRT1P9attribute,"a",@progbits
	.sectionflags	@""
	.align	4
.nv.constant0._Z10Fluid_MRT1P9attribute:
	.zero		904


//--------------------- .nv.constant0._Z9Fluid_LESP9attribute --------------------------
	.section	.nv.constant0._Z9Fluid_LESP9attribute,"a",@progbits
	.sectionflags	@""
	.align	4
.nv.constant0._Z9Fluid_LESP9attribute:
	.zero		904


//--------------------- .nv.constant0._Z9Init_loadP9attribute --------------------------
	.section	.nv.constant0._Z9Init_loadP9attribute,"a",@progbits
	.sectionflags	@""
	.align	4
.nv.constant0._Z9Init_loadP9attribute:
	.zero		904


//--------------------- .nv.constant0._Z6Init_1P9attribute --------------------------
	.section	.nv.constant0._Z6Init_1P9attribute,"a",@progbits
	.sectionflags	@""
	.align	4
.nv.constant0._Z6Init_1P9attribute:
	.zero		904


//--------------------- SYMBOLS --------------------------

	.type		.nv.reservedSmem.offset0,@object
	.size		.nv.reservedSmem.offset0,0x4
	.type		.nv.reservedSmem.cap,@object
	.size		.nv.reservedSmem.cap,0x4
